	.target	sm_90

	.elftype	@"ET_EXEC"


//--------------------- .note.nv.tkinfo           --------------------------
	.section	.note.nv.tkinfo,"",@"SHT_NOTE"
	.sectionflags	@"SHF_NOTE_NV_TKINFO"
	.tkinfo
        /*0018*/ 	.word	0x00000002
        /*0030*/ 	.string	""
        /*0030*/ 	.string	"ptxas"
        /*0030*/ 	.string	"Cuda compilation tools, release 13.0, V13.0.88"
        /*0030*/ 	.string	"Build cuda_13.0.r13.0/compiler.36424714_0"
        /*0030*/ 	.string	"-arch sm_90 -m 64 "



//--------------------- .note.nv.cuinfo           --------------------------
	.section	.note.nv.cuinfo,"",@"SHT_NOTE"
	.sectionflags	@"SHF_NOTE_NV_CUINFO"
        /*0018*/ 	.short	0x0002
        /*001a*/ 	.short	0x005a
        /*001c*/ 	.short	0x0082
	.zero		2


//--------------------- .nv.info                  --------------------------
	.section	.nv.info,"",@"SHT_CUDA_INFO"
	.align	4


	//----- nvinfo : EIATTR_REGCOUNT
	.align		4
        /*0000*/ 	.byte	0x04, 0x2f
        /*0002*/ 	.short	(.L_29 - .L_28)
	.align		4
.L_28:
        /*0004*/ 	.word	index@(_ZN2at6native21col2im_batched_kernelIdEEvlPKT_llllllllllllllPS2_l)
        /*0008*/ 	.word	0x00000040


	//----- nvinfo : EIATTR_FRAME_SIZE
	.align		4
.L_29:
        /*000c*/ 	.byte	0x04, 0x11
        /*000e*/ 	.short	(.L_31 - .L_30)
	.align		4
.L_30:
        /*0010*/ 	.word	index@($__internal_13_$__cuda_sm20_rem_s64)
        /*0014*/ 	.word	0x00000000


	//----- nvinfo : EIATTR_FRAME_SIZE
	.align		4
.L_31:
        /*0018*/ 	.byte	0x04, 0x11
        /*001a*/ 	.short	(.L_33 - .L_32)
	.align		4
.L_32:
        /*001c*/ 	.word	index@($__internal_12_$__cuda_sm20_div_s64)
        /*0020*/ 	.word	0x00000000


	//----- nvinfo : EIATTR_FRAME_SIZE
	.align		4
.L_33:
        /*0024*/ 	.byte	0x04, 0x11
        /*0026*/ 	.short	(.L_35 - .L_34)
	.align		4
.L_34:
        /*0028*/ 	.word	index@(_ZN2at6native21col2im_batched_kernelIdEEvlPKT_llllllllllllllPS2_l)
        /*002c*/ 	.word	0x00000000


	//----- nvinfo : EIATTR_REGCOUNT
	.align		4
.L_35:
        /*0030*/ 	.byte	0x04, 0x2f
        /*0032*/ 	.short	(.L_37 - .L_36)
	.align		4
.L_36:
        /*0034*/ 	.word	index@(_ZN2at6native21col2im_batched_kernelIfEEvlPKT_llllllllllllllPS2_l)
        /*0038*/ 	.word	0x00000040


	//----- nvinfo : EIATTR_FRAME_SIZE
	.align		4
.L_37:
        /*003c*/ 	.byte	0x04, 0x11
        /*003e*/ 	.short	(.L_39 - .L_38)
	.align		4
.L_38:
        /*0040*/ 	.word	index@($__internal_11_$__cuda_sm20_rem_s64)
        /*0044*/ 	.word	0x00000000


	//----- nvinfo : EIATTR_FRAME_SIZE
	.align		4
.L_39:
        /*0048*/ 	.byte	0x04, 0x11
        /*004a*/ 	.short	(.L_41 - .L_40)
	.align		4
.L_40:
        /*004c*/ 	.word	index@($__internal_10_$__cuda_sm20_div_s64)
        /*0050*/ 	.word	0x00000000


	//----- nvinfo : EIATTR_FRAME_SIZE
	.align		4
.L_41:
        /*0054*/ 	.byte	0x04, 0x11
        /*0056*/ 	.short	(.L_43 - .L_42)
	.align		4
.L_42:
        /*0058*/ 	.word	index@(_ZN2at6native21col2im_batched_kernelIfEEvlPKT_llllllllllllllPS2_l)
        /*005c*/ 	.word	0x00000000


	//----- nvinfo : EIATTR_REGCOUNT
	.align		4
.L_43:
        /*0060*/ 	.byte	0x04, 0x2f
        /*0062*/ 	.short	(.L_45 - .L_44)
	.align		4
.L_44:
        /*0064*/ 	.word	index@(_ZN2at6native21col2im_batched_kernelIN3c107complexIdEEEEvlPKT_llllllllllllllPS5_l)
        /*0068*/ 	.word	0x00000040


	//----- nvinfo : EIATTR_FRAME_SIZE
	.align		4
.L_45:
        /*006c*/ 	.byte	0x04, 0x11
        /*006e*/ 	.short	(.L_47 - .L_46)
	.align		4
.L_46:
        /*0070*/ 	.word	index@($__internal_9_$__cuda_sm20_rem_s64)
        /*0074*/ 	.word	0x00000000


	//----- nvinfo : EIATTR_FRAME_SIZE
	.align		4
.L_47:
        /*0078*/ 	.byte	0x04, 0x11
        /*007a*/ 	.short	(.L_49 - .L_48)
	.align		4
.L_48:
        /*007c*/ 	.word	index@($__internal_8_$__cuda_sm20_div_s64)
        /*0080*/ 	.word	0x00000000


	//----- nvinfo : EIATTR_FRAME_SIZE
	.align		4
.L_49:
        /*0084*/ 	.byte	0x04, 0x11
        /*0086*/ 	.short	(.L_51 - .L_50)
	.align		4
.L_50:
        /*0088*/ 	.word	index@(_ZN2at6native21col2im_batched_kernelIN3c107complexIdEEEEvlPKT_llllllllllllllPS5_l)
        /*008c*/ 	.word	0x00000000


	//----- nvinfo : EIATTR_REGCOUNT
	.align		4
.L_51:
        /*0090*/ 	.byte	0x04, 0x2f
        /*0092*/ 	.short	(.L_53 - .L_52)
	.align		4
.L_52:
        /*0094*/ 	.word	index@(_ZN2at6native21col2im_batched_kernelIN3c107complexIfEEEEvlPKT_llllllllllllllPS5_l)
        /*0098*/ 	.word	0x0000003e


	//----- nvinfo : EIATTR_FRAME_SIZE
	.align		4
.L_53:
        /*009c*/ 	.byte	0x04, 0x11
        /*009e*/ 	.short	(.L_55 - .L_54)
	.align		4
.L_54:
        /*00a0*/ 	.word	index@($__internal_7_$__cuda_sm20_rem_s64)
        /*00a4*/ 	.word	0x00000000


	//----- nvinfo : EIATTR_FRAME_SIZE
	.align		4
.L_55:
        /*00a8*/ 	.byte	0x04, 0x11
        /*00aa*/ 	.short	(.L_57 - .L_56)
	.align		4
.L_56:
        /*00ac*/ 	.word	index@($__internal_6_$__cuda_sm20_div_s64)
        /*00b0*/ 	.word	0x00000000


	//----- nvinfo : EIATTR_FRAME_SIZE
	.align		4
.L_57:
        /*00b4*/ 	.byte	0x04, 0x11
        /*00b6*/ 	.short	(.L_59 - .L_58)
	.align		4
.L_58:
        /*00b8*/ 	.word	index@(_ZN2at6native21col2im_batched_kernelIN3c107complexIfEEEEvlPKT_llllllllllllllPS5_l)
        /*00bc*/ 	.word	0x00000000


	//----- nvinfo : EIATTR_REGCOUNT
	.align		4
.L_59:
        /*00c0*/ 	.byte	0x04, 0x2f
        /*00c2*/ 	.short	(.L_61 - .L_60)
	.align		4
.L_60:
        /*00c4*/ 	.word	index@(_ZN2at6native21col2im_batched_kernelIN3c104HalfEEEvlPKT_llllllllllllllPS4_l)
        /*00c8*/ 	.word	0x00000040


	//----- nvinfo : EIATTR_FRAME_SIZE
	.align		4
.L_61:
        /*00cc*/ 	.byte	0x04, 0x11
        /*00ce*/ 	.short	(.L_63 - .L_62)
	.align		4
.L_62:
        /*00d0*/ 	.word	index@($__internal_5_$__cuda_sm20_rem_s64)
        /*00d4*/ 	.word	0x00000000


	//----- nvinfo : EIATTR_FRAME_SIZE
	.align		4
.L_63:
        /*00d8*/ 	.byte	0x04, 0x11
        /*00da*/ 	.short	(.L_65 - .L_64)
	.align		4
.L_64:
        /*00dc*/ 	.word	index@($__internal_4_$__cuda_sm20_div_s64)
        /*00e0*/ 	.word	0x00000000


	//----- nvinfo : EIATTR_FRAME_SIZE
	.align		4
.L_65:
        /*00e4*/ 	.byte	0x04, 0x11
        /*00e6*/ 	.short	(.L_67 - .L_66)
	.align		4
.L_66:
        /*00e8*/ 	.word	index@(_ZN2at6native21col2im_batched_kernelIN3c104HalfEEEvlPKT_llllllllllllllPS4_l)
        /*00ec*/ 	.word	0x00000000


	//----- nvinfo : EIATTR_REGCOUNT
	.align		4
.L_67:
        /*00f0*/ 	.byte	0x04, 0x2f
        /*00f2*/ 	.short	(.L_69 - .L_68)
	.align		4
.L_68:
        /*00f4*/ 	.word	index@(_ZN2at6native21col2im_batched_kernelIN3c108BFloat16EEEvlPKT_llllllllllllllPS4_l)
        /*00f8*/ 	.word	0x00000040


	//----- nvinfo : EIATTR_FRAME_SIZE
	.align		4
.L_69:
        /*00fc*/ 	.byte	0x04, 0x11
        /*00fe*/ 	.short	(.L_71 - .L_70)
	.align		4
.L_70:
        /*0100*/ 	.word	index@($__internal_3_$__cuda_sm20_rem_s64)
        /*0104*/ 	.word	0x00000000


	//----- nvinfo : EIATTR_FRAME_SIZE
	.align		4
.L_71:
        /*0108*/ 	.byte	0x04, 0x11
        /*010a*/ 	.short	(.L_73 - .L_72)
	.align		4
.L_72:
        /*010c*/ 	.word	index@($__internal_2_$__cuda_sm20_div_s64)
        /*0110*/ 	.word	0x00000000


	//----- nvinfo : EIATTR_FRAME_SIZE
	.align		4
.L_73:
        /*0114*/ 	.byte	0x04, 0x11
        /*0116*/ 	.short	(.L_75 - .L_74)
	.align		4
.L_74:
        /*0118*/ 	.word	index@(_ZN2at6native21col2im_batched_kernelIN3c108BFloat16EEEvlPKT_llllllllllllllPS4_l)
        /*011c*/ 	.word	0x00000000


	//----- nvinfo : EIATTR_REGCOUNT
	.align		4
.L_75:
        /*0120*/ 	.byte	0x04, 0x2f
        /*0122*/ 	.short	(.L_77 - .L_76)
	.align		4
.L_76:
        /*0124*/ 	.word	index@(_ZN2at6native21col2im_batched_kernelIbEEvlPKT_llllllllllllllPS2_l)
        /*0128*/ 	.word	0x00000040


	//----- nvinfo : EIATTR_FRAME_SIZE
	.align		4
.L_77:
        /*012c*/ 	.byte	0x04, 0x11
        /*012e*/ 	.short	(.L_79 - .L_78)
	.align		4
.L_78:
        /*0130*/ 	.word	index@($__internal_1_$__cuda_sm20_rem_s64)
        /*0134*/ 	.word	0x00000010


	//----- nvinfo : EIATTR_FRAME_SIZE
	.align		4
.L_79:
        /*0138*/ 	.byte	0x04, 0x11
        /*013a*/ 	.short	(.L_81 - .L_80)
	.align		4
.L_80:
        /*013c*/ 	.word	index@($__internal_0_$__cuda_sm20_div_s64)
        /*0140*/ 	.word	0x00000010


	//----- nvinfo : EIATTR_FRAME_SIZE
	.align		4
.L_81:
        /*0144*/ 	.byte	0x04, 0x11
        /*0146*/ 	.short	(.L_83 - .L_82)
	.align		4
.L_82:
        /*0148*/ 	.word	index@(_ZN2at6native21col2im_batched_kernelIbEEvlPKT_llllllllllllllPS2_l)
        /*014c*/ 	.word	0x00000010


	//----- nvinfo : EIATTR_MIN_STACK_SIZE
	.align		4
.L_83:
        /*0150*/ 	.byte	0x04, 0x12
        /*0152*/ 	.short	(.L_85 - .L_84)
	.align		4
.L_84:
        /*0154*/ 	.word	index@(_ZN2at6native21col2im_batched_kernelIbEEvlPKT_llllllllllllllPS2_l)
        /*0158*/ 	.word	0x00000010


	//----- nvinfo : EIATTR_MIN_STACK_SIZE
	.align		4
.L_85:
        /*015c*/ 	.byte	0x04, 0x12
        /*015e*/ 	.short	(.L_87 - .L_86)
	.align		4
.L_86:
        /*0160*/ 	.word	index@(_ZN2at6native21col2im_batched_kernelIN3c108BFloat16EEEvlPKT_llllllllllllllPS4_l)
        /*0164*/ 	.word	0x00000000


	//----- nvinfo : EIATTR_MIN_STACK_SIZE
	.align		4
.L_87:
        /*0168*/ 	.byte	0x04, 0x12
        /*016a*/ 	.short	(.L_89 - .L_88)
	.align		4
.L_88:
        /*016c*/ 	.word	index@(_ZN2at6native21col2im_batched_kernelIN3c104HalfEEEvlPKT_llllllllllllllPS4_l)
        /*0170*/ 	.word	0x00000000


	//----- nvinfo : EIATTR_MIN_STACK_SIZE
	.align		4
.L_89:
        /*0174*/ 	.byte	0x04, 0x12
        /*0176*/ 	.short	(.L_91 - .L_90)
	.align		4
.L_90:
        /*0178*/ 	.word	index@(_ZN2at6native21col2im_batched_kernelIN3c107complexIfEEEEvlPKT_llllllllllllllPS5_l)
        /*017c*/ 	.word	0x00000000


	//----- nvinfo : EIATTR_MIN_STACK_SIZE
	.align		4
.L_91:
        /*0180*/ 	.byte	0x04, 0x12
        /*0182*/ 	.short	(.L_93 - .L_92)
	.align		4
.L_92:
        /*0184*/ 	.word	index@(_ZN2at6native21col2im_batched_kernelIN3c107complexIdEEEEvlPKT_llllllllllllllPS5_l)
        /*0188*/ 	.word	0x00000000


	//----- nvinfo : EIATTR_MIN_STACK_SIZE
	.align		4
.L_93:
        /*018c*/ 	.byte	0x04, 0x12
        /*018e*/ 	.short	(.L_95 - .L_94)
	.align		4
.L_94:
        /*0190*/ 	.word	index@(_ZN2at6native21col2im_batched_kernelIfEEvlPKT_llllllllllllllPS2_l)
        /*0194*/ 	.word	0x00000000


	//----- nvinfo : EIATTR_MIN_STACK_SIZE
	.align		4
.L_95:
        /*0198*/ 	.byte	0x04, 0x12
        /*019a*/ 	.short	(.L_97 - .L_96)
	.align		4
.L_96:
        /*019c*/ 	.word	index@(_ZN2at6native21col2im_batched_kernelIdEEvlPKT_llllllllllllllPS2_l)
        /*01a0*/ 	.word	0x00000000
.L_97:


//--------------------- .nv.compat                --------------------------
	.section	.nv.compat,"",@"SHT_CUDA_COMPAT_INFO"
	.align	4
        /*0000*/ 	.byte	0x02, 0x09, 0x00, 0x00, 0x02, 0x02, 0x01, 0x00, 0x02, 0x05, 0x05, 0x00, 0x03, 0x07, 0x01, 0x01
        /*0010*/ 	.byte	0x02, 0x03, 0x00, 0x00, 0x02, 0x06, 0x01, 0x00, 0x04, 0x0b, 0x08, 0x00, 0x00, 0x00, 0x00, 0x00
        /*0020*/ 	.byte	0x00, 0x00, 0x00, 0x00


//--------------------- .nv.info._ZN2at6native21col2im_batched_kernelIbEEvlPKT_llllllllllllllPS2_l --------------------------
	.section	.nv.info._ZN2at6native21col2im_batched_kernelIbEEvlPKT_llllllllllllllPS2_l,"",@"SHT_CUDA_INFO"
	.sectionflags	@""
	.align	4


	//----- nvinfo : EIATTR_CUDA_API_VERSION
	.align		4
        /*0000*/ 	.byte	0x04, 0x37
        /*0002*/ 	.short	(.L_99 - .L_98)
.L_98:
        /*0004*/ 	.word	0x00000082


	//----- nvinfo : EIATTR_KPARAM_INFO
	.align		4
.L_99:
        /*0008*/ 	.byte	0x04, 0x17
        /*000a*/ 	.short	(.L_101 - .L_100)
.L_100:
        /*000c*/ 	.word	0x00000000
        /*0010*/ 	.short	0x0011
        /*0012*/ 	.short	0x0088
        /*0014*/ 	.byte	0x00, 0xf0, 0x21, 0x00


	//----- nvinfo : EIATTR_KPARAM_INFO
	.align		4
.L_101:
        /*0018*/ 	.byte	0x04, 0x17
        /*001a*/ 	.short	(.L_103 - .L_102)
.L_102:
        /*001c*/ 	.word	0x00000000
        /*0020*/ 	.short	0x0010
        /*0022*/ 	.short	0x0080
        /*0024*/ 	.byte	0x00, 0xf0, 0x21, 0x00


	//----- nvinfo : EIATTR_KPARAM_INFO
	.align		4
.L_103:
        /*0028*/ 	.byte	0x04, 0x17
        /*002a*/ 	.short	(.L_105 - .L_104)
.L_104:
        /*002c*/ 	.word	0x00000000
        /*0030*/ 	.short	0x000f
        /*0032*/ 	.short	0x0078
        /*0034*/ 	.byte	0x00, 0xf0, 0x21, 0x00


	//----- nvinfo : EIATTR_KPARAM_INFO
	.align		4
.L_105:
        /*0038*/ 	.byte	0x04, 0x17
        /*003a*/ 	.short	(.L_107 - .L_106)
.L_106:
        /*003c*/ 	.word	0x00000000
        /*0040*/ 	.short	0x000e
        /*0042*/ 	.short	0x0070
        /*0044*/ 	.byte	0x00, 0xf0, 0x21, 0x00


	//----- nvinfo : EIATTR_KPARAM_INFO
	.align		4
.L_107:
        /*0048*/ 	.byte	0x04, 0x17
        /*004a*/ 	.short	(.L_109 - .L_108)
.L_108:
        /*004c*/ 	.word	0x00000000
        /*0050*/ 	.short	0x000d
        /*0052*/ 	.short	0x0068
        /*0054*/ 	.byte	0x00, 0xf0, 0x21, 0x00


	//----- nvinfo : EIATTR_KPARAM_INFO
	.align		4
.L_109:
        /*0058*/ 	.byte	0x04, 0x17
        /*005a*/ 	.short	(.L_111 - .L_110)
.L_110:
        /*005c*/ 	.word	0x00000000
        /*0060*/ 	.short	0x000c
        /*0062*/ 	.short	0x0060
        /*0064*/ 	.byte	0x00, 0xf0, 0x21, 0x00


	//----- nvinfo : EIATTR_KPARAM_INFO
	.align		4
.L_111:
        /*0068*/ 	.byte	0x04, 0x17
        /*006a*/ 	.short	(.L_113 - .L_112)
.L_112:
        /*006c*/ 	.word	0x00000000
        /*0070*/ 	.short	0x000b
        /*0072*/ 	.short	0x0058
        /*0074*/ 	.byte	0x00, 0xf0, 0x21, 0x00


	//----- nvinfo : EIATTR_KPARAM_INFO
	.align		4
.L_113:
        /*0078*/ 	.byte	0x04, 0x17
        /*007a*/ 	.short	(.L_115 - .L_114)
.L_114:
        /*007c*/ 	.word	0x00000000
        /*0080*/ 	.short	0x000a
        /*0082*/ 	.short	0x0050
        /*0084*/ 	.byte	0x00, 0xf0, 0x21, 0x00


	//----- nvinfo : EIATTR_KPARAM_INFO
	.align		4
.L_115:
        /*0088*/ 	.byte	0x04, 0x17
        /*008a*/ 	.short	(.L_117 - .L_116)
.L_116:
        /*008c*/ 	.word	0x00000000
        /*0090*/ 	.short	0x0009
        /*0092*/ 	.short	0x0048
        /*0094*/ 	.byte	0x00, 0xf0, 0x21, 0x00


	//----- nvinfo : EIATTR_KPARAM_INFO
	.align		4
.L_117:
        /*0098*/ 	.byte	0x04, 0x17
        /*009a*/ 	.short	(.L_119 - .L_118)
.L_118:
        /*009c*/ 	.word	0x00000000
        /*00a0*/ 	.short	0x0008
        /*00a2*/ 	.short	0x0040
        /*00a4*/ 	.byte	0x00, 0xf0, 0x21, 0x00


	//----- nvinfo : EIATTR_KPARAM_INFO
	.align		4
.L_119:
        /*00a8*/ 	.byte	0x04, 0x17
        /*00aa*/ 	.short	(.L_121 - .L_120)
.L_120:
        /*00ac*/ 	.word	0x00000000
        /*00b0*/ 	.short	0x0007
        /*00b2*/ 	.short	0x0038
        /*00b4*/ 	.byte	0x00, 0xf0, 0x21, 0x00


	//----- nvinfo : EIATTR_KPARAM_INFO
	.align		4
.L_121:
        /*00b8*/ 	.byte	0x04, 0x17
        /*00ba*/ 	.short	(.L_123 - .L_122)
.L_122:
        /*00bc*/ 	.word	0x00000000
        /*00c0*/ 	.short	0x0006
        /*00c2*/ 	.short	0x0030
        /*00c4*/ 	.byte	0x00, 0xf0, 0x21, 0x00


	//----- nvinfo : EIATTR_KPARAM_INFO
	.align		4
.L_123:
        /*00c8*/ 	.byte	0x04, 0x17
        /*00ca*/ 	.short	(.L_125 - .L_124)
.L_124:
        /*00cc*/ 	.word	0x00000000
        /*00d0*/ 	.short	0x0005
        /*00d2*/ 	.short	0x0028
        /*00d4*/ 	.byte	0x00, 0xf0, 0x21, 0x00


	//----- nvinfo : EIATTR_KPARAM_INFO
	.align		4
.L_125:
        /*00d8*/ 	.byte	0x04, 0x17
        /*00da*/ 	.short	(.L_127 - .L_126)
.L_126:
        /*00dc*/ 	.word	0x00000000
        /*00e0*/ 	.short	0x0004
        /*00e2*/ 	.short	0x0020
        /*00e4*/ 	.byte	0x00, 0xf0, 0x21, 0x00


	//----- nvinfo : EIATTR_KPARAM_INFO
	.align		4
.L_127:
        /*00e8*/ 	.byte	0x04, 0x17
        /*00ea*/ 	.short	(.L_129 - .L_128)
.L_128:
        /*00ec*/ 	.word	0x00000000
        /*00f0*/ 	.short	0x0003
        /*00f2*/ 	.short	0x0018
        /*00f4*/ 	.byte	0x00, 0xf0, 0x21, 0x00


	//----- nvinfo : EIATTR_KPARAM_INFO
	.align		4
.L_129:
        /*00f8*/ 	.byte	0x04, 0x17
        /*00fa*/ 	.short	(.L_131 - .L_130)
.L_130:
        /*00fc*/ 	.word	0x00000000
        /*0100*/ 	.short	0x0002
        /*0102*/ 	.short	0x0010
        /*0104*/ 	.byte	0x00, 0xf0, 0x21, 0x00


	//----- nvinfo : EIATTR_KPARAM_INFO
	.align		4
.L_131:
        /*0108*/ 	.byte	0x04, 0x17
        /*010a*/ 	.short	(.L_133 - .L_132)
.L_132:
        /*010c*/ 	.word	0x00000000
        /*0110*/ 	.short	0x0001
        /*0112*/ 	.short	0x0008
        /*0114*/ 	.byte	0x00, 0xf0, 0x21, 0x00


	//----- nvinfo : EIATTR_KPARAM_INFO
	.align		4
.L_133:
        /*0118*/ 	.byte	0x04, 0x17
        /*011a*/ 	.short	(.L_135 - .L_134)
.L_134:
        /*011c*/ 	.word	0x00000000
        /*0120*/ 	.short	0x0000
        /*0122*/ 	.short	0x0000
        /*0124*/ 	.byte	0x00, 0xf0, 0x21, 0x00


	//----- nvinfo : EIATTR_SPARSE_MMA_MASK
	.align		4
.L_135:
        /*0128*/ 	.byte	0x03, 0x50
        /*012a*/ 	.short	0x0000


	//----- nvinfo : EIATTR_MAXREG_COUNT
	.align		4
        /*012c*/ 	.byte	0x03, 0x1b
        /*012e*/ 	.short	0x0080


	//----- nvinfo : EIATTR_ANNOTATIONS
	.align		4
        /*0130*/ 	.byte	0x04, 0x55
        /*0132*/ 	.short	(.L_137 - .L_136)


	//   ....[0]....
.L_136:
        /*0134*/ 	.word	0x00000001
        /*0138*/ 	.byte	0x00, 0x01, 0x00, 0x00, 0x01, 0x00, 0x00, 0x00, 0x20, 0x01, 0x00, 0x00, 0x01, 0x00, 0x00, 0x00
        /*0148*/ 	.byte	0x30, 0x01, 0x00, 0x00, 0x01, 0x00, 0x00, 0x00, 0x90, 0x01, 0x00, 0x00, 0x01, 0x00, 0x00, 0x00
        /*0158*/ 	.byte	0x00, 0x02, 0x00, 0x00, 0x01, 0x00, 0x00, 0x00, 0x10, 0x02, 0x00, 0x00, 0x01, 0x00, 0x00, 0x00
        /*0168*/ 	.byte	0xc0, 0x02, 0x00, 0x00, 0x01, 0x00, 0x00, 0x00, 0xe0, 0x02, 0x00, 0x00, 0x01, 0x00, 0x00, 0x00
        /*0178*/ 	.byte	0x30, 0x03, 0x00, 0x00, 0x01, 0x00, 0x00, 0x00, 0x70, 0x04, 0x00, 0x00, 0x01, 0x00, 0x00, 0x00
        /*0188*/ 	.byte	0x40, 0x05, 0x00, 0x00, 0x01, 0x00, 0x00, 0x00, 0xe0, 0x09, 0x00, 0x00, 0x01, 0x00, 0x00, 0x00
        /*0198*/ 	.byte	0xc0, 0x63, 0x00, 0x00, 0x01, 0x00, 0x00, 0x00, 0x00, 0x64, 0x00, 0x00, 0x01, 0x00, 0x00, 0x00
        /*01a8*/ 	.byte	0x10, 0x64, 0x00, 0x00, 0x01, 0x00, 0x00, 0x00, 0x30, 0x65, 0x00, 0x00, 0x01, 0x00, 0x00, 0x00
        /*01b8*/ 	.byte	0x50, 0x65, 0x00, 0x00


	//----- nvinfo : EIATTR_MERCURY_ISA_VERSION
	.align		4
.L_137:
        /*01bc*/ 	.byte	0x03, 0x5f
        /*01be*/ 	.short	0x0101


	//----- nvinfo : EIATTR_EXIT_INSTR_OFFSETS
	.align		4
        /*01c0*/ 	.byte	0x04, 0x1c
        /*01c2*/ 	.short	(.L_139 - .L_138)


	//   ....[0]....
.L_138:
        /*01c4*/ 	.word	0x000000f0


	//   ....[1]....
        /*01c8*/ 	.word	0x00006570


	//----- nvinfo : EIATTR_MAX_THREADS
	.align		4
.L_139:
        /*01cc*/ 	.byte	0x04, 0x05
        /*01ce*/ 	.short	(.L_141 - .L_140)
.L_140:
        /*01d0*/ 	.word	0x00000200
        /*01d4*/ 	.word	0x00000001
        /*01d8*/ 	.word	0x00000001


	//----- nvinfo : EIATTR_CRS_STACK_SIZE
	.align		4
.L_141:
        /*01dc*/ 	.byte	0x04, 0x1e
        /*01de*/ 	.short	(.L_143 - .L_142)
.L_142:
        /*01e0*/ 	.word	0x00000000


	//----- nvinfo : EIATTR_CBANK_PARAM_SIZE
	.align		4
.L_143:
        /*01e4*/ 	.byte	0x03, 0x19
        /*01e6*/ 	.short	0x0090


	//----- nvinfo : EIATTR_PARAM_CBANK
	.align		4
        /*01e8*/ 	.byte	0x04, 0x0a
        /*01ea*/ 	.short	(.L_145 - .L_144)
	.align		4
.L_144:
        /*01ec*/ 	.word	index@(.nv.constant0._ZN2at6native21col2im_batched_kernelIbEEvlPKT_llllllllllllllPS2_l)
        /*01f0*/ 	.short	0x0210
        /*01f2*/ 	.short	0x0090


	//----- nvinfo : EIATTR_SW_WAR
	.align		4
.L_145:
        /*01f4*/ 	.byte	0x04, 0x36
        /*01f6*/ 	.short	(.L_147 - .L_146)
.L_146:
        /*01f8*/ 	.word	0x00000008
.L_147:


//--------------------- .nv.info._ZN2at6native21col2im_batched_kernelIN3c108BFloat16EEEvlPKT_llllllllllllllPS4_l --------------------------
	.section	.nv.info._ZN2at6native21col2im_batched_kernelIN3c108BFloat16EEEvlPKT_llllllllllllllPS4_l,"",@"SHT_CUDA_INFO"
	.sectionflags	@""
	.align	4


	//----- nvinfo : EIATTR_CUDA_API_VERSION
	.align		4
        /*0000*/ 	.byte	0x04, 0x37
        /*0002*/ 	.short	(.L_149 - .L_148)
.L_148:
        /*0004*/ 	.word	0x00000082


	//----- nvinfo : EIATTR_KPARAM_INFO
	.align		4
.L_149:
        /*0008*/ 	.byte	0x04, 0x17
        /*000a*/ 	.short	(.L_151 - .L_150)
.L_150:
        /*000c*/ 	.word	0x00000000
        /*0010*/ 	.short	0x0011
        /*0012*/ 	.short	0x0088
        /*0014*/ 	.byte	0x00, 0xf0, 0x21, 0x00


	//----- nvinfo : EIATTR_KPARAM_INFO
	.align		4
.L_151:
        /*0018*/ 	.byte	0x04, 0x17
        /*001a*/ 	.short	(.L_153 - .L_152)
.L_152:
        /*001c*/ 	.word	0x00000000
        /*0020*/ 	.short	0x0010
        /*0022*/ 	.short	0x0080
        /*0024*/ 	.byte	0x00, 0xf0, 0x21, 0x00


	//----- nvinfo : EIATTR_KPARAM_INFO
	.align		4
.L_153:
        /*0028*/ 	.byte	0x04, 0x17
        /*002a*/ 	.short	(.L_155 - .L_154)
.L_154:
        /*002c*/ 	.word	0x00000000
        /*0030*/ 	.short	0x000f
        /*0032*/ 	.short	0x0078
        /*0034*/ 	.byte	0x00, 0xf0, 0x21, 0x00


	//----- nvinfo : EIATTR_KPARAM_INFO
	.align		4
.L_155:
        /*0038*/ 	.byte	0x04, 0x17
        /*003a*/ 	.short	(.L_157 - .L_156)
.L_156:
        /*003c*/ 	.word	0x00000000
        /*0040*/ 	.short	0x000e
        /*0042*/ 	.short	0x0070
        /*0044*/ 	.byte	0x00, 0xf0, 0x21, 0x00


	//----- nvinfo : EIATTR_KPARAM_INFO
	.align		4
.L_157:
        /*0048*/ 	.byte	0x04, 0x17
        /*004a*/ 	.short	(.L_159 - .L_158)
.L_158:
        /*004c*/ 	.word	0x00000000
        /*0050*/ 	.short	0x000d
        /*0052*/ 	.short	0x0068
        /*0054*/ 	.byte	0x00, 0xf0, 0x21, 0x00


	//----- nvinfo : EIATTR_KPARAM_INFO
	.align		4
.L_159:
        /*0058*/ 	.byte	0x04, 0x17
        /*005a*/ 	.short	(.L_161 - .L_160)
.L_160:
        /*005c*/ 	.word	0x00000000
        /*0060*/ 	.short	0x000c
        /*0062*/ 	.short	0x0060
        /*0064*/ 	.byte	0x00, 0xf0, 0x21, 0x00


	//----- nvinfo : EIATTR_KPARAM_INFO
	.align		4
.L_161:
        /*0068*/ 	.byte	0x04, 0x17
        /*006a*/ 	.short	(.L_163 - .L_162)
.L_162:
        /*006c*/ 	.word	0x00000000
        /*0070*/ 	.short	0x000b
        /*0072*/ 	.short	0x0058
        /*0074*/ 	.byte	0x00, 0xf0, 0x21, 0x00


	//----- nvinfo : EIATTR_KPARAM_INFO
	.align		4
.L_163:
        /*0078*/ 	.byte	0x04, 0x17
        /*007a*/ 	.short	(.L_165 - .L_164)
.L_164:
        /*007c*/ 	.word	0x00000000
        /*0080*/ 	.short	0x000a
        /*0082*/ 	.short	0x0050
        /*0084*/ 	.byte	0x00, 0xf0, 0x21, 0x00


	//----- nvinfo : EIATTR_KPARAM_INFO
	.align		4
.L_165:
        /*0088*/ 	.byte	0x04, 0x17
        /*008a*/ 	.short	(.L_167 - .L_166)
.L_166:
        /*008c*/ 	.word	0x00000000
        /*0090*/ 	.short	0x0009
        /*0092*/ 	.short	0x0048
        /*0094*/ 	.byte	0x00, 0xf0, 0x21, 0x00


	//----- nvinfo : EIATTR_KPARAM_INFO
	.align		4
.L_167:
        /*0098*/ 	.byte	0x04, 0x17
        /*009a*/ 	.short	(.L_169 - .L_168)
.L_168:
        /*009c*/ 	.word	0x00000000
        /*00a0*/ 	.short	0x0008
        /*00a2*/ 	.short	0x0040
        /*00a4*/ 	.byte	0x00, 0xf0, 0x21, 0x00


	//----- nvinfo : EIATTR_KPARAM_INFO
	.align		4
.L_169:
        /*00a8*/ 	.byte	0x04, 0x17
        /*00aa*/ 	.short	(.L_171 - .L_170)
.L_170:
        /*00ac*/ 	.word	0x00000000
        /*00b0*/ 	.short	0x0007
        /*00b2*/ 	.short	0x0038
        /*00b4*/ 	.byte	0x00, 0xf0, 0x21, 0x00


	//----- nvinfo : EIATTR_KPARAM_INFO
	.align		4
.L_171:
        /*00b8*/ 	.byte	0x04, 0x17
        /*00ba*/ 	.short	(.L_173 - .L_172)
.L_172:
        /*00bc*/ 	.word	0x00000000
        /*00c0*/ 	.short	0x0006
        /*00c2*/ 	.short	0x0030
        /*00c4*/ 	.byte	0x00, 0xf0, 0x21, 0x00


	//----- nvinfo : EIATTR_KPARAM_INFO
	.align		4
.L_173:
        /*00c8*/ 	.byte	0x04, 0x17
        /*00ca*/ 	.short	(.L_175 - .L_174)
.L_174:
        /*00cc*/ 	.word	0x00000000
        /*00d0*/ 	.short	0x0005
        /*00d2*/ 	.short	0x0028
        /*00d4*/ 	.byte	0x00, 0xf0, 0x21, 0x00


	//----- nvinfo : EIATTR_KPARAM_INFO
	.align		4
.L_175:
        /*00d8*/ 	.byte	0x04, 0x17
        /*00da*/ 	.short	(.L_177 - .L_176)
.L_176:
        /*00dc*/ 	.word	0x00000000
        /*00e0*/ 	.short	0x0004
        /*00e2*/ 	.short	0x0020
        /*00e4*/ 	.byte	0x00, 0xf0, 0x21, 0x00


	//----- nvinfo : EIATTR_KPARAM_INFO
	.align		4
.L_177:
        /*00e8*/ 	.byte	0x04, 0x17
        /*00ea*/ 	.short	(.L_179 - .L_178)
.L_178:
        /*00ec*/ 	.word	0x00000000
        /*00f0*/ 	.short	0x0003
        /*00f2*/ 	.short	0x0018
        /*00f4*/ 	.byte	0x00, 0xf0, 0x21, 0x00


	//----- nvinfo : EIATTR_KPARAM_INFO
	.align		4
.L_179:
        /*00f8*/ 	.byte	0x04, 0x17
        /*00fa*/ 	.short	(.L_181 - .L_180)
.L_180:
        /*00fc*/ 	.word	0x00000000
        /*0100*/ 	.short	0x0002
        /*0102*/ 	.short	0x0010
        /*0104*/ 	.byte	0x00, 0xf0, 0x21, 0x00


	//----- nvinfo : EIATTR_KPARAM_INFO
	.align		4
.L_181:
        /*0108*/ 	.byte	0x04, 0x17
        /*010a*/ 	.short	(.L_183 - .L_182)
.L_182:
        /*010c*/ 	.word	0x00000000
        /*0110*/ 	.short	0x0001
        /*0112*/ 	.short	0x0008
        /*0114*/ 	.byte	0x00, 0xf0, 0x21, 0x00


	//----- nvinfo : EIATTR_KPARAM_INFO
	.align		4
.L_183:
        /*0118*/ 	.byte	0x04, 0x17
        /*011a*/ 	.short	(.L_185 - .L_184)
.L_184:
        /*011c*/ 	.word	0x00000000
        /*0120*/ 	.short	0x0000
        /*0122*/ 	.short	0x0000
        /*0124*/ 	.byte	0x00, 0xf0, 0x21, 0x00


	//----- nvinfo : EIATTR_SPARSE_MMA_MASK
	.align		4
.L_185:
        /*0128*/ 	.byte	0x03, 0x50
        /*012a*/ 	.short	0x0000


	//----- nvinfo : EIATTR_MAXREG_COUNT
	.align		4
        /*012c*/ 	.byte	0x03, 0x1b
        /*012e*/ 	.short	0x0080


	//----- nvinfo : EIATTR_MERCURY_ISA_VERSION
	.align		4
        /*0130*/ 	.byte	0x03, 0x5f
        /*0132*/ 	.short	0x0101


	//----- nvinfo : EIATTR_EXIT_INSTR_OFFSETS
	.align		4
        /*0134*/ 	.byte	0x04, 0x1c
        /*0136*/ 	.short	(.L_187 - .L_186)


	//   ....[0]....
.L_186:
        /*0138*/ 	.word	0x000000e0


	//   ....[1]....
        /*013c*/ 	.word	0x00006340


	//----- nvinfo : EIATTR_MAX_THREADS
	.align		4
.L_187:
        /*0140*/ 	.byte	0x04, 0x05
        /*0142*/ 	.short	(.L_189 - .L_188)
.L_188:
        /*0144*/ 	.word	0x00000200
        /*0148*/ 	.word	0x00000001
        /*014c*/ 	.word	0x00000001


	//----- nvinfo : EIATTR_CRS_STACK_SIZE
	.align		4
.L_189:
        /*0150*/ 	.byte	0x04, 0x1e
        /*0152*/ 	.short	(.L_191 - .L_190)
.L_190:
        /*0154*/ 	.word	0x00000000


	//----- nvinfo : EIATTR_CBANK_PARAM_SIZE
	.align		4
.L_191:
        /*0158*/ 	.byte	0x03, 0x19
        /*015a*/ 	.short	0x0090


	//----- nvinfo : EIATTR_PARAM_CBANK
	.align		4
        /*015c*/ 	.byte	0x04, 0x0a
        /*015e*/ 	.short	(.L_193 - .L_192)
	.align		4
.L_192:
        /*0160*/ 	.word	index@(.nv.constant0._ZN2at6native21col2im_batched_kernelIN3c108BFloat16EEEvlPKT_llllllllllllllPS4_l)
        /*0164*/ 	.short	0x0210
        /*0166*/ 	.short	0x0090


	//----- nvinfo : EIATTR_SW_WAR
	.align		4
.L_193:
        /*0168*/ 	.byte	0x04, 0x36
        /*016a*/ 	.short	(.L_195 - .L_194)
.L_194:
        /*016c*/ 	.word	0x00000008
.L_195:


//--------------------- .nv.info._ZN2at6native21col2im_batched_kernelIN3c104HalfEEEvlPKT_llllllllllllllPS4_l --------------------------
	.section	.nv.info._ZN2at6native21col2im_batched_kernelIN3c104HalfEEEvlPKT_llllllllllllllPS4_l,"",@"SHT_CUDA_INFO"
	.sectionflags	@""
	.align	4


	//----- nvinfo : EIATTR_CUDA_API_VERSION
	.align		4
        /*0000*/ 	.byte	0x04, 0x37
        /*0002*/ 	.short	(.L_197 - .L_196)
.L_196:
        /*0004*/ 	.word	0x00000082


	//----- nvinfo : EIATTR_KPARAM_INFO
	.align		4
.L_197:
        /*0008*/ 	.byte	0x04, 0x17
        /*000a*/ 	.short	(.L_199 - .L_198)
.L_198:
        /*000c*/ 	.word	0x00000000
        /*0010*/ 	.short	0x0011
        /*0012*/ 	.short	0x0088
        /*0014*/ 	.byte	0x00, 0xf0, 0x21, 0x00


	//----- nvinfo : EIATTR_KPARAM_INFO
	.align		4
.L_199:
        /*0018*/ 	.byte	0x04, 0x17
        /*001a*/ 	.short	(.L_201 - .L_200)
.L_200:
        /*001c*/ 	.word	0x00000000
        /*0020*/ 	.short	0x0010
        /*0022*/ 	.short	0x0080
        /*0024*/ 	.byte	0x00, 0xf0, 0x21, 0x00


	//----- nvinfo : EIATTR_KPARAM_INFO
	.align		4
.L_201:
        /*0028*/ 	.byte	0x04, 0x17
        /*002a*/ 	.short	(.L_203 - .L_202)
.L_202:
        /*002c*/ 	.word	0x00000000
        /*0030*/ 	.short	0x000f
        /*0032*/ 	.short	0x0078
        /*0034*/ 	.byte	0x00, 0xf0, 0x21, 0x00


	//----- nvinfo : EIATTR_KPARAM_INFO
	.align		4
.L_203:
        /*0038*/ 	.byte	0x04, 0x17
        /*003a*/ 	.short	(.L_205 - .L_204)
.L_204:
        /*003c*/ 	.word	0x00000000
        /*0040*/ 	.short	0x000e
        /*0042*/ 	.short	0x0070
        /*0044*/ 	.byte	0x00, 0xf0, 0x21, 0x00


	//----- nvinfo : EIATTR_KPARAM_INFO
	.align		4
.L_205:
        /*0048*/ 	.byte	0x04, 0x17
        /*004a*/ 	.short	(.L_207 - .L_206)
.L_206:
        /*004c*/ 	.word	0x00000000
        /*0050*/ 	.short	0x000d
        /*0052*/ 	.short	0x0068
        /*0054*/ 	.byte	0x00, 0xf0, 0x21, 0x00


	//----- nvinfo : EIATTR_KPARAM_INFO
	.align		4
.L_207:
        /*0058*/ 	.byte	0x04, 0x17
        /*005a*/ 	.short	(.L_209 - .L_208)
.L_208:
        /*005c*/ 	.word	0x00000000
        /*0060*/ 	.short	0x000c
        /*0062*/ 	.short	0x0060
        /*0064*/ 	.byte	0x00, 0xf0, 0x21, 0x00


	//----- nvinfo : EIATTR_KPARAM_INFO
	.align		4
.L_209:
        /*0068*/ 	.byte	0x04, 0x17
        /*006a*/ 	.short	(.L_211 - .L_210)
.L_210:
        /*006c*/ 	.word	0x00000000
        /*0070*/ 	.short	0x000b
        /*0072*/ 	.short	0x0058
        /*0074*/ 	.byte	0x00, 0xf0, 0x21, 0x00


	//----- nvinfo : EIATTR_KPARAM_INFO
	.align		4
.L_211:
        /*0078*/ 	.byte	0x04, 0x17
        /*007a*/ 	.short	(.L_213 - .L_212)
.L_212:
        /*007c*/ 	.word	0x00000000
        /*0080*/ 	.short	0x000a
        /*0082*/ 	.short	0x0050
        /*0084*/ 	.byte	0x00, 0xf0, 0x21, 0x00


	//----- nvinfo : EIATTR_KPARAM_INFO
	.align		4
.L_213:
        /*0088*/ 	.byte	0x04, 0x17
        /*008a*/ 	.short	(.L_215 - .L_214)
.L_214:
        /*008c*/ 	.word	0x00000000
        /*0090*/ 	.short	0x0009
        /*0092*/ 	.short	0x0048
        /*0094*/ 	.byte	0x00, 0xf0, 0x21, 0x00


	//----- nvinfo : EIATTR_KPARAM_INFO
	.align		4
.L_215:
        /*0098*/ 	.byte	0x04, 0x17
        /*009a*/ 	.short	(.L_217 - .L_216)
.L_216:
        /*009c*/ 	.word	0x00000000
        /*00a0*/ 	.short	0x0008
        /*00a2*/ 	.short	0x0040
        /*00a4*/ 	.byte	0x00, 0xf0, 0x21, 0x00


	//----- nvinfo : EIATTR_KPARAM_INFO
	.align		4
.L_217:
        /*00a8*/ 	.byte	0x04, 0x17
        /*00aa*/ 	.short	(.L_219 - .L_218)
.L_218:
        /*00ac*/ 	.word	0x00000000
        /*00b0*/ 	.short	0x0007
        /*00b2*/ 	.short	0x0038
        /*00b4*/ 	.byte	0x00, 0xf0, 0x21, 0x00


	//----- nvinfo : EIATTR_KPARAM_INFO
	.align		4
.L_219:
        /*00b8*/ 	.byte	0x04, 0x17
        /*00ba*/ 	.short	(.L_221 - .L_220)
.L_220:
        /*00bc*/ 	.word	0x00000000
        /*00c0*/ 	.short	0x0006
        /*00c2*/ 	.short	0x0030
        /*00c4*/ 	.byte	0x00, 0xf0, 0x21, 0x00


	//----- nvinfo : EIATTR_KPARAM_INFO
	.align		4
.L_221:
        /*00c8*/ 	.byte	0x04, 0x17
        /*00ca*/ 	.short	(.L_223 - .L_222)
.L_222:
        /*00cc*/ 	.word	0x00000000
        /*00d0*/ 	.short	0x0005
        /*00d2*/ 	.short	0x0028
        /*00d4*/ 	.byte	0x00, 0xf0, 0x21, 0x00


	//----- nvinfo : EIATTR_KPARAM_INFO
	.align		4
.L_223:
        /*00d8*/ 	.byte	0x04, 0x17
        /*00da*/ 	.short	(.L_225 - .L_224)
.L_224:
        /*00dc*/ 	.word	0x00000000
        /*00e0*/ 	.short	0x0004
        /*00e2*/ 	.short	0x0020
        /*00e4*/ 	.byte	0x00, 0xf0, 0x21, 0x00


	//----- nvinfo : EIATTR_KPARAM_INFO
	.align		4
.L_225:
        /*00e8*/ 	.byte	0x04, 0x17
        /*00ea*/ 	.short	(.L_227 - .L_226)
.L_226:
        /*00ec*/ 	.word	0x00000000
        /*00f0*/ 	.short	0x0003
        /*00f2*/ 	.short	0x0018
        /*00f4*/ 	.byte	0x00, 0xf0, 0x21, 0x00


	//----- nvinfo : EIATTR_KPARAM_INFO
	.align		4
.L_227:
        /*00f8*/ 	.byte	0x04, 0x17
        /*00fa*/ 	.short	(.L_229 - .L_228)
.L_228:
        /*00fc*/ 	.word	0x00000000
        /*0100*/ 	.short	0x0002
        /*0102*/ 	.short	0x0010
        /*0104*/ 	.byte	0x00, 0xf0, 0x21, 0x00


	//----- nvinfo : EIATTR_KPARAM_INFO
	.align		4
.L_229:
        /*0108*/ 	.byte	0x04, 0x17
        /*010a*/ 	.short	(.L_231 - .L_230)
.L_230:
        /*010c*/ 	.word	0x00000000
        /*0110*/ 	.short	0x0001
        /*0112*/ 	.short	0x0008
        /*0114*/ 	.byte	0x00, 0xf0, 0x21, 0x00


	//----- nvinfo : EIATTR_KPARAM_INFO
	.align		4
.L_231:
        /*0118*/ 	.byte	0x04, 0x17
        /*011a*/ 	.short	(.L_233 - .L_232)
.L_232:
        /*011c*/ 	.word	0x00000000
        /*0120*/ 	.short	0x0000
        /*0122*/ 	.short	0x0000
        /*0124*/ 	.byte	0x00, 0xf0, 0x21, 0x00


	//----- nvinfo : EIATTR_SPARSE_MMA_MASK
	.align		4
.L_233:
        /*0128*/ 	.byte	0x03, 0x50
        /*012a*/ 	.short	0x0000


	//----- nvinfo : EIATTR_MAXREG_COUNT
	.align		4
        /*012c*/ 	.byte	0x03, 0x1b
        /*012e*/ 	.short	0x0080


	//----- nvinfo : EIATTR_MERCURY_ISA_VERSION
	.align		4
        /*0130*/ 	.byte	0x03, 0x5f
        /*0132*/ 	.short	0x0101


	//----- nvinfo : EIATTR_EXIT_INSTR_OFFSETS
	.align		4
        /*0134*/ 	.byte	0x04, 0x1c
        /*0136*/ 	.short	(.L_235 - .L_234)


	//   ....[0]....
.L_234:
        /*0138*/ 	.word	0x000000e0


	//   ....[1]....
        /*013c*/ 	.word	0x00006340


	//----- nvinfo : EIATTR_MAX_THREADS
	.align		4
.L_235:
        /*0140*/ 	.byte	0x04, 0x05
        /*0142*/ 	.short	(.L_237 - .L_236)
.L_236:
        /*0144*/ 	.word	0x00000200
        /*0148*/ 	.word	0x00000001
        /*014c*/ 	.word	0x00000001


	//----- nvinfo : EIATTR_CRS_STACK_SIZE
	.align		4
.L_237:
        /*0150*/ 	.byte	0x04, 0x1e
        /*0152*/ 	.short	(.L_239 - .L_238)
.L_238:
        /*0154*/ 	.word	0x00000000


	//----- nvinfo : EIATTR_CBANK_PARAM_SIZE
	.align		4
.L_239:
        /*0158*/ 	.byte	0x03, 0x19
        /*015a*/ 	.short	0x0090


	//----- nvinfo : EIATTR_PARAM_CBANK
	.align		4
        /*015c*/ 	.byte	0x04, 0x0a
        /*015e*/ 	.short	(.L_241 - .L_240)
	.align		4
.L_240:
        /*0160*/ 	.word	index@(.nv.constant0._ZN2at6native21col2im_batched_kernelIN3c104HalfEEEvlPKT_llllllllllllllPS4_l)
        /*0164*/ 	.short	0x0210
        /*0166*/ 	.short	0x0090


	//----- nvinfo : EIATTR_SW_WAR
	.align		4
.L_241:
        /*0168*/ 	.byte	0x04, 0x36
        /*016a*/ 	.short	(.L_243 - .L_242)
.L_242:
        /*016c*/ 	.word	0x00000008
.L_243:


//--------------------- .nv.info._ZN2at6native21col2im_batched_kernelIN3c107complexIfEEEEvlPKT_llllllllllllllPS5_l --------------------------
	.section	.nv.info._ZN2at6native21col2im_batched_kernelIN3c107complexIfEEEEvlPKT_llllllllllllllPS5_l,"",@"SHT_CUDA_INFO"
	.sectionflags	@""
	.align	4


	//----- nvinfo : EIATTR_CUDA_API_VERSION
	.align		4
        /*0000*/ 	.byte	0x04, 0x37
        /*0002*/ 	.short	(.L_245 - .L_244)
.L_244:
        /*0004*/ 	.word	0x00000082


	//----- nvinfo : EIATTR_KPARAM_INFO
	.align		4
.L_245:
        /*0008*/ 	.byte	0x04, 0x17
        /*000a*/ 	.short	(.L_247 - .L_246)
.L_246:
        /*000c*/ 	.word	0x00000000
        /*0010*/ 	.short	0x0011
        /*0012*/ 	.short	0x0088
        /*0014*/ 	.byte	0x00, 0xf0, 0x21, 0x00


	//----- nvinfo : EIATTR_KPARAM_INFO
	.align		4
.L_247:
        /*0018*/ 	.byte	0x04, 0x17
        /*001a*/ 	.short	(.L_249 - .L_248)
.L_248:
        /*001c*/ 	.word	0x00000000
        /*0020*/ 	.short	0x0010
        /*0022*/ 	.short	0x0080
        /*0024*/ 	.byte	0x00, 0xf0, 0x21, 0x00


	//----- nvinfo : EIATTR_KPARAM_INFO
	.align		4
.L_249:
        /*0028*/ 	.byte	0x04, 0x17
        /*002a*/ 	.short	(.L_251 - .L_250)
.L_250:
        /*002c*/ 	.word	0x00000000
        /*0030*/ 	.short	0x000f
        /*0032*/ 	.short	0x0078
        /*0034*/ 	.byte	0x00, 0xf0, 0x21, 0x00


	//----- nvinfo : EIATTR_KPARAM_INFO
	.align		4
.L_251:
        /*0038*/ 	.byte	0x04, 0x17
        /*003a*/ 	.short	(.L_253 - .L_252)
.L_252:
        /*003c*/ 	.word	0x00000000
        /*0040*/ 	.short	0x000e
        /*0042*/ 	.short	0x0070
        /*0044*/ 	.byte	0x00, 0xf0, 0x21, 0x00


	//----- nvinfo : EIATTR_KPARAM_INFO
	.align		4
.L_253:
        /*0048*/ 	.byte	0x04, 0x17
        /*004a*/ 	.short	(.L_255 - .L_254)
.L_254:
        /*004c*/ 	.word	0x00000000
        /*0050*/ 	.short	0x000d
        /*0052*/ 	.short	0x0068
        /*0054*/ 	.byte	0x00, 0xf0, 0x21, 0x00


	//----- nvinfo : EIATTR_KPARAM_INFO
	.align		4
.L_255:
        /*0058*/ 	.byte	0x04, 0x17
        /*005a*/ 	.short	(.L_257 - .L_256)
.L_256:
        /*005c*/ 	.word	0x00000000
        /*0060*/ 	.short	0x000c
        /*0062*/ 	.short	0x0060
        /*0064*/ 	.byte	0x00, 0xf0, 0x21, 0x00


	//----- nvinfo : EIATTR_KPARAM_INFO
	.align		4
.L_257:
        /*0068*/ 	.byte	0x04, 0x17
        /*006a*/ 	.short	(.L_259 - .L_258)
.L_258:
        /*006c*/ 	.word	0x00000000
        /*0070*/ 	.short	0x000b
        /*0072*/ 	.short	0x0058
        /*0074*/ 	.byte	0x00, 0xf0, 0x21, 0x00


	//----- nvinfo : EIATTR_KPARAM_INFO
	.align		4
.L_259:
        /*0078*/ 	.byte	0x04, 0x17
        /*007a*/ 	.short	(.L_261 - .L_260)
.L_260:
        /*007c*/ 	.word	0x00000000
        /*0080*/ 	.short	0x000a
        /*0082*/ 	.short	0x0050
        /*0084*/ 	.byte	0x00, 0xf0, 0x21, 0x00


	//----- nvinfo : EIATTR_KPARAM_INFO
	.align		4
.L_261:
        /*0088*/ 	.byte	0x04, 0x17
        /*008a*/ 	.short	(.L_263 - .L_262)
.L_262:
        /*008c*/ 	.word	0x00000000
        /*0090*/ 	.short	0x0009
        /*0092*/ 	.short	0x0048
        /*0094*/ 	.byte	0x00, 0xf0, 0x21, 0x00


	//----- nvinfo : EIATTR_KPARAM_INFO
	.align		4
.L_263:
        /*0098*/ 	.byte	0x04, 0x17
        /*009a*/ 	.short	(.L_265 - .L_264)
.L_264:
        /*009c*/ 	.word	0x00000000
        /*00a0*/ 	.short	0x0008
        /*00a2*/ 	.short	0x0040
        /*00a4*/ 	.byte	0x00, 0xf0, 0x21, 0x00


	//----- nvinfo : EIATTR_KPARAM_INFO
	.align		4
.L_265:
        /*00a8*/ 	.byte	0x04, 0x17
        /*00aa*/ 	.short	(.L_267 - .L_266)
.L_266:
        /*00ac*/ 	.word	0x00000000
        /*00b0*/ 	.short	0x0007
        /*00b2*/ 	.short	0x0038
        /*00b4*/ 	.byte	0x00, 0xf0, 0x21, 0x00


	//----- nvinfo : EIATTR_KPARAM_INFO
	.align		4
.L_267:
        /*00b8*/ 	.byte	0x04, 0x17
        /*00ba*/ 	.short	(.L_269 - .L_268)
.L_268:
        /*00bc*/ 	.word	0x00000000
        /*00c0*/ 	.short	0x0006
        /*00c2*/ 	.short	0x0030
        /*00c4*/ 	.byte	0x00, 0xf0, 0x21, 0x00


	//----- nvinfo : EIATTR_KPARAM_INFO
	.align		4
.L_269:
        /*00c8*/ 	.byte	0x04, 0x17
        /*00ca*/ 	.short	(.L_271 - .L_270)
.L_270:
        /*00cc*/ 	.word	0x00000000
        /*00d0*/ 	.short	0x0005
        /*00d2*/ 	.short	0x0028
        /*00d4*/ 	.byte	0x00, 0xf0, 0x21, 0x00


	//----- nvinfo : EIATTR_KPARAM_INFO
	.align		4
.L_271:
        /*00d8*/ 	.byte	0x04, 0x17
        /*00da*/ 	.short	(.L_273 - .L_272)
.L_272:
        /*00dc*/ 	.word	0x00000000
        /*00e0*/ 	.short	0x0004
        /*00e2*/ 	.short	0x0020
        /*00e4*/ 	.byte	0x00, 0xf0, 0x21, 0x00


	//----- nvinfo : EIATTR_KPARAM_INFO
	.align		4
.L_273:
        /*00e8*/ 	.byte	0x04, 0x17
        /*00ea*/ 	.short	(.L_275 - .L_274)
.L_274:
        /*00ec*/ 	.word	0x00000000
        /*00f0*/ 	.short	0x0003
        /*00f2*/ 	.short	0x0018
        /*00f4*/ 	.byte	0x00, 0xf0, 0x21, 0x00


	//----- nvinfo : EIATTR_KPARAM_INFO
	.align		4
.L_275:
        /*00f8*/ 	.byte	0x04, 0x17
        /*00fa*/ 	.short	(.L_277 - .L_276)
.L_276:
        /*00fc*/ 	.word	0x00000000
        /*0100*/ 	.short	0x0002
        /*0102*/ 	.short	0x0010
        /*0104*/ 	.byte	0x00, 0xf0, 0x21, 0x00


	//----- nvinfo : EIATTR_KPARAM_INFO
	.align		4
.L_277:
        /*0108*/ 	.byte	0x04, 0x17
        /*010a*/ 	.short	(.L_279 - .L_278)
.L_278:
        /*010c*/ 	.word	0x00000000
        /*0110*/ 	.short	0x0001
        /*0112*/ 	.short	0x0008
        /*0114*/ 	.byte	0x00, 0xf0, 0x21, 0x00


	//----- nvinfo : EIATTR_KPARAM_INFO
	.align		4
.L_279:
        /*0118*/ 	.byte	0x04, 0x17
        /*011a*/ 	.short	(.L_281 - .L_280)
.L_280:
        /*011c*/ 	.word	0x00000000
        /*0120*/ 	.short	0x0000
        /*0122*/ 	.short	0x0000
        /*0124*/ 	.byte	0x00, 0xf0, 0x21, 0x00


	//----- nvinfo : EIATTR_SPARSE_MMA_MASK
	.align		4
.L_281:
        /*0128*/ 	.byte	0x03, 0x50
        /*012a*/ 	.short	0x0000


	//----- nvinfo : EIATTR_MAXREG_COUNT
	.align		4
        /*012c*/ 	.byte	0x03, 0x1b
        /*012e*/ 	.short	0x0080


	//----- nvinfo : EIATTR_MERCURY_ISA_VERSION
	.align		4
        /*0130*/ 	.byte	0x03, 0x5f
        /*0132*/ 	.short	0x0101


	//----- nvinfo : EIATTR_EXIT_INSTR_OFFSETS
	.align		4
        /*0134*/ 	.byte	0x04, 0x1c
        /*0136*/ 	.short	(.L_283 - .L_282)


	//   ....[0]....
.L_282:
        /*0138*/ 	.word	0x000000e0


	//   ....[1]....
        /*013c*/ 	.word	0x00006460


	//----- nvinfo : EIATTR_MAX_THREADS
	.align		4
.L_283:
        /*0140*/ 	.byte	0x04, 0x05
        /*0142*/ 	.short	(.L_285 - .L_284)
.L_284:
        /*0144*/ 	.word	0x00000200
        /*0148*/ 	.word	0x00000001
        /*014c*/ 	.word	0x00000001


	//----- nvinfo : EIATTR_CRS_STACK_SIZE
	.align		4
.L_285:
        /*0150*/ 	.byte	0x04, 0x1e
        /*0152*/ 	.short	(.L_287 - .L_286)
.L_286:
        /*0154*/ 	.word	0x00000000


	//----- nvinfo : EIATTR_CBANK_PARAM_SIZE
	.align		4
.L_287:
        /*0158*/ 	.byte	0x03, 0x19
        /*015a*/ 	.short	0x0090


	//----- nvinfo : EIATTR_PARAM_CBANK
	.align		4
        /*015c*/ 	.byte	0x04, 0x0a
        /*015e*/ 	.short	(.L_289 - .L_288)
	.align		4
.L_288:
        /*0160*/ 	.word	index@(.nv.constant0._ZN2at6native21col2im_batched_kernelIN3c107complexIfEEEEvlPKT_llllllllllllllPS5_l)
        /*0164*/ 	.short	0x0210
        /*0166*/ 	.short	0x0090


	//----- nvinfo : EIATTR_SW_WAR
	.align		4
.L_289:
        /*0168*/ 	.byte	0x04, 0x36
        /*016a*/ 	.short	(.L_291 - .L_290)
.L_290:
        /*016c*/ 	.word	0x00000008
.L_291:


//--------------------- .nv.info._ZN2at6native21col2im_batched_kernelIN3c107complexIdEEEEvlPKT_llllllllllllllPS5_l --------------------------
	.section	.nv.info._ZN2at6native21col2im_batched_kernelIN3c107complexIdEEEEvlPKT_llllllllllllllPS5_l,"",@"SHT_CUDA_INFO"
	.sectionflags	@""
	.align	4


	//----- nvinfo : EIATTR_CUDA_API_VERSION
	.align		4
        /*0000*/ 	.byte	0x04, 0x37
        /*0002*/ 	.short	(.L_293 - .L_292)
.L_292:
        /*0004*/ 	.word	0x00000082


	//----- nvinfo : EIATTR_KPARAM_INFO
	.align		4
.L_293:
        /*0008*/ 	.byte	0x04, 0x17
        /*000a*/ 	.short	(.L_295 - .L_294)
.L_294:
        /*000c*/ 	.word	0x00000000
        /*0010*/ 	.short	0x0011
        /*0012*/ 	.short	0x0088
        /*0014*/ 	.byte	0x00, 0xf0, 0x21, 0x00


	//----- nvinfo : EIATTR_KPARAM_INFO
	.align		4
.L_295:
        /*0018*/ 	.byte	0x04, 0x17
        /*001a*/ 	.short	(.L_297 - .L_296)
.L_296:
        /*001c*/ 	.word	0x00000000
        /*0020*/ 	.short	0x0010
        /*0022*/ 	.short	0x0080
        /*0024*/ 	.byte	0x00, 0xf0, 0x21, 0x00


	//----- nvinfo : EIATTR_KPARAM_INFO
	.align		4
.L_297:
        /*0028*/ 	.byte	0x04, 0x17
        /*002a*/ 	.short	(.L_299 - .L_298)
.L_298:
        /*002c*/ 	.word	0x00000000
        /*0030*/ 	.short	0x000f
        /*0032*/ 	.short	0x0078
        /*0034*/ 	.byte	0x00, 0xf0, 0x21, 0x00


	//----- nvinfo : EIATTR_KPARAM_INFO
	.align		4
.L_299:
        /*0038*/ 	.byte	0x04, 0x17
        /*003a*/ 	.short	(.L_301 - .L_300)
.L_300:
        /*003c*/ 	.word	0x00000000
        /*0040*/ 	.short	0x000e
        /*0042*/ 	.short	0x0070
        /*0044*/ 	.byte	0x00, 0xf0, 0x21, 0x00


	//----- nvinfo : EIATTR_KPARAM_INFO
	.align		4
.L_301:
        /*0048*/ 	.byte	0x04, 0x17
        /*004a*/ 	.short	(.L_303 - .L_302)
.L_302:
        /*004c*/ 	.word	0x00000000
        /*0050*/ 	.short	0x000d
        /*0052*/ 	.short	0x0068
        /*0054*/ 	.byte	0x00, 0xf0, 0x21, 0x00


	//----- nvinfo : EIATTR_KPARAM_INFO
	.align		4
.L_303:
        /*0058*/ 	.byte	0x04, 0x17
        /*005a*/ 	.short	(.L_305 - .L_304)
.L_304:
        /*005c*/ 	.word	0x00000000
        /*0060*/ 	.short	0x000c
        /*0062*/ 	.short	0x0060
        /*0064*/ 	.byte	0x00, 0xf0, 0x21, 0x00


	//----- nvinfo : EIATTR_KPARAM_INFO
	.align		4
.L_305:
        /*0068*/ 	.byte	0x04, 0x17
        /*006a*/ 	.short	(.L_307 - .L_306)
.L_306:
        /*006c*/ 	.word	0x00000000
        /*0070*/ 	.short	0x000b
        /*0072*/ 	.short	0x0058
        /*0074*/ 	.byte	0x00, 0xf0, 0x21, 0x00


	//----- nvinfo : EIATTR_KPARAM_INFO
	.align		4
.L_307:
        /*0078*/ 	.byte	0x04, 0x17
        /*007a*/ 	.short	(.L_309 - .L_308)
.L_308:
        /*007c*/ 	.word	0x00000000
        /*0080*/ 	.short	0x000a
        /*0082*/ 	.short	0x0050
        /*0084*/ 	.byte	0x00, 0xf0, 0x21, 0x00


	//----- nvinfo : EIATTR_KPARAM_INFO
	.align		4
.L_309:
        /*0088*/ 	.byte	0x04, 0x17
        /*008a*/ 	.short	(.L_311 - .L_310)
.L_310:
        /*008c*/ 	.word	0x00000000
        /*0090*/ 	.short	0x0009
        /*0092*/ 	.short	0x0048
        /*0094*/ 	.byte	0x00, 0xf0, 0x21, 0x00


	//----- nvinfo : EIATTR_KPARAM_INFO
	.align		4
.L_311:
        /*0098*/ 	.byte	0x04, 0x17
        /*009a*/ 	.short	(.L_313 - .L_312)
.L_312:
        /*009c*/ 	.word	0x00000000
        /*00a0*/ 	.short	0x0008
        /*00a2*/ 	.short	0x0040
        /*00a4*/ 	.byte	0x00, 0xf0, 0x21, 0x00


	//----- nvinfo : EIATTR_KPARAM_INFO
	.align		4
.L_313:
        /*00a8*/ 	.byte	0x04, 0x17
        /*00aa*/ 	.short	(.L_315 - .L_314)
.L_314:
        /*00ac*/ 	.word	0x00000000
        /*00b0*/ 	.short	0x0007
        /*00b2*/ 	.short	0x0038
        /*00b4*/ 	.byte	0x00, 0xf0, 0x21, 0x00


	//----- nvinfo : EIATTR_KPARAM_INFO
	.align		4
.L_315:
        /*00b8*/ 	.byte	0x04, 0x17
        /*00ba*/ 	.short	(.L_317 - .L_316)
.L_316:
        /*00bc*/ 	.word	0x00000000
        /*00c0*/ 	.short	0x0006
        /*00c2*/ 	.short	0x0030
        /*00c4*/ 	.byte	0x00, 0xf0, 0x21, 0x00


	//----- nvinfo : EIATTR_KPARAM_INFO
	.align		4
.L_317:
        /*00c8*/ 	.byte	0x04, 0x17
        /*00ca*/ 	.short	(.L_319 - .L_318)
.L_318:
        /*00cc*/ 	.word	0x00000000
        /*00d0*/ 	.short	0x0005
        /*00d2*/ 	.short	0x0028
        /*00d4*/ 	.byte	0x00, 0xf0, 0x21, 0x00


	//----- nvinfo : EIATTR_KPARAM_INFO
	.align		4
.L_319:
        /*00d8*/ 	.byte	0x04, 0x17
        /*00da*/ 	.short	(.L_321 - .L_320)
.L_320:
        /*00dc*/ 	.word	0x00000000
        /*00e0*/ 	.short	0x0004
        /*00e2*/ 	.short	0x0020
        /*00e4*/ 	.byte	0x00, 0xf0, 0x21, 0x00


	//----- nvinfo : EIATTR_KPARAM_INFO
	.align		4
.L_321:
        /*00e8*/ 	.byte	0x04, 0x17
        /*00ea*/ 	.short	(.L_323 - .L_322)
.L_322:
        /*00ec*/ 	.word	0x00000000
        /*00f0*/ 	.short	0x0003
        /*00f2*/ 	.short	0x0018
        /*00f4*/ 	.byte	0x00, 0xf0, 0x21, 0x00


	//----- nvinfo : EIATTR_KPARAM_INFO
	.align		4
.L_323:
        /*00f8*/ 	.byte	0x04, 0x17
        /*00fa*/ 	.short	(.L_325 - .L_324)
.L_324:
        /*00fc*/ 	.word	0x00000000
        /*0100*/ 	.short	0x0002
        /*0102*/ 	.short	0x0010
        /*0104*/ 	.byte	0x00, 0xf0, 0x21, 0x00


	//----- nvinfo : EIATTR_KPARAM_INFO
	.align		4
.L_325:
        /*0108*/ 	.byte	0x04, 0x17
        /*010a*/ 	.short	(.L_327 - .L_326)
.L_326:
        /*010c*/ 	.word	0x00000000
        /*0110*/ 	.short	0x0001
        /*0112*/ 	.short	0x0008
        /*0114*/ 	.byte	0x00, 0xf0, 0x21, 0x00


	//----- nvinfo : EIATTR_KPARAM_INFO
	.align		4
.L_327:
        /*0118*/ 	.byte	0x04, 0x17
        /*011a*/ 	.short	(.L_329 - .L_328)
.L_328:
        /*011c*/ 	.word	0x00000000
        /*0120*/ 	.short	0x0000
        /*0122*/ 	.short	0x0000
        /*0124*/ 	.byte	0x00, 0xf0, 0x21, 0x00


	//----- nvinfo : EIATTR_SPARSE_MMA_MASK
	.align		4
.L_329:
        /*0128*/ 	.byte	0x03, 0x50
        /*012a*/ 	.short	0x0000


	//----- nvinfo : EIATTR_MAXREG_COUNT
	.align		4
        /*012c*/ 	.byte	0x03, 0x1b
        /*012e*/ 	.short	0x0080


	//----- nvinfo : EIATTR_MERCURY_ISA_VERSION
	.align		4
        /*0130*/ 	.byte	0x03, 0x5f
        /*0132*/ 	.short	0x0101


	//----- nvinfo : EIATTR_EXIT_INSTR_OFFSETS
	.align		4
        /*0134*/ 	.byte	0x04, 0x1c
        /*0136*/ 	.short	(.L_331 - .L_330)


	//   ....[0]....
.L_330:
        /*0138*/ 	.word	0x000000e0


	//   ....[1]....
        /*013c*/ 	.word	0x00006340


	//----- nvinfo : EIATTR_MAX_THREADS
	.align		4
.L_331:
        /*0140*/ 	.byte	0x04, 0x05
        /*0142*/ 	.short	(.L_333 - .L_332)
.L_332:
        /*0144*/ 	.word	0x00000200
        /*0148*/ 	.word	0x00000001
        /*014c*/ 	.word	0x00000001


	//----- nvinfo : EIATTR_CRS_STACK_SIZE
	.align		4
.L_333:
        /*0150*/ 	.byte	0x04, 0x1e
        /*0152*/ 	.short	(.L_335 - .L_334)
.L_334:
        /*0154*/ 	.word	0x00000000


	//----- nvinfo : EIATTR_CBANK_PARAM_SIZE
	.align		4
.L_335:
        /*0158*/ 	.byte	0x03, 0x19
        /*015a*/ 	.short	0x0090


	//----- nvinfo : EIATTR_PARAM_CBANK
	.align		4
        /*015c*/ 	.byte	0x04, 0x0a
        /*015e*/ 	.short	(.L_337 - .L_336)
	.align		4
.L_336:
        /*0160*/ 	.word	index@(.nv.constant0._ZN2at6native21col2im_batched_kernelIN3c107complexIdEEEEvlPKT_llllllllllllllPS5_l)
        /*0164*/ 	.short	0x0210
        /*0166*/ 	.short	0x0090


	//----- nvinfo : EIATTR_SW_WAR
	.align		4
.L_337:
        /*0168*/ 	.byte	0x04, 0x36
        /*016a*/ 	.short	(.L_339 - .L_338)
.L_338:
        /*016c*/ 	.word	0x00000008
.L_339:


//--------------------- .nv.info._ZN2at6native21col2im_batched_kernelIfEEvlPKT_llllllllllllllPS2_l --------------------------
	.section	.nv.info._ZN2at6native21col2im_batched_kernelIfEEvlPKT_llllllllllllllPS2_l,"",@"SHT_CUDA_INFO"
	.sectionflags	@""
	.align	4


	//----- nvinfo : EIATTR_CUDA_API_VERSION
	.align		4
        /*0000*/ 	.byte	0x04, 0x37
        /*0002*/ 	.short	(.L_341 - .L_340)
.L_340:
        /*0004*/ 	.word	0x00000082


	//----- nvinfo : EIATTR_KPARAM_INFO
	.align		4
.L_341:
        /*0008*/ 	.byte	0x04, 0x17
        /*000a*/ 	.short	(.L_343 - .L_342)
.L_342:
        /*000c*/ 	.word	0x00000000
        /*0010*/ 	.short	0x0011
        /*0012*/ 	.short	0x0088
        /*0014*/ 	.byte	0x00, 0xf0, 0x21, 0x00


	//----- nvinfo : EIATTR_KPARAM_INFO
	.align		4
.L_343:
        /*0018*/ 	.byte	0x04, 0x17
        /*001a*/ 	.short	(.L_345 - .L_344)
.L_344:
        /*001c*/ 	.word	0x00000000
        /*0020*/ 	.short	0x0010
        /*0022*/ 	.short	0x0080
        /*0024*/ 	.byte	0x00, 0xf0, 0x21, 0x00


	//----- nvinfo : EIATTR_KPARAM_INFO
	.align		4
.L_345:
        /*0028*/ 	.byte	0x04, 0x17
        /*002a*/ 	.short	(.L_347 - .L_346)
.L_346:
        /*002c*/ 	.word	0x00000000
        /*0030*/ 	.short	0x000f
        /*0032*/ 	.short	0x0078
        /*0034*/ 	.byte	0x00, 0xf0, 0x21, 0x00


	//----- nvinfo : EIATTR_KPARAM_INFO
	.align		4
.L_347:
        /*0038*/ 	.byte	0x04, 0x17
        /*003a*/ 	.short	(.L_349 - .L_348)
.L_348:
        /*003c*/ 	.word	0x00000000
        /*0040*/ 	.short	0x000e
        /*0042*/ 	.short	0x0070
        /*0044*/ 	.byte	0x00, 0xf0, 0x21, 0x00


	//----- nvinfo : EIATTR_KPARAM_INFO
	.align		4
.L_349:
        /*0048*/ 	.byte	0x04, 0x17
        /*004a*/ 	.short	(.L_351 - .L_350)
.L_350:
        /*004c*/ 	.word	0x00000000
        /*0050*/ 	.short	0x000d
        /*0052*/ 	.short	0x0068
        /*0054*/ 	.byte	0x00, 0xf0, 0x21, 0x00


	//----- nvinfo : EIATTR_KPARAM_INFO
	.align		4
.L_351:
        /*0058*/ 	.byte	0x04, 0x17
        /*005a*/ 	.short	(.L_353 - .L_352)
.L_352:
        /*005c*/ 	.word	0x00000000
        /*0060*/ 	.short	0x000c
        /*0062*/ 	.short	0x0060
        /*0064*/ 	.byte	0x00, 0xf0, 0x21, 0x00


	//----- nvinfo : EIATTR_KPARAM_INFO
	.align		4
.L_353:
        /*0068*/ 	.byte	0x04, 0x17
        /*006a*/ 	.short	(.L_355 - .L_354)
.L_354:
        /*006c*/ 	.word	0x00000000
        /*0070*/ 	.short	0x000b
        /*0072*/ 	.short	0x0058
        /*0074*/ 	.byte	0x00, 0xf0, 0x21, 0x00


	//----- nvinfo : EIATTR_KPARAM_INFO
	.align		4
.L_355:
        /*0078*/ 	.byte	0x04, 0x17
        /*007a*/ 	.short	(.L_357 - .L_356)
.L_356:
        /*007c*/ 	.word	0x00000000
        /*0080*/ 	.short	0x000a
        /*0082*/ 	.short	0x0050
        /*0084*/ 	.byte	0x00, 0xf0, 0x21, 0x00


	//----- nvinfo : EIATTR_KPARAM_INFO
	.align		4
.L_357:
        /*0088*/ 	.byte	0x04, 0x17
        /*008a*/ 	.short	(.L_359 - .L_358)
.L_358:
        /*008c*/ 	.word	0x00000000
        /*0090*/ 	.short	0x0009
        /*0092*/ 	.short	0x0048
        /*0094*/ 	.byte	0x00, 0xf0, 0x21, 0x00


	//----- nvinfo : EIATTR_KPARAM_INFO
	.align		4
.L_359:
        /*0098*/ 	.byte	0x04, 0x17
        /*009a*/ 	.short	(.L_361 - .L_360)
.L_360:
        /*009c*/ 	.word	0x00000000
        /*00a0*/ 	.short	0x0008
        /*00a2*/ 	.short	0x0040
        /*00a4*/ 	.byte	0x00, 0xf0, 0x21, 0x00


	//----- nvinfo : EIATTR_KPARAM_INFO
	.align		4
.L_361:
        /*00a8*/ 	.byte	0x04, 0x17
        /*00aa*/ 	.short	(.L_363 - .L_362)
.L_362:
        /*00ac*/ 	.word	0x00000000
        /*00b0*/ 	.short	0x0007
        /*00b2*/ 	.short	0x0038
        /*00b4*/ 	.byte	0x00, 0xf0, 0x21, 0x00


	//----- nvinfo : EIATTR_KPARAM_INFO
	.align		4
.L_363:
        /*00b8*/ 	.byte	0x04, 0x17
        /*00ba*/ 	.short	(.L_365 - .L_364)
.L_364:
        /*00bc*/ 	.word	0x00000000
        /*00c0*/ 	.short	0x0006
        /*00c2*/ 	.short	0x0030
        /*00c4*/ 	.byte	0x00, 0xf0, 0x21, 0x00


	//----- nvinfo : EIATTR_KPARAM_INFO
	.align		4
.L_365:
        /*00c8*/ 	.byte	0x04, 0x17
        /*00ca*/ 	.short	(.L_367 - .L_366)
.L_366:
        /*00cc*/ 	.word	0x00000000
        /*00d0*/ 	.short	0x0005
        /*00d2*/ 	.short	0x0028
        /*00d4*/ 	.byte	0x00, 0xf0, 0x21, 0x00


	//----- nvinfo : EIATTR_KPARAM_INFO
	.align		4
.L_367:
        /*00d8*/ 	.byte	0x04, 0x17
        /*00da*/ 	.short	(.L_369 - .L_368)
.L_368:
        /*00dc*/ 	.word	0x00000000
        /*00e0*/ 	.short	0x0004
        /*00e2*/ 	.short	0x0020
        /*00e4*/ 	.byte	0x00, 0xf0, 0x21, 0x00


	//----- nvinfo : EIATTR_KPARAM_INFO
	.align		4
.L_369:
        /*00e8*/ 	.byte	0x04, 0x17
        /*00ea*/ 	.short	(.L_371 - .L_370)
.L_370:
        /*00ec*/ 	.word	0x00000000
        /*00f0*/ 	.short	0x0003
        /*00f2*/ 	.short	0x0018
        /*00f4*/ 	.byte	0x00, 0xf0, 0x21, 0x00


	//----- nvinfo : EIATTR_KPARAM_INFO
	.align		4
.L_371:
        /*00f8*/ 	.byte	0x04, 0x17
        /*00fa*/ 	.short	(.L_373 - .L_372)
.L_372:
        /*00fc*/ 	.word	0x00000000
        /*0100*/ 	.short	0x0002
        /*0102*/ 	.short	0x0010
        /*0104*/ 	.byte	0x00, 0xf0, 0x21, 0x00


	//----- nvinfo : EIATTR_KPARAM_INFO
	.align		4
.L_373:
        /*0108*/ 	.byte	0x04, 0x17
        /*010a*/ 	.short	(.L_375 - .L_374)
.L_374:
        /*010c*/ 	.word	0x00000000
        /*0110*/ 	.short	0x0001
        /*0112*/ 	.short	0x0008
        /*0114*/ 	.byte	0x00, 0xf0, 0x21, 0x00


	//----- nvinfo : EIATTR_KPARAM_INFO
	.align		4
.L_375:
        /*0118*/ 	.byte	0x04, 0x17
        /*011a*/ 	.short	(.L_377 - .L_376)
.L_376:
        /*011c*/ 	.word	0x00000000
        /*0120*/ 	.short	0x0000
        /*0122*/ 	.short	0x0000
        /*0124*/ 	.byte	0x00, 0xf0, 0x21, 0x00


	//----- nvinfo : EIATTR_SPARSE_MMA_MASK
	.align		4
.L_377:
        /*0128*/ 	.byte	0x03, 0x50
        /*012a*/ 	.short	0x0000


	//----- nvinfo : EIATTR_MAXREG_COUNT
	.align		4
        /*012c*/ 	.byte	0x03, 0x1b
        /*012e*/ 	.short	0x0080


	//----- nvinfo : EIATTR_MERCURY_ISA_VERSION
	.align		4
        /*0130*/ 	.byte	0x03, 0x5f
        /*0132*/ 	.short	0x0101


	//----- nvinfo : EIATTR_EXIT_INSTR_OFFSETS
	.align		4
        /*0134*/ 	.byte	0x04, 0x1c
        /*0136*/ 	.short	(.L_379 - .L_378)


	//   ....[0]....
.L_378:
        /*0138*/ 	.word	0x000000e0


	//   ....[1]....
        /*013c*/ 	.word	0x000062c0


	//----- nvinfo : EIATTR_MAX_THREADS
	.align		4
.L_379:
        /*0140*/ 	.byte	0x04, 0x05
        /*0142*/ 	.short	(.L_381 - .L_380)
.L_380:
        /*0144*/ 	.word	0x00000200
        /*0148*/ 	.word	0x00000001
        /*014c*/ 	.word	0x00000001


	//----- nvinfo : EIATTR_CRS_STACK_SIZE
	.align		4
.L_381:
        /*0150*/ 	.byte	0x04, 0x1e
        /*0152*/ 	.short	(.L_383 - .L_382)
.L_382:
        /*0154*/ 	.word	0x00000000


	//----- nvinfo : EIATTR_CBANK_PARAM_SIZE
	.align		4
.L_383:
        /*0158*/ 	.byte	0x03, 0x19
        /*015a*/ 	.short	0x0090


	//----- nvinfo : EIATTR_PARAM_CBANK
	.align		4
        /*015c*/ 	.byte	0x04, 0x0a
        /*015e*/ 	.short	(.L_385 - .L_384)
	.align		4
.L_384:
        /*0160*/ 	.word	index@(.nv.constant0._ZN2at6native21col2im_batched_kernelIfEEvlPKT_llllllllllllllPS2_l)
        /*0164*/ 	.short	0x0210
        /*0166*/ 	.short	0x0090


	//----- nvinfo : EIATTR_SW_WAR
	.align		4
.L_385:
        /*0168*/ 	.byte	0x04, 0x36
        /*016a*/ 	.short	(.L_387 - .L_386)
.L_386:
        /*016c*/ 	.word	0x00000008
.L_387:


//--------------------- .nv.info._ZN2at6native21col2im_batched_kernelIdEEvlPKT_llllllllllllllPS2_l --------------------------
	.section	.nv.info._ZN2at6native21col2im_batched_kernelIdEEvlPKT_llllllllllllllPS2_l,"",@"SHT_CUDA_INFO"
	.sectionflags	@""
	.align	4


	//----- nvinfo : EIATTR_CUDA_API_VERSION
	.align		4
        /*0000*/ 	.byte	0x04, 0x37
        /*0002*/ 	.short	(.L_389 - .L_388)
.L_388:
        /*0004*/ 	.word	0x00000082


	//----- nvinfo : EIATTR_KPARAM_INFO
	.align		4
.L_389:
        /*0008*/ 	.byte	0x04, 0x17
        /*000a*/ 	.short	(.L_391 - .L_390)
.L_390:
        /*000c*/ 	.word	0x00000000
        /*0010*/ 	.short	0x0011
        /*0012*/ 	.short	0x0088
        /*0014*/ 	.byte	0x00, 0xf0, 0x21, 0x00


	//----- nvinfo : EIATTR_KPARAM_INFO
	.align		4
.L_391:
        /*0018*/ 	.byte	0x04, 0x17
        /*001a*/ 	.short	(.L_393 - .L_392)
.L_392:
        /*001c*/ 	.word	0x00000000
        /*0020*/ 	.short	0x0010
        /*0022*/ 	.short	0x0080
        /*0024*/ 	.byte	0x00, 0xf0, 0x21, 0x00


	//----- nvinfo : EIATTR_KPARAM_INFO
	.align		4
.L_393:
        /*0028*/ 	.byte	0x04, 0x17
        /*002a*/ 	.short	(.L_395 - .L_394)
.L_394:
        /*002c*/ 	.word	0x00000000
        /*0030*/ 	.short	0x000f
        /*0032*/ 	.short	0x0078
        /*0034*/ 	.byte	0x00, 0xf0, 0x21, 0x00


	//----- nvinfo : EIATTR_KPARAM_INFO
	.align		4
.L_395:
        /*0038*/ 	.byte	0x04, 0x17
        /*003a*/ 	.short	(.L_397 - .L_396)
.L_396:
        /*003c*/ 	.word	0x00000000
        /*0040*/ 	.short	0x000e
        /*0042*/ 	.short	0x0070
        /*0044*/ 	.byte	0x00, 0xf0, 0x21, 0x00


	//----- nvinfo : EIATTR_KPARAM_INFO
	.align		4
.L_397:
        /*0048*/ 	.byte	0x04, 0x17
        /*004a*/ 	.short	(.L_399 - .L_398)
.L_398:
        /*004c*/ 	.word	0x00000000
        /*0050*/ 	.short	0x000d
        /*0052*/ 	.short	0x0068
        /*0054*/ 	.byte	0x00, 0xf0, 0x21, 0x00


	//----- nvinfo : EIATTR_KPARAM_INFO
	.align		4
.L_399:
        /*0058*/ 	.byte	0x04, 0x17
        /*005a*/ 	.short	(.L_401 - .L_400)
.L_400:
        /*005c*/ 	.word	0x00000000
        /*0060*/ 	.short	0x000c
        /*0062*/ 	.short	0x0060
        /*0064*/ 	.byte	0x00, 0xf0, 0x21, 0x00


	//----- nvinfo : EIATTR_KPARAM_INFO
	.align		4
.L_401:
        /*0068*/ 	.byte	0x04, 0x17
        /*006a*/ 	.short	(.L_403 - .L_402)
.L_402:
        /*006c*/ 	.word	0x00000000
        /*0070*/ 	.short	0x000b
        /*0072*/ 	.short	0x0058
        /*0074*/ 	.byte	0x00, 0xf0, 0x21, 0x00


	//----- nvinfo : EIATTR_KPARAM_INFO
	.align		4
.L_403:
        /*0078*/ 	.byte	0x04, 0x17
        /*007a*/ 	.short	(.L_405 - .L_404)
.L_404:
        /*007c*/ 	.word	0x00000000
        /*0080*/ 	.short	0x000a
        /*0082*/ 	.short	0x0050
        /*0084*/ 	.byte	0x00, 0xf0, 0x21, 0x00


	//----- nvinfo : EIATTR_KPARAM_INFO
	.align		4
.L_405:
        /*0088*/ 	.byte	0x04, 0x17
        /*008a*/ 	.short	(.L_407 - .L_406)
.L_406:
        /*008c*/ 	.word	0x00000000
        /*0090*/ 	.short	0x0009
        /*0092*/ 	.short	0x0048
        /*0094*/ 	.byte	0x00, 0xf0, 0x21, 0x00


	//----- nvinfo : EIATTR_KPARAM_INFO
	.align		4
.L_407:
        /*0098*/ 	.byte	0x04, 0x17
        /*009a*/ 	.short	(.L_409 - .L_408)
.L_408:
        /*009c*/ 	.word	0x00000000
        /*00a0*/ 	.short	0x0008
        /*00a2*/ 	.short	0x0040
        /*00a4*/ 	.byte	0x00, 0xf0, 0x21, 0x00


	//----- nvinfo : EIATTR_KPARAM_INFO
	.align		4
.L_409:
        /*00a8*/ 	.byte	0x04, 0x17
        /*00aa*/ 	.short	(.L_411 - .L_410)
.L_410:
        /*00ac*/ 	.word	0x00000000
        /*00b0*/ 	.short	0x0007
        /*00b2*/ 	.short	0x0038
        /*00b4*/ 	.byte	0x00, 0xf0, 0x21, 0x00


	//----- nvinfo : EIATTR_KPARAM_INFO
	.align		4
.L_411:
        /*00b8*/ 	.byte	0x04, 0x17
        /*00ba*/ 	.short	(.L_413 - .L_412)
.L_412:
        /*00bc*/ 	.word	0x00000000
        /*00c0*/ 	.short	0x0006
        /*00c2*/ 	.short	0x0030
        /*00c4*/ 	.byte	0x00, 0xf0, 0x21, 0x00


	//----- nvinfo : EIATTR_KPARAM_INFO
	.align		4
.L_413:
        /*00c8*/ 	.byte	0x04, 0x17
        /*00ca*/ 	.short	(.L_415 - .L_414)
.L_414:
        /*00cc*/ 	.word	0x00000000
        /*00d0*/ 	.short	0x0005
        /*00d2*/ 	.short	0x0028
        /*00d4*/ 	.byte	0x00, 0xf0, 0x21, 0x00


	//----- nvinfo : EIATTR_KPARAM_INFO
	.align		4
.L_415:
        /*00d8*/ 	.byte	0x04, 0x17
        /*00da*/ 	.short	(.L_417 - .L_416)
.L_416:
        /*00dc*/ 	.word	0x00000000
        /*00e0*/ 	.short	0x0004
        /*00e2*/ 	.short	0x0020
        /*00e4*/ 	.byte	0x00, 0xf0, 0x21, 0x00


	//----- nvinfo : EIATTR_KPARAM_INFO
	.align		4
.L_417:
        /*00e8*/ 	.byte	0x04, 0x17
        /*00ea*/ 	.short	(.L_419 - .L_418)
.L_418:
        /*00ec*/ 	.word	0x00000000
        /*00f0*/ 	.short	0x0003
        /*00f2*/ 	.short	0x0018
        /*00f4*/ 	.byte	0x00, 0xf0, 0x21, 0x00


	//----- nvinfo : EIATTR_KPARAM_INFO
	.align		4
.L_419:
        /*00f8*/ 	.byte	0x04, 0x17
        /*00fa*/ 	.short	(.L_421 - .L_420)
.L_420:
        /*00fc*/ 	.word	0x00000000
        /*0100*/ 	.short	0x0002
        /*0102*/ 	.short	0x0010
        /*0104*/ 	.byte	0x00, 0xf0, 0x21, 0x00


	//----- nvinfo : EIATTR_KPARAM_INFO
	.align		4
.L_421:
        /*0108*/ 	.byte	0x04, 0x17
        /*010a*/ 	.short	(.L_423 - .L_422)
.L_422:
        /*010c*/ 	.word	0x00000000
        /*0110*/ 	.short	0x0001
        /*0112*/ 	.short	0x0008
        /*0114*/ 	.byte	0x00, 0xf0, 0x21, 0x00


	//----- nvinfo : EIATTR_KPARAM_INFO
	.align		4
.L_423:
        /*0118*/ 	.byte	0x04, 0x17
        /*011a*/ 	.short	(.L_425 - .L_424)
.L_424:
        /*011c*/ 	.word	0x00000000
        /*0120*/ 	.short	0x0000
        /*0122*/ 	.short	0x0000
        /*0124*/ 	.byte	0x00, 0xf0, 0x21, 0x00


	//----- nvinfo : EIATTR_SPARSE_MMA_MASK
	.align		4
.L_425:
        /*0128*/ 	.byte	0x03, 0x50
        /*012a*/ 	.short	0x0000


	//----- nvinfo : EIATTR_MAXREG_COUNT
	.align		4
        /*012c*/ 	.byte	0x03, 0x1b
        /*012e*/ 	.short	0x0080


	//----- nvinfo : EIATTR_MERCURY_ISA_VERSION
	.align		4
        /*0130*/ 	.byte	0x03, 0x5f
        /*0132*/ 	.short	0x0101


	//----- nvinfo : EIATTR_EXIT_INSTR_OFFSETS
	.align		4
        /*0134*/ 	.byte	0x04, 0x1c
        /*0136*/ 	.short	(.L_427 - .L_426)


	//   ....[0]....
.L_426:
        /*0138*/ 	.word	0x000000e0


	//   ....[1]....
        /*013c*/ 	.word	0x00006240


	//----- nvinfo : EIATTR_MAX_THREADS
	.align		4
.L_427:
        /*0140*/ 	.byte	0x04, 0x05
        /*0142*/ 	.short	(.L_429 - .L_428)
.L_428:
        /*0144*/ 	.word	0x00000200
        /*0148*/ 	.word	0x00000001
        /*014c*/ 	.word	0x00000001


	//----- nvinfo : EIATTR_CRS_STACK_SIZE
	.align		4
.L_429:
        /*0150*/ 	.byte	0x04, 0x1e
        /*0152*/ 	.short	(.L_431 - .L_430)
.L_430:
        /*0154*/ 	.word	0x00000000


	//----- nvinfo : EIATTR_CBANK_PARAM_SIZE
	.align		4
.L_431:
        /*0158*/ 	.byte	0x03, 0x19
        /*015a*/ 	.short	0x0090


	//----- nvinfo : EIATTR_PARAM_CBANK
	.align		4
        /*015c*/ 	.byte	0x04, 0x0a
        /*015e*/ 	.short	(.L_433 - .L_432)
	.align		4
.L_432:
        /*0160*/ 	.word	index@(.nv.constant0._ZN2at6native21col2im_batched_kernelIdEEvlPKT_llllllllllllllPS2_l)
        /*0164*/ 	.short	0x0210
        /*0166*/ 	.short	0x0090


	//----- nvinfo : EIATTR_SW_WAR
	.align		4
.L_433:
        /*0168*/ 	.byte	0x04, 0x36
        /*016a*/ 	.short	(.L_435 - .L_434)
.L_434:
        /*016c*/ 	.word	0x00000008
.L_435:


//--------------------- .nv.callgraph             --------------------------
	.section	.nv.callgraph,"",@"SHT_CUDA_CALLGRAPH"
	.align	4
	.sectionentsize	8
	.align		4
        /*0000*/ 	.word	0x00000000
	.align		4
        /*0004*/ 	.word	0xffffffff
	.align		4
        /*0008*/ 	.word	0x00000000
	.align		4
        /*000c*/ 	.word	0xfffffffe
	.align		4
        /*0010*/ 	.word	0x00000000
	.align		4
        /*0014*/ 	.word	0xfffffffd
	.align		4
        /*0018*/ 	.word	0x00000000
	.align		4
        /*001c*/ 	.word	0xfffffffc


//--------------------- .nv.constant4             --------------------------
	.section	.nv.constant4,"a",@progbits
	.align	8
	.align		8
.nv.constant4:
        /*0000*/ 	.dword	_ZN39_INTERNAL_e0f758ff_9_Col2Im_cu_f26365334cuda3std3__45__cpo5beginE
	.align		8
        /*0008*/ 	.dword	_ZN39_INTERNAL_e0f758ff_9_Col2Im_cu_f26365334cuda3std3__45__cpo3endE
	.align		8
        /*0010*/ 	.dword	_ZN39_INTERNAL_e0f758ff_9_Col2Im_cu_f26365334cuda3std3__45__cpo6cbeginE
	.align		8
        /*0018*/ 	.dword	_ZN39_INTERNAL_e0f758ff_9_Col2Im_cu_f26365334cuda3std3__45__cpo4cendE
	.align		8
        /*0020*/ 	.dword	_ZN39_INTERNAL_e0f758ff_9_Col2Im_cu_f26365334cuda3std3__45__cpo6rbeginE
	.align		8
        /*0028*/ 	.dword	_ZN39_INTERNAL_e0f758ff_9_Col2Im_cu_f26365334cuda3std3__45__cpo4rendE
	.align		8
        /*0030*/ 	.dword	_ZN39_INTERNAL_e0f758ff_9_Col2Im_cu_f26365334cuda3std3__45__cpo7crbeginE
	.align		8
        /*0038*/ 	.dword	_ZN39_INTERNAL_e0f758ff_9_Col2Im_cu_f26365334cuda3std3__45__cpo5crendE
	.align		8
        /*0040*/ 	.dword	_ZN39_INTERNAL_e0f758ff_9_Col2Im_cu_f26365334cuda3std3__441_GLOBAL__N__e0f758ff_9_Col2Im_cu_f26365336ignoreE
	.align		8
        /*0048*/ 	.dword	_ZN39_INTERNAL_e0f758ff_9_Col2Im_cu_f26365334cuda3std3__419piecewise_constructE
	.align		8
        /*0050*/ 	.dword	_ZN39_INTERNAL_e0f758ff_9_Col2Im_cu_f26365334cuda3std3__48in_placeE
	.align		8
        /*0058*/ 	.dword	_ZN39_INTERNAL_e0f758ff_9_Col2Im_cu_f26365334cuda3std3__420unreachable_sentinelE
	.align		8
        /*0060*/ 	.dword	_ZN39_INTERNAL_e0f758ff_9_Col2Im_cu_f26365334cuda3std6ranges3__45__cpo4swapE
	.align		8
        /*0068*/ 	.dword	_ZN39_INTERNAL_e0f758ff_9_Col2Im_cu_f26365334cuda3std6ranges3__45__cpo9iter_moveE
	.align		8
        /*0070*/ 	.dword	_ZN39_INTERNAL_e0f758ff_9_Col2Im_cu_f26365334cuda3std6ranges3__45__cpo5beginE
	.align		8
        /*0078*/ 	.dword	_ZN39_INTERNAL_e0f758ff_9_Col2Im_cu_f26365334cuda3std6ranges3__45__cpo3endE
	.align		8
        /*0080*/ 	.dword	_ZN39_INTERNAL_e0f758ff_9_Col2Im_cu_f26365334cuda3std6ranges3__45__cpo6cbeginE
	.align		8
        /*0088*/ 	.dword	_ZN39_INTERNAL_e0f758ff_9_Col2Im_cu_f26365334cuda3std6ranges3__45__cpo4cendE
	.align		8
        /*0090*/ 	.dword	_ZN39_INTERNAL_e0f758ff_9_Col2Im_cu_f26365334cuda3std6ranges3__45__cpo7advanceE
	.align		8
        /*0098*/ 	.dword	_ZN39_INTERNAL_e0f758ff_9_Col2Im_cu_f26365334cuda3std6ranges3__45__cpo9iter_swapE
	.align		8
        /*00a0*/ 	.dword	_ZN39_INTERNAL_e0f758ff_9_Col2Im_cu_f26365334cuda3std6ranges3__45__cpo4nextE
	.align		8
        /*00a8*/ 	.dword	_ZN39_INTERNAL_e0f758ff_9_Col2Im_cu_f26365334cuda3std6ranges3__45__cpo4prevE
	.align		8
        /*00b0*/ 	.dword	_ZN39_INTERNAL_e0f758ff_9_Col2Im_cu_f26365334cuda3std6ranges3__45__cpo4dataE
	.align		8
        /*00b8*/ 	.dword	_ZN39_INTERNAL_e0f758ff_9_Col2Im_cu_f26365334cuda3std6ranges3__45__cpo5cdataE
	.align		8
        /*00c0*/ 	.dword	_ZN39_INTERNAL_e0f758ff_9_Col2Im_cu_f26365334cuda3std6ranges3__45__cpo4sizeE
	.align		8
        /*00c8*/ 	.dword	_ZN39_INTERNAL_e0f758ff_9_Col2Im_cu_f26365334cuda3std6ranges3__45__cpo5ssizeE
	.align		8
        /*00d0*/ 	.dword	_ZN39_INTERNAL_e0f758ff_9_Col2Im_cu_f26365334cuda3std6ranges3__45__cpo8distanceE
	.align		8
        /*00d8*/ 	.dword	_ZN39_INTERNAL_e0f758ff_9_Col2Im_cu_f26365336thrust23THRUST_300001_SM_900_NS6system6detail10sequential3seqE


//--------------------- .text._ZN2at6native21col2im_batched_kernelIbEEvlPKT_llllllllllllllPS2_l --------------------------
	.section	.text._ZN2at6native21col2im_batched_kernelIbEEvlPKT_llllllllllllllPS2_l,"ax",@progbits
	.align	128
        .global         _ZN2at6native21col2im_batched_kernelIbEEvlPKT_llllllllllllllPS2_l
        .type           _ZN2at6native21col2im_batched_kernelIbEEvlPKT_llllllllllllllPS2_l,@function
        .size           _ZN2at6native21col2im_batched_kernelIbEEvlPKT_llllllllllllllPS2_l,(.L_x_813 - _ZN2at6native21col2im_batched_kernelIbEEvlPKT_llllllllllllllPS2_l)
        .other          _ZN2at6native21col2im_batched_kernelIbEEvlPKT_llllllllllllllPS2_l,@"STO_CUDA_ENTRY STV_DEFAULT"
_ZN2at6native21col2im_batched_kernelIbEEvlPKT_llllllllllllllPS2_l:
.text._ZN2at6native21col2im_batched_kernelIbEEvlPKT_llllllllllllllPS2_l:
[----:B------:R-:W0:Y:S01]  /*0000*/  LDC R1, c[0x0][0x28] ;  /* 0x00000a00ff017b82 */ /* 0x000e220000000800 */
[----:B------:R-:W1:Y:S07]  /*0010*/  S2R R2, SR_TID.X ;  /* 0x0000000000027919 */ /* 0x000e6e0000002100 */
[----:B------:R-:W1:Y:S01]  /*0020*/  S2UR UR7, SR_CTAID.X ;  /* 0x00000000000779c3 */ /* 0x000e620000002500 */
[----:B------:R-:W-:Y:S01]  /*0030*/  ULDC.64 UR8, c[0x0][0x228] ;  /* 0x00008a0000087ab9 */ /* 0x000fe20000000a00 */
[----:B------:R-:W-:Y:S01]  /*0040*/  ULDC.64 UR10, c[0x0][0x210] ;  /* 0x00008400000a7ab9 */ /* 0x000fe20000000a00 */
[----:B------:R-:W-:Y:S01]  /*0050*/  IMAD.MOV.U32 R3, RZ, RZ, RZ ;  /* 0x000000ffff037224 */ /* 0x000fe200078e00ff */
[----:B------:R-:W-:Y:S01]  /*0060*/  UIMAD UR6, UR9, UR10, URZ ;  /* 0x0000000a090672a4 */ /* 0x000fe2000f8e023f */
[----:B0-----:R-:W-:Y:S01]  /*0070*/  VIADD R1, R1, 0xfffffff0 ;  /* 0xfffffff001017836 */ /* 0x001fe20000000000 */
[----:B------:R-:W-:-:S02]  /*0080*/  UIMAD.WIDE.U32 UR4, UR8, UR10, URZ ;  /* 0x0000000a080472a5 */ /* 0x000fc4000f8e003f */
[----:B------:R-:W1:Y:S01]  /*0090*/  LDC R5, c[0x0][RZ] ;  /* 0x00000000ff057b82 */ /* 0x000e620000000800 */
[----:B------:R-:W-:-:S04]  /*00a0*/  UIMAD UR6, UR8, UR11, UR6 ;  /* 0x0000000b080672a4 */ /* 0x000fc8000f8e0206 */
[----:B------:R-:W-:Y:S01]  /*00b0*/  UIADD3 UR6, UR5, UR6, URZ ;  /* 0x0000000605067290 */ /* 0x000fe2000fffe03f */
[----:B-1----:R-:W-:-:S03]  /*00c0*/  IMAD.WIDE.U32 R2, R5, UR7, R2 ;  /* 0x0000000705027c25 */ /* 0x002fc6000f8e0002 */
[----:B------:R-:W-:-:S04]  /*00d0*/  ISETP.GE.U32.AND P0, PT, R2, UR4, PT ;  /* 0x0000000402007c0c */ /* 0x000fc8000bf06070 */
[----:B------:R-:W-:-:S13]  /*00e0*/  ISETP.GE.AND.EX P0, PT, R3, UR6, PT, P0 ;  /* 0x0000000603007c0c */ /* 0x000fda000bf06300 */
[----:B------:R-:W-:Y:S05]  /*00f0*/  @P0 EXIT ;  /* 0x000000000000094d */ /* 0x000fea0003800000 */
[----:B------:R0:W-:Y:S01]  /*0100*/  STL [R1], R2 ;  /* 0x0000000201007387 */ /* 0x0001e20000100800 */
[----:B------:R-:W1:Y:S03]  /*0110*/  LDC.64 R52, c[0x0][0x208] ;  /* 0x00008200ff347b82 */ /* 0x000e660000000a00 */
[----:B------:R0:W-:Y:S02]  /*0120*/  STL [R1+0x8], R3 ;  /* 0x0000080301007387 */ /* 0x0001e40000100800 */
.L_x_114:
[----:B------:R-:W2:Y:S01]  /*0130*/  LDL R4, [R1+0x8] ;  /* 0x0000080001047983 */ /* 0x000ea20000100800 */
[----:B------:R-:W-:Y:S01]  /*0140*/  ULDC UR7, c[0x0][0x214] ;  /* 0x0000850000077ab9 */ /* 0x000fe20000000800 */
[----:B------:R-:W-:Y:S01]  /*0150*/  BSSY B0, `(.L_x_0) ;  /* 0x0000031000007945 */ /* 0x000fe20003800000 */
[----:B--2---:R-:W-:-:S04]  /*0160*/  LOP3.LUT R0, R4, UR7, RZ, 0xfc, !PT ;  /* 0x0000000704007c12 */ /* 0x004fc8000f8efcff */
[----:B------:R-:W-:-:S13]  /*0170*/  ISETP.NE.U32.AND P0, PT, R0, RZ, PT ;  /* 0x000000ff0000720c */ /* 0x000fda0003f05070 */
[----:B------:R-:W-:Y:S05]  /*0180*/  @!P0 BRA `(.L_x_1) ;  /* 0x0000000000548947 */ /* 0x000fea0003800000 */
[----:B------:R2:W5:Y:S01]  /*0190*/  LDL R44, [R1] ;  /* 0x00000000012c7983 */ /* 0x0005620000100800 */
[----:B------:R-:W-:Y:S01]  /*01a0*/  ULDC.64 UR8, c[0x0][0x210] ;  /* 0x0000840000087ab9 */ /* 0x000fe20000000a00 */
[----:B------:R-:W-:Y:S01]  /*01b0*/  IMAD.MOV.U32 R0, RZ, RZ, R4 ;  /* 0x000000ffff007224 */ /* 0x000fe200078e0004 */
[----:B0-----:R-:W-:Y:S01]  /*01c0*/  MOV R3, UR8 ;  /* 0x0000000800037c02 */ /* 0x001fe20008000f00 */
[----:B------:R-:W-:Y:S01]  /*01d0*/  IMAD.U32 R2, RZ, RZ, UR9 ;  /* 0x00000009ff027e24 */ /* 0x000fe2000f8e00ff */
[----:B------:R-:W-:-:S07]  /*01e0*/  MOV R4, 0x200 ;  /* 0x0000020000047802 */ /* 0x000fce0000000f00 */
[----:B-12--5:R-:W-:Y:S05]  /*01f0*/  CALL.REL.NOINC `($__internal_0_$__cuda_sm20_div_s64) ;  /* 0x0000006000e07944 */ /* 0x026fea0003c00000 */
[----:B------:R-:W2:Y:S04]  /*0200*/  LDL R3, [R1+0x8] ;  /* 0x0000080001037983 */ /* 0x000ea80000100800 */
[----:B------:R-:W2:Y:S01]  /*0210*/  LDL R2, [R1] ;  /* 0x0000000001027983 */ /* 0x000ea20000100800 */
[-C--:B------:R-:W-:Y:S01]  /*0220*/  IADD3 R5, P0, RZ, -R30.reuse, RZ ;  /* 0x8000001eff057210 */ /* 0x080fe20007f1e0ff */
[----:B------:R-:W-:Y:S01]  /*0230*/  ULDC.64 UR8, c[0x0][0x210] ;  /* 0x0000840000087ab9 */ /* 0x000fe20000000a00 */
[----:B------:R-:W-:Y:S01]  /*0240*/  MOV R18, R30 ;  /* 0x0000001e00127202 */ /* 0x000fe20000000f00 */
[----:B------:R-:W-:Y:S01]  /*0250*/  IMAD.MOV.U32 R19, RZ, RZ, R31 ;  /* 0x000000ffff137224 */ /* 0x000fe200078e001f */
[----:B------:R-:W-:-:S05]  /*0260*/  IADD3.X R0, RZ, ~R31, RZ, P0, !PT ;  /* 0x8000001fff007210 */ /* 0x000fca00007fe4ff */
[----:B------:R-:W-:Y:S02]  /*0270*/  IMAD R0, R0, UR8, RZ ;  /* 0x0000000800007c24 */ /* 0x000fe4000f8e02ff */
[----:B--2---:R-:W-:-:S04]  /*0280*/  IMAD.WIDE.U32 R2, R5, UR8, R2 ;  /* 0x0000000805027c25 */ /* 0x004fc8000f8e0002 */
[----:B------:R-:W-:Y:S02]  /*0290*/  IMAD R5, R5, UR9, R0 ;  /* 0x0000000905057c24 */ /* 0x000fe4000f8e0200 */
[----:B------:R-:W-:Y:S02]  /*02a0*/  IMAD.MOV.U32 R61, RZ, RZ, R2 ;  /* 0x000000ffff3d7224 */ /* 0x000fe400078e0002 */
[----:B------:R-:W-:-:S05]  /*02b0*/  IMAD.IADD R0, R3, 0x1, R5 ;  /* 0x0000000103007824 */ /* 0x000fca00078e0205 */
[----:B------:R0:W-:Y:S01]  /*02c0*/  STL [R1+0x4], R0 ;  /* 0x0000040001007387 */ /* 0x0001e20000100800 */
[----:B------:R-:W-:Y:S05]  /*02d0*/  BRA `(.L_x_2) ;  /* 0x0000000000607947 */ /* 0x000fea0003800000 */
.L_x_1:
[----:B------:R-:W2:Y:S01]  /*02e0*/  LDL R4, [R1] ;  /* 0x0000000001047983 */ /* 0x000ea20000100800 */
[----:B------:R-:W-:Y:S01]  /*02f0*/  ULDC UR7, c[0x0][0x210] ;  /* 0x0000840000077ab9 */ /* 0x000fe20000000800 */
[----:B------:R-:W-:Y:S01]  /*0300*/  IMAD.MOV.U32 R19, RZ, RZ, RZ ;  /* 0x000000ffff137224 */ /* 0x000fe200078e00ff */
[----:B------:R-:W3:Y:S01]  /*0310*/  I2F.U32.RP R0, UR7 ;  /* 0x0000000700007d06 */ /* 0x000ee20008209000 */
[----:B------:R-:W-:Y:S01]  /*0320*/  ISETP.NE.U32.AND P2, PT, RZ, UR7, PT ;  /* 0x00000007ff007c0c */ /* 0x000fe2000bf45070 */
[----:B------:R4:W-:Y:S06]  /*0330*/  STL [R1+0x4], RZ ;  /* 0x000004ff01007387 */ /* 0x0009ec0000100800 */
[----:B---3--:R-:W0:Y:S02]  /*0340*/  MUFU.RCP R0, R0 ;  /* 0x0000000000007308 */ /* 0x008e240000001000 */
[----:B0-----:R-:W-:-:S06]  /*0350*/  VIADD R2, R0, 0xffffffe ;  /* 0x0ffffffe00027836 */ /* 0x001fcc0000000000 */
[----:B------:R0:W3:Y:S02]  /*0360*/  F2I.FTZ.U32.TRUNC.NTZ R3, R2 ;  /* 0x0000000200037305 */ /* 0x0000e4000021f000 */
[----:B0-----:R-:W-:Y:S01]  /*0370*/  IMAD.MOV.U32 R2, RZ, RZ, RZ ;  /* 0x000000ffff027224 */ /* 0x001fe200078e00ff */
[----:B---3--:R-:W-:-:S05]  /*0380*/  IADD3 R5, RZ, -R3, RZ ;  /* 0x80000003ff057210 */ /* 0x008fca0007ffe0ff */
[----:B------:R-:W-:-:S04]  /*0390*/  IMAD R5, R5, UR7, RZ ;  /* 0x0000000705057c24 */ /* 0x000fc8000f8e02ff */
[----:B------:R-:W-:-:S06]  /*03a0*/  IMAD.HI.U32 R3, R3, R5, R2 ;  /* 0x0000000503037227 */ /* 0x000fcc00078e0002 */
[----:B--2---:R-:W-:-:S04]  /*03b0*/  IMAD.HI.U32 R18, R3, R4, RZ ;  /* 0x0000000403127227 */ /* 0x004fc800078e00ff */
[----:B------:R-:W-:-:S04]  /*03c0*/  IMAD.MOV R3, RZ, RZ, -R18 ;  /* 0x000000ffff037224 */ /* 0x000fc800078e0a12 */
[----:B------:R-:W-:-:S05]  /*03d0*/  IMAD R3, R3, UR7, R4 ;  /* 0x0000000703037c24 */ /* 0x000fca000f8e0204 */
[----:B------:R-:W-:-:S13]  /*03e0*/  ISETP.GE.U32.AND P0, PT, R3, UR7, PT ;  /* 0x0000000703007c0c */ /* 0x000fda000bf06070 */
[----:B------:R-:W-:Y:S01]  /*03f0*/  @P0 IADD3 R3, R3, -UR7, RZ ;  /* 0x8000000703030c10 */ /* 0x000fe2000fffe0ff */
[----:B------:R-:W-:-:S03]  /*0400*/  @P0 VIADD R18, R18, 0x1 ;  /* 0x0000000112120836 */ /* 0x000fc60000000000 */
[----:B------:R-:W-:-:S13]  /*0410*/  ISETP.GE.U32.AND P1, PT, R3, UR7, PT ;  /* 0x0000000703007c0c */ /* 0x000fda000bf26070 */
[----:B------:R-:W-:Y:S01]  /*0420*/  @P1 VIADD R18, R18, 0x1 ;  /* 0x0000000112121836 */ /* 0x000fe20000000000 */
[----:B------:R-:W-:-:S04]  /*0430*/  @!P2 LOP3.LUT R18, RZ, UR7, RZ, 0x33, !PT ;  /* 0x00000007ff12ac12 */ /* 0x000fc8000f8e33ff */
[----:B------:R-:W-:-:S05]  /*0440*/  IADD3 R61, -R18, RZ, RZ ;  /* 0x000000ff123d7210 */ /* 0x000fca0007ffe1ff */
[----:B----4-:R-:W-:-:S07]  /*0450*/  IMAD R61, R61, UR7, R4 ;  /* 0x000000073d3d7c24 */ /* 0x010fce000f8e0204 */
.L_x_2:
[----:B------:R-:W-:Y:S05]  /*0460*/  BSYNC B0 ;  /* 0x0000000000007941 */ /* 0x000fea0003800000 */
.L_x_0:
[----:B------:R-:W0:Y:S01]  /*0470*/  LDL R4, [R1+0x4] ;  /* 0x0000040001047983 */ /* 0x000e220000100800 */
[----:B------:R-:W-:Y:S01]  /*0480*/  ULDC UR7, c[0x0][0x23c] ;  /* 0x00008f0000077ab9 */ /* 0x000fe20000000800 */
[----:B------:R-:W-:Y:S01]  /*0490*/  BSSY B0, `(.L_x_3) ;  /* 0x000002d000007945 */ /* 0x000fe20003800000 */
[----:B0-----:R-:W-:-:S04]  /*04a0*/  LOP3.LUT R0, R4, UR7, RZ, 0xfc, !PT ;  /* 0x0000000704007c12 */ /* 0x001fc8000f8efcff */
[----:B------:R-:W-:-:S13]  /*04b0*/  ISETP.NE.U32.AND P0, PT, R0, RZ, PT ;  /* 0x000000ff0000720c */ /* 0x000fda0003f05070 */
[----:B------:R-:W-:Y:S05]  /*04c0*/  @!P0 BRA `(.L_x_4) ;  /* 0x0000000000488947 */ /* 0x000fea0003800000 */
[----:B------:R-:W-:Y:S01]  /*04d0*/  ULDC.64 UR8, c[0x0][0x238] ;  /* 0x00008e0000087ab9 */ /* 0x000fe20000000a00 */
[----:B------:R-:W-:Y:S01]  /*04e0*/  IMAD.MOV.U32 R0, RZ, RZ, R4 ;  /* 0x000000ffff007224 */ /* 0x000fe200078e0004 */
[----:B------:R-:W-:Y:S01]  /*04f0*/  MOV R3, UR8 ;  /* 0x0000000800037c02 */ /* 0x000fe20008000f00 */
[----:B------:R-:W-:Y:S01]  /*0500*/  IMAD.MOV.U32 R44, RZ, RZ, R61 ;  /* 0x000000ffff2c7224 */ /* 0x000fe200078e003d */
[----:B------:R-:W-:Y:S01]  /*0510*/  MOV R4, 0x540 ;  /* 0x0000054000047802 */ /* 0x000fe20000000f00 */
[----:B------:R-:W-:-:S07]  /*0520*/  IMAD.U32 R2, RZ, RZ, UR9 ;  /* 0x00000009ff027e24 */ /* 0x000fce000f8e00ff */
[----:B-1----:R-:W-:Y:S05]  /*0530*/  CALL.REL.NOINC `($__internal_0_$__cuda_sm20_div_s64) ;  /* 0x0000006000107944 */ /* 0x002fea0003c00000 */
[----:B------:R-:W2:Y:S01]  /*0540*/  LDL R2, [R1+0x4] ;  /* 0x0000040001027983 */ /* 0x000ea20000100800 */
[----:B------:R-:W-:Y:S01]  /*0550*/  IADD3 R5, P0, RZ, -R30, RZ ;  /* 0x8000001eff057210 */ /* 0x000fe20007f1e0ff */
[----:B------:R-:W-:-:S03]  /*0560*/  ULDC.64 UR8, c[0x0][0x238] ;  /* 0x00008e0000087ab9 */ /* 0x000fc60000000a00 */
[----:B------:R-:W-:-:S05]  /*0570*/  IADD3.X R0, RZ, ~R31, RZ, P0, !PT ;  /* 0x8000001fff007210 */ /* 0x000fca00007fe4ff */
[----:B------:R-:W-:Y:S02]  /*0580*/  IMAD R0, R0, UR8, RZ ;  /* 0x0000000800007c24 */ /* 0x000fe4000f8e02ff */
[----:B--2---:R-:W-:Y:S02]  /*0590*/  IMAD.MOV.U32 R3, RZ, RZ, R2 ;  /* 0x000000ffff037224 */ /* 0x004fe400078e0002 */
[----:B------:R-:W-:-:S04]  /*05a0*/  IMAD.MOV.U32 R2, RZ, RZ, R61 ;  /* 0x000000ffff027224 */ /* 0x000fc800078e003d */
[----:B------:R-:W-:-:S04]  /*05b0*/  IMAD.WIDE.U32 R2, R5, UR8, R2 ;  /* 0x0000000805027c25 */ /* 0x000fc8000f8e0002 */
[----:B------:R-:W-:-:S05]  /*05c0*/  IMAD R5, R5, UR9, R0 ;  /* 0x0000000905057c24 */ /* 0x000fca000f8e0200 */
[----:B------:R-:W-:Y:S01]  /*05d0*/  IADD3 R0, R3, R5, RZ ;  /* 0x0000000503007210 */ /* 0x000fe20007ffe0ff */
[----:B------:R-:W-:Y:S06]  /*05e0*/  BRA `(.L_x_5) ;  /* 0x00000000005c7947 */ /* 0x000fec0003800000 */
.L_x_4:
[----:B------:R-:W-:Y:S01]  /*05f0*/  ULDC UR7, c[0x0][0x238] ;  /* 0x00008e0000077ab9 */ /* 0x000fe20000000800 */
[----:B------:R-:W-:Y:S01]  /*0600*/  IMAD.MOV.U32 R31, RZ, RZ, RZ ;  /* 0x000000ffff1f7224 */ /* 0x000fe200078e00ff */
[----:B------:R-:W0:Y:S01]  /*0610*/  I2F.U32.RP R0, UR7 ;  /* 0x0000000700007d06 */ /* 0x000e220008209000 */
[----:B------:R-:W-:-:S07]  /*0620*/  ISETP.NE.U32.AND P2, PT, RZ, UR7, PT ;  /* 0x00000007ff007c0c */ /* 0x000fce000bf45070 */
[----:B0-----:R-:W0:Y:S02]  /*0630*/  MUFU.RCP R0, R0 ;  /* 0x0000000000007308 */ /* 0x001e240000001000 */
[----:B0-----:R-:W-:Y:S01]  /*0640*/  VIADD R2, R0, 0xffffffe ;  /* 0x0ffffffe00027836 */ /* 0x001fe20000000000 */
[----:B------:R-:W-:-:S05]  /*0650*/  MOV R0, RZ ;  /* 0x000000ff00007202 */ /* 0x000fca0000000f00 */
[----:B------:R0:W2:Y:S02]  /*0660*/  F2I.FTZ.U32.TRUNC.NTZ R3, R2 ;  /* 0x0000000200037305 */ /* 0x0000a4000021f000 */
[----:B0-----:R-:W-:Y:S01]  /*0670*/  HFMA2.MMA R2, -RZ, RZ, 0, 0 ;  /* 0x00000000ff027435 */ /* 0x001fe200000001ff */
[----:B--2---:R-:W-:-:S04]  /*0680*/  IMAD.MOV R5, RZ, RZ, -R3 ;  /* 0x000000ffff057224 */ /* 0x004fc800078e0a03 */
[----:B------:R-:W-:-:S05]  /*0690*/  IMAD R5, R5, UR7, RZ ;  /* 0x0000000705057c24 */ /* 0x000fca000f8e02ff */
[----:B------:R-:W-:-:S06]  /*06a0*/  IMAD.HI.U32 R4, R3, R5, R2 ;  /* 0x0000000503047227 */ /* 0x000fcc00078e0002 */
[----:B------:R-:W-:-:S04]  /*06b0*/  IMAD.HI.U32 R30, R4, R61, RZ ;  /* 0x0000003d041e7227 */ /* 0x000fc800078e00ff */
[----:B------:R-:W-:-:S04]  /*06c0*/  IMAD.MOV R4, RZ, RZ, -R30 ;  /* 0x000000ffff047224 */ /* 0x000fc800078e0a1e */
[----:B------:R-:W-:-:S05]  /*06d0*/  IMAD R3, R4, UR7, R61 ;  /* 0x0000000704037c24 */ /* 0x000fca000f8e023d */
[----:B------:R-:W-:-:S13]  /*06e0*/  ISETP.GE.U32.AND P0, PT, R3, UR7, PT ;  /* 0x0000000703007c0c */ /* 0x000fda000bf06070 */
[----:B------:R-:W-:Y:S01]  /*06f0*/  @P0 VIADD R3, R3, -UR7 ;  /* 0x8000000703030c36 */ /* 0x000fe20008000000 */
[----:B------:R-:W-:-:S04]  /*0700*/  @P0 IADD3 R30, R30, 0x1, RZ ;  /* 0x000000011e1e0810 */ /* 0x000fc80007ffe0ff */
[----:B------:R-:W-:-:S13]  /*0710*/  ISETP.GE.U32.AND P1, PT, R3, UR7, PT ;  /* 0x0000000703007c0c */ /* 0x000fda000bf26070 */
[----:B------:R-:W-:Y:S01]  /*0720*/  @P1 VIADD R30, R30, 0x1 ;  /* 0x000000011e1e1836 */ /* 0x000fe20000000000 */
[----:B------:R-:W-:-:S05]  /*0730*/  @!P2 LOP3.LUT R30, RZ, UR7, RZ, 0x33, !PT ;  /* 0x00000007ff1eac12 */ /* 0x000fca000f8e33ff */
[----:B------:R-:W-:-:S04]  /*0740*/  IMAD.MOV R2, RZ, RZ, -R30 ;  /* 0x000000ffff027224 */ /* 0x000fc800078e0a1e */
[----:B------:R-:W-:-:S07]  /*0750*/  IMAD R2, R2, UR7, R61 ;  /* 0x0000000702027c24 */ /* 0x000fce000f8e023d */
.L_x_5:
[----:B------:R-:W-:Y:S05]  /*0760*/  BSYNC B0 ;  /* 0x0000000000007941 */ /* 0x000fea0003800000 */
.L_x_3:
[----:B------:R-:W-:Y:S01]  /*0770*/  ULDC UR7, c[0x0][0x234] ;  /* 0x00008d0000077ab9 */ /* 0x000fe20000000800 */
[----:B------:R-:W-:Y:S01]  /*0780*/  ULDC.64 UR8, c[0x0][0x258] ;  /* 0x0000960000087ab9 */ /* 0x000fe20000000a00 */
[----:B------:R-:W-:Y:S01]  /*0790*/  LOP3.LUT R3, R31, UR7, RZ, 0xfc, !PT ;  /* 0x000000071f037c12 */ /* 0x000fe2000f8efcff */
[----:B------:R-:W-:Y:S01]  /*07a0*/  BSSY B0, `(.L_x_6) ;  /* 0x0000023000007945 */ /* 0x000fe20003800000 */
[----:B------:R-:W-:Y:S02]  /*07b0*/  IADD3 R50, P1, R2, UR8, RZ ;  /* 0x0000000802327c10 */ /* 0x000fe4000ff3e0ff */
[----:B------:R-:W-:Y:S02]  /*07c0*/  ISETP.NE.U32.AND P0, PT, R3, RZ, PT ;  /* 0x000000ff0300720c */ /* 0x000fe40003f05070 */
[----:B------:R-:W-:-:S11]  /*07d0*/  IADD3.X R51, R0, UR9, RZ, P1, !PT ;  /* 0x0000000900337c10 */ /* 0x000fd60008ffe4ff */
[----:B------:R-:W-:Y:S05]  /*07e0*/  @!P0 BRA `(.L_x_7) ;  /* 0x0000000000288947 */ /* 0x000fea0003800000 */
[----:B------:R-:W-:Y:S01]  /*07f0*/  ULDC.64 UR8, c[0x0][0x230] ;  /* 0x00008c0000087ab9 */ /* 0x000fe20000000a00 */
[----:B------:R-:W-:Y:S01]  /*0800*/  IMAD.MOV.U32 R36, RZ, RZ, R30 ;  /* 0x000000ffff247224 */ /* 0x000fe200078e001e */
[----:B------:R-:W-:Y:S01]  /*0810*/  MOV R35, R31 ;  /* 0x0000001f00237202 */ /* 0x000fe20000000f00 */
[----:B------:R-:W-:Y:S01]  /*0820*/  IMAD.U32 R4, RZ, RZ, UR8 ;  /* 0x00000008ff047e24 */ /* 0x000fe2000f8e00ff */
[----:B------:R-:W-:Y:S01]  /*0830*/  MOV R0, 0x860 ;  /* 0x0000086000007802 */ /* 0x000fe20000000f00 */
[----:B------:R-:W-:-:S07]  /*0840*/  IMAD.U32 R34, RZ, RZ, UR9 ;  /* 0x00000009ff227e24 */ /* 0x000fce000f8e00ff */
[----:B-1----:R-:W-:Y:S05]  /*0850*/  CALL.REL.NOINC `($__internal_1_$__cuda_sm20_rem_s64) ;  /* 0x0000006000987944 */ /* 0x002fea0003c00000 */
[----:B------:R-:W-:Y:S01]  /*0860*/  MOV R2, R4 ;  /* 0x0000000400027202 */ /* 0x000fe20000000f00 */
[----:B------:R-:W-:Y:S01]  /*0870*/  IMAD.MOV.U32 R3, RZ, RZ, R31 ;  /* 0x000000ffff037224 */ /* 0x000fe200078e001f */
[----:B------:R-:W-:Y:S06]  /*0880*/  BRA `(.L_x_8) ;  /* 0x0000000000507947 */ /* 0x000fec0003800000 */
.L_x_7:
[----:B------:R-:W-:Y:S02]  /*0890*/  ULDC UR7, c[0x0][0x230] ;  /* 0x00008c0000077ab9 */ /* 0x000fe40000000800 */
[----:B------:R-:W0:Y:S01]  /*08a0*/  I2F.U32.RP R0, UR7 ;  /* 0x0000000700007d06 */ /* 0x000e220008209000 */
[----:B------:R-:W-:-:S07]  /*08b0*/  ISETP.NE.U32.AND P1, PT, RZ, UR7, PT ;  /* 0x00000007ff007c0c */ /* 0x000fce000bf25070 */
[----:B0-----:R-:W0:Y:S02]  /*08c0*/  MUFU.RCP R0, R0 ;  /* 0x0000000000007308 */ /* 0x001e240000001000 */
[----:B0-----:R-:W-:-:S06]  /*08d0*/  VIADD R2, R0, 0xffffffe ;  /* 0x0ffffffe00027836 */ /* 0x001fcc0000000000 */
[----:B------:R0:W2:Y:S02]  /*08e0*/  F2I.FTZ.U32.TRUNC.NTZ R3, R2 ;  /* 0x0000000200037305 */ /* 0x0000a4000021f000 */
[----:B0-----:R-:W-:Y:S01]  /*08f0*/  IMAD.MOV.U32 R2, RZ, RZ, RZ ;  /* 0x000000ffff027224 */ /* 0x001fe200078e00ff */
[----:B--2---:R-:W-:-:S05]  /*0900*/  IADD3 R5, RZ, -R3, RZ ;  /* 0x80000003ff057210 */ /* 0x004fca0007ffe0ff */
[----:B------:R-:W-:-:S04]  /*0910*/  IMAD R5, R5, UR7, RZ ;  /* 0x0000000705057c24 */ /* 0x000fc8000f8e02ff */
[----:B------:R-:W-:-:S06]  /*0920*/  IMAD.HI.U32 R3, R3, R5, R2 ;  /* 0x0000000503037227 */ /* 0x000fcc00078e0002 */
[----:B------:R-:W-:-:S04]  /*0930*/  IMAD.HI.U32 R3, R3, R30, RZ ;  /* 0x0000001e03037227 */ /* 0x000fc800078e00ff */
[----:B------:R-:W-:-:S04]  /*0940*/  IMAD.MOV R3, RZ, RZ, -R3 ;  /* 0x000000ffff037224 */ /* 0x000fc800078e0a03 */
[----:B------:R-:W-:Y:S01]  /*0950*/  IMAD R30, R3, UR7, R30 ;  /* 0x00000007031e7c24 */ /* 0x000fe2000f8e021e */
[----:B------:R-:W-:-:S04]  /*0960*/  HFMA2.MMA R3, -RZ, RZ, 0, 0 ;  /* 0x00000000ff037435 */ /* 0x000fc800000001ff */
[----:B------:R-:W-:-:S13]  /*0970*/  ISETP.GE.U32.AND P0, PT, R30, UR7, PT ;  /* 0x000000071e007c0c */ /* 0x000fda000bf06070 */
[----:B------:R-:W-:-:S04]  /*0980*/  @P0 IADD3 R30, R30, -UR7, RZ ;  /* 0x800000071e1e0c10 */ /* 0x000fc8000fffe0ff */
[----:B------:R-:W-:-:S13]  /*0990*/  ISETP.GE.U32.AND P0, PT, R30, UR7, PT ;  /* 0x000000071e007c0c */ /* 0x000fda000bf06070 */
[----:B------:R-:W-:Y:S01]  /*09a0*/  @P0 VIADD R30, R30, -UR7 ;  /* 0x800000071e1e0c36 */ /* 0x000fe20008000000 */
[----:B------:R-:W-:-:S05]  /*09b0*/  @!P1 LOP3.LUT R30, RZ, UR7, RZ, 0x33, !PT ;  /* 0x00000007ff1e9c12 */ /* 0x000fca000f8e33ff */
[----:B------:R-:W-:-:S07]  /*09c0*/  IMAD.MOV.U32 R2, RZ, RZ, R30 ;  /* 0x000000ffff027224 */ /* 0x000fce00078e001e */
.L_x_8:
[----:B------:R-:W-:Y:S05]  /*09d0*/  BSYNC B0 ;  /* 0x0000000000007941 */ /* 0x000fea0003800000 */
.L_x_6:
[----:B------:R-:W2:Y:S01]  /*09e0*/  LDL R8, [R1+0x4] ;  /* 0x0000040001087983 */ /* 0x000ea20000100800 */
[----:B------:R-:W0:Y:S01]  /*09f0*/  LDC.64 R6, c[0x0][0x230] ;  /* 0x00008c00ff067b82 */ /* 0x000e220000000a00 */
[----:B------:R-:W-:Y:S01]  /*0a00*/  ULDC.64 UR8, c[0x0][0x238] ;  /* 0x00008e0000087ab9 */ /* 0x000fe20000000a00 */
[----:B------:R-:W-:Y:S01]  /*0a10*/  BSSY B0, `(.L_x_9) ;  /* 0x0000027000007945 */ /* 0x000fe20003800000 */
[C---:B0-----:R-:W-:Y:S02]  /*0a20*/  IMAD R0, R6.reuse, UR9, RZ ;  /* 0x0000000906007c24 */ /* 0x041fe4000f8e02ff */
[----:B------:R-:W-:-:S04]  /*0a30*/  IMAD.WIDE.U32 R4, R6, UR8, RZ ;  /* 0x0000000806047c25 */ /* 0x000fc8000f8e00ff */
[----:B------:R-:W-:Y:S01]  /*0a40*/  IMAD R7, R7, UR8, R0 ;  /* 0x0000000807077c24 */ /* 0x000fe2000f8e0200 */
[----:B------:R-:W-:Y:S02]  /*0a50*/  ULDC.64 UR8, c[0x0][0x250] ;  /* 0x0000940000087ab9 */ /* 0x000fe40000000a00 */
[----:B------:R-:W-:Y:S01]  /*0a60*/  IADD3 R58, P1, R2, UR8, RZ ;  /* 0x00000008023a7c10 */ /* 0x000fe2000ff3e0ff */
[----:B------:R-:W-:-:S03]  /*0a70*/  IMAD.IADD R0, R5, 0x1, R7 ;  /* 0x0000000105007824 */ /* 0x000fc600078e0207 */
[----:B------:R-:W-:Y:S02]  /*0a80*/  IADD3.X R59, R3, UR9, RZ, P1, !PT ;  /* 0x00000009033b7c10 */ /* 0x000fe40008ffe4ff */
[----:B--2---:R-:W-:-:S04]  /*0a90*/  LOP3.LUT R6, R8, R0, RZ, 0xfc, !PT ;  /* 0x0000000008067212 */ /* 0x004fc800078efcff */
[----:B------:R-:W-:-:S13]  /*0aa0*/  ISETP.NE.U32.AND P0, PT, R6, RZ, PT ;  /* 0x000000ff0600720c */ /* 0x000fda0003f05070 */
[----:B------:R-:W-:Y:S05]  /*0ab0*/  @!P0 BRA `(.L_x_10) ;  /* 0x0000000000248947 */ /* 0x000fea0003800000 */
[----:B------:R-:W-:Y:S01]  /*0ac0*/  IMAD.MOV.U32 R3, RZ, RZ, R4 ;  /* 0x000000ffff037224 */ /* 0x000fe200078e0004 */
[----:B------:R-:W-:Y:S01]  /*0ad0*/  MOV R2, R0 ;  /* 0x0000000000027202 */ /* 0x000fe20000000f00 */
[----:B------:R-:W-:Y:S01]  /*0ae0*/  IMAD.MOV.U32 R44, RZ, RZ, R61 ;  /* 0x000000ffff2c7224 */ /* 0x000fe200078e003d */
[----:B------:R-:W-:Y:S01]  /*0af0*/  MOV R4, 0xb20 ;  /* 0x00000b2000047802 */ /* 0x000fe20000000f00 */
[----:B------:R-:W-:-:S07]  /*0b00*/  IMAD.MOV.U32 R0, RZ, RZ, R8 ;  /* 0x000000ffff007224 */ /* 0x000fce00078e0008 */
[----:B-1----:R-:W-:Y:S05]  /*0b10*/  CALL.REL.NOINC `($__internal_0_$__cuda_sm20_div_s64) ;  /* 0x0000005800987944 */ /* 0x002fea0003c00000 */
[----:B------:R-:W-:Y:S01]  /*0b20*/  MOV R20, R30 ;  /* 0x0000001e00147202 */ /* 0x000fe20000000f00 */
[----:B------:R-:W-:Y:S01]  /*0b30*/  IMAD.MOV.U32 R21, RZ, RZ, R31 ;  /* 0x000000ffff157224 */ /* 0x000fe200078e001f */
[----:B------:R-:W-:Y:S06]  /*0b40*/  BRA `(.L_x_11) ;  /* 0x00000000004c7947 */ /* 0x000fec0003800000 */
.L_x_10:
[----:B------:R-:W0:Y:S01]  /*0b50*/  I2F.U32.RP R0, R4 ;  /* 0x0000000400007306 */ /* 0x000e220000209000 */
[----:B------:R-:W-:Y:S01]  /*0b60*/  ISETP.NE.U32.AND P2, PT, R4, RZ, PT ;  /* 0x000000ff0400720c */ /* 0x000fe20003f45070 */
[----:B------:R-:W-:-:S06]  /*0b70*/  HFMA2.MMA R21, -RZ, RZ, 0, 0 ;  /* 0x00000000ff157435 */ /* 0x000fcc00000001ff */
[----:B0-----:R-:W0:Y:S02]  /*0b80*/  MUFU.RCP R0, R0 ;  /* 0x0000000000007308 */ /* 0x001e240000001000 */
[----:B0-----:R-:W-:-:S06]  /*0b90*/  VIADD R2, R0, 0xffffffe ;  /* 0x0ffffffe00027836 */ /* 0x001fcc0000000000 */
[----:B------:R0:W2:Y:S02]  /*0ba0*/  F2I.FTZ.U32.TRUNC.NTZ R3, R2 ;  /* 0x0000000200037305 */ /* 0x0000a4000021f000 */
[----:B0-----:R-:W-:Y:S01]  /*0bb0*/  IMAD.MOV.U32 R2, RZ, RZ, RZ ;  /* 0x000000ffff027224 */ /* 0x001fe200078e00ff */
[----:B--2---:R-:W-:-:S05]  /*0bc0*/  IADD3 R5, RZ, -R3, RZ ;  /* 0x80000003ff057210 */ /* 0x004fca0007ffe0ff */
[----:B------:R-:W-:-:S04]  /*0bd0*/  IMAD R5, R5, R4, RZ ;  /* 0x0000000405057224 */ /* 0x000fc800078e02ff */
[----:B------:R-:W-:-:S06]  /*0be0*/  IMAD.HI.U32 R6, R3, R5, R2 ;  /* 0x0000000503067227 */ /* 0x000fcc00078e0002 */
[----:B------:R-:W-:-:S04]  /*0bf0*/  IMAD.HI.U32 R20, R6, R61, RZ ;  /* 0x0000003d06147227 */ /* 0x000fc800078e00ff */
[----:B------:R-:W-:-:S04]  /*0c00*/  IMAD.MOV R3, RZ, RZ, -R20 ;  /* 0x000000ffff037224 */ /* 0x000fc800078e0a14 */
[----:B------:R-:W-:-:S05]  /*0c10*/  IMAD R3, R4, R3, R61 ;  /* 0x0000000304037224 */ /* 0x000fca00078e023d */
[----:B------:R-:W-:-:S13]  /*0c20*/  ISETP.GE.U32.AND P0, PT, R3, R4, PT ;  /* 0x000000040300720c */ /* 0x000fda0003f06070 */
[----:B------:R-:W-:Y:S01]  /*0c30*/  @P0 IADD3 R3, R3, -R4, RZ ;  /* 0x8000000403030210 */ /* 0x000fe20007ffe0ff */
[----:B------:R-:W-:-:S03]  /*0c40*/  @P0 VIADD R20, R20, 0x1 ;  /* 0x0000000114140836 */ /* 0x000fc60000000000 */
[----:B------:R-:W-:-:S13]  /*0c50*/  ISETP.GE.U32.AND P1, PT, R3, R4, PT ;  /* 0x000000040300720c */ /* 0x000fda0003f26070 */
[----:B------:R-:W-:Y:S01]  /*0c60*/  @P1 VIADD R20, R20, 0x1 ;  /* 0x0000000114141836 */ /* 0x000fe20000000000 */
[----:B------:R-:W-:-:S07]  /*0c70*/  @!P2 LOP3.LUT R20, RZ, R4, RZ, 0x33, !PT ;  /* 0x00000004ff14a212 */ /* 0x000fce00078e33ff */
.L_x_11:
[----:B------:R-:W-:Y:S05]  /*0c80*/  BSYNC B0 ;  /* 0x0000000000007941 */ /* 0x000fea0003800000 */
.L_x_9:
[----:B------:R-:W0:Y:S01]  /*0c90*/  LDC.64 R4, c[0x0][0x278] ;  /* 0x00009e00ff047b82 */ /* 0x000e220000000a00 */
[----:B------:R-:W-:Y:S01]  /*0ca0*/  ULDC.64 UR8, c[0x0][0x248] ;  /* 0x0000920000087ab9 */ /* 0x000fe20000000a00 */
[----:B------:R-:W-:Y:S01]  /*0cb0*/  BSSY B0, `(.L_x_12) ;  /* 0x0000031000007945 */ /* 0x000fe20003800000 */
[----:B------:R-:W-:Y:S01]  /*0cc0*/  UIADD3 UR7, UP0, UR8, -0x1, URZ ;  /* 0xffffffff08077890 */ /* 0x000fe2000ff1e03f */
[----:B------:R-:W-:-:S03]  /*0cd0*/  CS2R R40, SRZ ;  /* 0x0000000000287805 */ /* 0x000fc6000001ff00 */
[----:B------:R-:W-:-:S06]  /*0ce0*/  UIADD3.X UR8, UR9, -0x1, URZ, UP0, !UPT ;  /* 0xffffffff09087890 */ /* 0x000fcc00087fe43f */
[C---:B0-----:R-:W-:Y:S02]  /*0cf0*/  IMAD R0, R4.reuse, UR8, RZ ;  /* 0x0000000804007c24 */ /* 0x041fe4000f8e02ff */
[----:B------:R-:W-:-:S04]  /*0d00*/  IMAD.WIDE.U32 R2, R4, UR7, RZ ;  /* 0x0000000704027c25 */ /* 0x000fc8000f8e00ff */
[----:B------:R-:W-:Y:S01]  /*0d10*/  IMAD R5, R5, UR7, R0 ;  /* 0x0000000705057c24 */ /* 0x000fe2000f8e0200 */
[----:B------:R-:W-:-:S03]  /*0d20*/  ISETP.GT.U32.AND P0, PT, R50, R2, PT ;  /* 0x000000023200720c */ /* 0x000fc60003f04070 */
[----:B------:R-:W-:-:S05]  /*0d30*/  IMAD.IADD R5, R3, 0x1, R5 ;  /* 0x0000000103057824 */ /* 0x000fca00078e0205 */
[----:B------:R-:W-:-:S13]  /*0d40*/  ISETP.GT.AND.EX P0, PT, R51, R5, PT, P0 ;  /* 0x000000053300720c */ /* 0x000fda0003f04300 */
[----:B------:R-:W-:Y:S05]  /*0d50*/  @!P0 BRA `(.L_x_13) ;  /* 0x0000000000988947 */ /* 0x000fea0003800000 */
[----:B------:R-:W-:Y:S01]  /*0d60*/  LOP3.LUT R3, RZ, R2, RZ, 0x33, !PT ;  /* 0x00000002ff037212 */ /* 0x000fe200078e33ff */
[----:B------:R-:W-:Y:S01]  /*0d70*/  ULDC UR7, c[0x0][0x26c] ;  /* 0x00009b0000077ab9 */ /* 0x000fe20000000800 */
[----:B------:R-:W-:Y:S01]  /*0d80*/  LOP3.LUT R5, RZ, R5, RZ, 0x33, !PT ;  /* 0x00000005ff057212 */ /* 0x000fe200078e33ff */
[----:B------:R-:W-:Y:S01]  /*0d90*/  BSSY B1, `(.L_x_14) ;  /* 0x0000020000017945 */ /* 0x000fe20003800000 */
[----:B------:R-:W-:-:S05]  /*0da0*/  IADD3 R44, P0, R3, R50, RZ ;  /* 0x00000032032c7210 */ /* 0x000fca0007f1e0ff */
[----:B------:R-:W-:-:S05]  /*0db0*/  IMAD.X R0, R5, 0x1, R51, P0 ;  /* 0x0000000105007824 */ /* 0x000fca00000e0633 */
[----:B------:R-:W-:-:S04]  /*0dc0*/  LOP3.LUT R2, R0, UR7, RZ, 0xfc, !PT ;  /* 0x0000000700027c12 */ /* 0x000fc8000f8efcff */
[----:B------:R-:W-:-:S13]  /*0dd0*/  ISETP.NE.U32.AND P0, PT, R2, RZ, PT ;  /* 0x000000ff0200720c */ /* 0x000fda0003f05070 */
[----:B------:R-:W-:Y:S05]  /*0de0*/  @!P0 BRA `(.L_x_15) ;  /* 0x0000000000188947 */ /* 0x000fea0003800000 */
[----:B------:R-:W-:Y:S01]  /*0df0*/  ULDC.64 UR8, c[0x0][0x268] ;  /* 0x00009a0000087ab9 */ /* 0x000fe20000000a00 */
[----:B------:R-:W-:Y:S01]  /*0e00*/  MOV R4, 0xe40 ;  /* 0x00000e4000047802 */ /* 0x000fe20000000f00 */
[----:B------:R-:W-:Y:S01]  /*0e10*/  IMAD.U32 R2, RZ, RZ, UR9 ;  /* 0x00000009ff027e24 */ /* 0x000fe2000f8e00ff */
[----:B------:R-:W-:-:S07]  /*0e20*/  MOV R3, UR8 ;  /* 0x0000000800037c02 */ /* 0x000fce0008000f00 */
[----:B-1----:R-:W-:Y:S05]  /*0e30*/  CALL.REL.NOINC `($__internal_0_$__cuda_sm20_div_s64) ;  /* 0x0000005400d07944 */ /* 0x002fea0003c00000 */
[----:B------:R-:W-:Y:S05]  /*0e40*/  BRA `(.L_x_16) ;  /* 0x0000000000507947 */ /* 0x000fea0003800000 */
.L_x_15:
[----:B------:R-:W-:Y:S01]  /*0e50*/  ULDC UR7, c[0x0][0x268] ;  /* 0x00009a0000077ab9 */ /* 0x000fe20000000800 */
[----:B------:R-:W-:Y:S01]  /*0e60*/  MOV R31, RZ ;  /* 0x000000ff001f7202 */ /* 0x000fe20000000f00 */
        /* <DEDUP_REMOVED lines=11> */
[----:B------:R-:W-:-:S05]  /*0f20*/  IMAD R3, R3, UR7, R44 ;  /* 0x0000000703037c24 */ /* 0x000fca000f8e022c */
[----:B------:R-:W-:-:S13]  /*0f30*/  ISETP.GE.U32.AND P0, PT, R3, UR7, PT ;  /* 0x0000000703007c0c */ /* 0x000fda000bf06070 */
[----:B------:R-:W-:Y:S01]  /*0f40*/  @P0 IADD3 R3, R3, -UR7, RZ ;  /* 0x8000000703030c10 */ /* 0x000fe2000fffe0ff */
[----:B------:R-:W-:-:S03]  /*0f50*/  @P0 VIADD R30, R30, 0x1 ;  /* 0x000000011e1e0836 */ /* 0x000fc60000000000 */
[----:B------:R-:W-:-:S13]  /*0f60*/  ISETP.GE.U32.AND P1, PT, R3, UR7, PT ;  /* 0x0000000703007c0c */ /* 0x000fda000bf26070 */
[----:B------:R-:W-:Y:S01]  /*0f70*/  @P1 VIADD R30, R30, 0x1 ;  /* 0x000000011e1e1836 */ /* 0x000fe20000000000 */
[----:B------:R-:W-:-:S07]  /*0f80*/  @!P2 LOP3.LUT R30, RZ, UR7, RZ, 0x33, !PT ;  /* 0x00000007ff1eac12 */ /* 0x000fce000f8e33ff */
.L_x_16:
[----:B------:R-:W-:Y:S05]  /*0f90*/  BSYNC B1 ;  /* 0x0000000000017941 */ /* 0x000fea0003800000 */
.L_x_14:
[----:B------:R-:W-:-:S05]  /*0fa0*/  IADD3 R40, P0, R30, 0x1, RZ ;  /* 0x000000011e287810 */ /* 0x000fca0007f1e0ff */
[----:B------:R-:W-:-:S08]  /*0fb0*/  IMAD.X R41, RZ, RZ, R31, P0 ;  /* 0x000000ffff297224 */ /* 0x000fd000000e061f */
.L_x_13:
[----:B------:R-:W-:Y:S05]  /*0fc0*/  BSYNC B0 ;  /* 0x0000000000007941 */ /* 0x000fea0003800000 */
.L_x_12:
[----:B------:R-:W-:Y:S01]  /*0fd0*/  ULDC UR7, c[0x0][0x26c] ;  /* 0x00009b0000077ab9 */ /* 0x000fe20000000800 */
[----:B------:R-:W-:Y:S01]  /*0fe0*/  BSSY B0, `(.L_x_17) ;  /* 0x0000022000007945 */ /* 0x000fe20003800000 */
[----:B------:R-:W-:-:S04]  /*0ff0*/  LOP3.LUT R0, R51, UR7, RZ, 0xfc, !PT ;  /* 0x0000000733007c12 */ /* 0x000fc8000f8efcff */
[----:B------:R-:W-:-:S13]  /*1000*/  ISETP.NE.U32.AND P0, PT, R0, RZ, PT ;  /* 0x000000ff0000720c */ /* 0x000fda0003f05070 */
[----:B------:R-:W-:Y:S05]  /*1010*/  @!P0 BRA `(.L_x_18) ;  /* 0x0000000000288947 */ /* 0x000fea0003800000 */
[----:B------:R-:W-:Y:S01]  /*1020*/  ULDC.64 UR8, c[0x0][0x268] ;  /* 0x00009a0000087ab9 */ /* 0x000fe20000000a00 */
[----:B------:R-:W-:Y:S01]  /*1030*/  IMAD.MOV.U32 R44, RZ, RZ, R50 ;  /* 0x000000ffff2c7224 */ /* 0x000fe200078e0032 */
[----:B------:R-:W-:Y:S01]  /*1040*/  MOV R3, UR8 ;  /* 0x0000000800037c02 */ /* 0x000fe20008000f00 */
[----:B------:R-:W-:Y:S01]  /*1050*/  IMAD.U32 R2, RZ, RZ, UR9 ;  /* 0x00000009ff027e24 */ /* 0x000fe2000f8e00ff */
[----:B------:R-:W-:Y:S01]  /*1060*/  MOV R4, 0x1090 ;  /* 0x0000109000047802 */ /* 0x000fe20000000f00 */
[----:B------:R-:W-:-:S07]  /*1070*/  IMAD.MOV.U32 R0, RZ, RZ, R51 ;  /* 0x000000ffff007224 */ /* 0x000fce00078e0033 */
[----:B-1----:R-:W-:Y:S05]  /*1080*/  CALL.REL.NOINC `($__internal_0_$__cuda_sm20_div_s64) ;  /* 0x00000054003c7944 */ /* 0x002fea0003c00000 */
[----:B------:R-:W-:Y:S01]  /*1090*/  MOV R22, R30 ;  /* 0x0000001e00167202 */ /* 0x000fe20000000f00 */
[----:B------:R-:W-:Y:S01]  /*10a0*/  IMAD.MOV.U32 R23, RZ, RZ, R31 ;  /* 0x000000ffff177224 */ /* 0x000fe200078e001f */
[----:B------:R-:W-:Y:S06]  /*10b0*/  BRA `(.L_x_19) ;  /* 0x0000000000507947 */ /* 0x000fec0003800000 */
.L_x_18:
[----:B------:R-:W-:Y:S01]  /*10c0*/  ULDC UR7, c[0x0][0x268] ;  /* 0x00009a0000077ab9 */ /* 0x000fe20000000800 */
[----:B------:R-:W-:Y:S01]  /*10d0*/  HFMA2.MMA R23, -RZ, RZ, 0, 0 ;  /* 0x00000000ff177435 */ /* 0x000fe200000001ff */
        /* <DEDUP_REMOVED lines=18> */
.L_x_19:
[----:B------:R-:W-:Y:S05]  /*1200*/  BSYNC B0 ;  /* 0x0000000000007941 */ /* 0x000fea0003800000 */
.L_x_17:
[----:B------:R-:W0:Y:S01]  /*1210*/  LDC.64 R6, c[0x0][0x270] ;  /* 0x00009c00ff067b82 */ /* 0x000e220000000a00 */
[----:B------:R-:W-:Y:S01]  /*1220*/  ULDC.64 UR8, c[0x0][0x240] ;  /* 0x0000900000087ab9 */ /* 0x000fe20000000a00 */
[----:B------:R-:W-:Y:S01]  /*1230*/  BSSY B0, `(.L_x_20) ;  /* 0x0000032000007945 */ /* 0x000fe20003800000 */
[----:B------:R-:W-:Y:S01]  /*1240*/  UIADD3 UR7, UP0, UR8, -0x1, URZ ;  /* 0xffffffff08077890 */ /* 0x000fe2000ff1e03f */
[----:B------:R-:W-:-:S03]  /*1250*/  IMAD.MOV.U32 R5, RZ, RZ, RZ ;  /* 0x000000ffff057224 */ /* 0x000fc600078e00ff */
[----:B------:R-:W-:-:S06]  /*1260*/  UIADD3.X UR8, UR9, -0x1, URZ, UP0, !UPT ;  /* 0xffffffff09087890 */ /* 0x000fcc00087fe43f */
[C---:B0-----:R-:W-:Y:S02]  /*1270*/  IMAD R0, R6.reuse, UR8, RZ ;  /* 0x0000000806007c24 */ /* 0x041fe4000f8e02ff */
[----:B------:R-:W-:Y:S01]  /*1280*/  IMAD.WIDE.U32 R2, R6, UR7, RZ ;  /* 0x0000000706027c25 */ /* 0x000fe2000f8e00ff */
[----:B------:R-:W-:-:S03]  /*1290*/  MOV R6, RZ ;  /* 0x000000ff00067202 */ /* 0x000fc60000000f00 */
        /* <DEDUP_REMOVED lines=20> */
.L_x_23:
[----:B------:R-:W-:Y:S01]  /*13e0*/  ULDC UR7, c[0x0][0x260] ;  /* 0x0000980000077ab9 */ /* 0x000fe20000000800 */
[----:B------:R-:W-:Y:S01]  /*13f0*/  IMAD.MOV.U32 R31, RZ, RZ, RZ ;  /* 0x000000ffff1f7224 */ /* 0x000fe200078e00ff */
[----:B------:R-:W0:Y:S01]  /*1400*/  I2F.U32.RP R0, UR7 ;  /* 0x0000000700007d06 */ /* 0x000e220008209000 */
[----:B------:R-:W-:-:S07]  /*1410*/  ISETP.NE.U32.AND P2, PT, RZ, UR7, PT ;  /* 0x00000007ff007c0c */ /* 0x000fce000bf45070 */
[----:B0-----:R-:W0:Y:S02]  /*1420*/  MUFU.RCP R0, R0 ;  /* 0x0000000000007308 */ /* 0x001e240000001000 */
[----:B0-----:R-:W-:-:S06]  /*1430*/  VIADD R2, R0, 0xffffffe ;  /* 0x0ffffffe00027836 */ /* 0x001fcc0000000000 */
        /* <DEDUP_REMOVED lines=13> */
[----:B------:R-:W-:-:S07]  /*1510*/  @!P2 LOP3.LUT R30, RZ, UR7, RZ, 0x33, !PT ;  /* 0x00000007ff1eac12 */ /* 0x000fce000f8e33ff */
.L_x_24:
[----:B------:R-:W-:Y:S05]  /*1520*/  BSYNC B1 ;  /* 0x0000000000017941 */ /* 0x000fea0003800000 */
.L_x_22:
[----:B------:R-:W-:-:S04]  /*1530*/  IADD3 R5, P0, R30, 0x1, RZ ;  /* 0x000000011e057810 */ /* 0x000fc80007f1e0ff */
[----:B------:R-:W-:-:S09]  /*1540*/  IADD3.X R6, RZ, R31, RZ, P0, !PT ;  /* 0x0000001fff067210 */ /* 0x000fd200007fe4ff */
.L_x_21:
[----:B------:R-:W-:Y:S05]  /*1550*/  BSYNC B0 ;  /* 0x0000000000007941 */ /* 0x000fea0003800000 */
.L_x_20:
        /* <DEDUP_REMOVED lines=12> */
[----:B------:R-:W-:Y:S05]  /*1620*/  BRA `(.L_x_27) ;  /* 0x0000000000507947 */ /* 0x000fea0003800000 */
.L_x_26:
        /* <DEDUP_REMOVED lines=20> */
.L_x_27:
[----:B------:R-:W-:Y:S05]  /*1770*/  BSYNC B0 ;  /* 0x0000000000007941 */ /* 0x000fea0003800000 */
.L_x_25:
[----:B------:R-:W-:Y:S01]  /*1780*/  IADD3 R57, P0, R30, 0x1, RZ ;  /* 0x000000011e397810 */ /* 0x000fe20007f1e0ff */
[----:B------:R-:W-:Y:S01]  /*1790*/  ULDC.64 UR8, c[0x0][0x280] ;  /* 0x0000a00000087ab9 */ /* 0x000fe20000000a00 */
[----:B------:R-:W-:Y:S01]  /*17a0*/  BSSY B1, `(.L_x_28) ;  /* 0x00004c1000017945 */ /* 0x000fe20003800000 */
[----:B------:R-:W-:Y:S02]  /*17b0*/  PRMT R7, RZ, 0x7610, R7 ;  /* 0x00007610ff077816 */ /* 0x000fe40000000007 */
[----:B------:R-:W-:Y:S01]  /*17c0*/  IMAD.X R30, RZ, RZ, R31, P0 ;  /* 0x000000ffff1e7224 */ /* 0x000fe200000e061f */
[----:B------:R-:W-:-:S04]  /*17d0*/  ISETP.LT.U32.AND P0, PT, R57, UR8, PT ;  /* 0x0000000839007c0c */ /* 0x000fc8000bf01070 */
[----:B------:R-:W-:-:S04]  /*17e0*/  ISETP.LT.AND.EX P0, PT, R30, UR9, PT, P0 ;  /* 0x000000091e007c0c */ /* 0x000fc8000bf01300 */
[----:B------:R-:W-:Y:S02]  /*17f0*/  SEL R57, R57, UR8, P0 ;  /* 0x0000000839397c07 */ /* 0x000fe40008000000 */
[----:B------:R-:W-:Y:S02]  /*1800*/  SEL R60, R30, UR9, P0 ;  /* 0x000000091e3c7c07 */ /* 0x000fe40008000000 */
[----:B------:R-:W-:-:S04]  /*1810*/  ISETP.GE.U32.AND P0, PT, R5, R57, PT ;  /* 0x000000390500720c */ /* 0x000fc80003f06070 */
[----:B------:R-:W-:-:S13]  /*1820*/  ISETP.GE.AND.EX P0, PT, R6, R60, PT, P0 ;  /* 0x0000003c0600720c */ /* 0x000fda0003f06300 */
[----:B------:R-:W-:Y:S05]  /*1830*/  @P0 BRA `(.L_x_29) ;  /* 0x0000004800dc0947 */ /* 0x000fea0003800000 */
[----:B------:R-:W0:Y:S01]  /*1840*/  LDC.64 R48, c[0x0][0x268] ;  /* 0x00009a00ff307b82 */ /* 0x000e220000000a00 */
[----:B------:R-:W-:Y:S01]  /*1850*/  ULDC.64 UR8, c[0x0][0x288] ;  /* 0x0000a20000087ab9 */ /* 0x000fe20000000a00 */
[----:B------:R-:W-:Y:S01]  /*1860*/  IADD3 R9, P1, RZ, -R40, RZ ;  /* 0x80000028ff097210 */ /* 0x000fe20007f3e0ff */
[----:B------:R-:W-:Y:S01]  /*1870*/  ULOP3.LUT UR7, URZ, UR8, URZ, 0x33, !UPT ;  /* 0x000000083f077292 */ /* 0x000fe2000f8e333f */
[----:B------:R-:W-:Y:S01]  /*1880*/  IADD3 R3, P0, -R22, -0x2, RZ ;  /* 0xfffffffe16037810 */ /* 0x000fe20007f1e1ff */
[----:B------:R-:W-:Y:S02]  /*1890*/  ULOP3.LUT UR8, URZ, UR9, URZ, 0x33, !UPT ;  /* 0x000000093f087292 */ /* 0x000fe4000f8e333f */
[----:B------:R-:W-:Y:S01]  /*18a0*/  IMAD.X R0, RZ, RZ, ~R41, P1 ;  /* 0x000000ffff007224 */ /* 0x000fe200008e0e29 */
[----:B------:R-:W2:Y:S01]  /*18b0*/  LDC.64 R24, c[0x0][0x218] ;  /* 0x00008600ff187b82 */ /* 0x000ea20000000a00 */
[----:B------:R-:W-:Y:S01]  /*18c0*/  IADD3.X R2, ~R23, -0x1, RZ, P0, !PT ;  /* 0xffffffff17027810 */ /* 0x000fe200007fe5ff */
[----:B------:R-:W-:Y:S01]  /*18d0*/  ULDC.64 UR10, c[0x0][0x268] ;  /* 0x00009a00000a7ab9 */ /* 0x000fe20000000a00 */
[----:B------:R-:W-:Y:S01]  /*18e0*/  ISETP.GT.U32.AND P0, PT, R3, UR7, PT ;  /* 0x0000000703007c0c */ /* 0x000fe2000bf04070 */
[----:B------:R-:W-:-:S02]  /*18f0*/  IMAD R0, R0, UR10, RZ ;  /* 0x0000000a00007c24 */ /* 0x000fc4000f8e02ff */
[----:B------:R-:W-:Y:S01]  /*1900*/  IMAD R7, R41, UR10, RZ ;  /* 0x0000000a29077c24 */ /* 0x000fe2000f8e02ff */
[----:B------:R-:W-:Y:S01]  /*1910*/  ISETP.GT.AND.EX P0, PT, R2, UR8, PT, P0 ;  /* 0x0000000802007c0c */ /* 0x000fe2000bf04300 */
[----:B------:R-:W-:Y:S01]  /*1920*/  IMAD.WIDE.U32 R42, R9, UR10, R50 ;  /* 0x0000000a092a7c25 */ /* 0x000fe2000f8e0032 */
[----:B------:R-:W-:Y:S02]  /*1930*/  ULDC.64 UR8, c[0x0][0x220] ;  /* 0x0000880000087ab9 */ /* 0x000fe40000000a00 */
[----:B------:R-:W-:Y:S01]  /*1940*/  SEL R3, R3, UR7, P0 ;  /* 0x0000000703037c07 */ /* 0x000fe20008000000 */
[----:B------:R-:W-:Y:S01]  /*1950*/  IMAD R9, R9, UR11, R0 ;  /* 0x0000000b09097c24 */ /* 0x000fe2000f8e0200 */
[----:B------:R-:W-:Y:S01]  /*1960*/  LOP3.LUT R0, RZ, R40, RZ, 0x33, !PT ;  /* 0x00000028ff007212 */ /* 0x000fe200078e33ff */
[C---:B------:R-:W-:Y:S02]  /*1970*/  IMAD R7, R40.reuse, UR11, R7 ;  /* 0x0000000b28077c24 */ /* 0x040fe4000f8e0207 */
[----:B0-----:R-:W-:Y:S01]  /*1980*/  IMAD.WIDE.U32 R48, R40, UR10, R48 ;  /* 0x0000000a28307c25 */ /* 0x001fe2000f8e0030 */
[----:B------:R-:W-:-:S03]  /*1990*/  IADD3 R56, R43, R9, RZ ;  /* 0x000000092b387210 */ /* 0x000fc60007ffe0ff */
[----:B------:R-:W-:Y:S01]  /*19a0*/  IMAD R11, R19, UR8, RZ ;  /* 0x00000008130b7c24 */ /* 0x000fe2000f8e02ff */
[----:B------:R-:W-:Y:S02]  /*19b0*/  IADD3 R46, P1, P2, R50, -UR10, -R48 ;  /* 0x8000000a322e7c10 */ /* 0x000fe4000fa3e830 */
[----:B------:R-:W-:Y:S01]  /*19c0*/  IADD3 R55, R49, R7, RZ ;  /* 0x0000000731377210 */ /* 0x000fe20007ffe0ff */
[----:B------:R-:W-:Y:S01]  /*19d0*/  IMAD.IADD R49, R0, 0x1, -R3 ;  /* 0x0000000100317824 */ /* 0x000fe200078e0a03 */
[----:B------:R-:W-:Y:S01]  /*19e0*/  IADD3 R48, P0, R50, -R48, RZ ;  /* 0x8000003032307210 */ /* 0x000fe20007f1e0ff */
[C---:B------:R-:W-:Y:S01]  /*19f0*/  IMAD R11, R18.reuse, UR9, R11 ;  /* 0x00000009120b7c24 */ /* 0x040fe2000f8e020b */
[----:B------:R-:W-:Y:S01]  /*1a00*/  IADD3.X R54, R51, ~UR11, ~R55, P1, P2 ;  /* 0x8000000b33367c10 */ /* 0x000fe20008fe4c37 */
[----:B--2---:R-:W-:Y:S01]  /*1a10*/  IMAD.WIDE.U32 R24, R18, UR8, R24 ;  /* 0x0000000812187c25 */ /* 0x004fe2000f8e0018 */
[----:B------:R-:W-:Y:S02]  /*1a20*/  PRMT R7, RZ, 0x7610, R7 ;  /* 0x00007610ff077816 */ /* 0x000fe40000000007 */
[----:B------:R-:W-:Y:S01]  /*1a30*/  LOP3.LUT R49, R49, 0x3, RZ, 0xc0, !PT ;  /* 0x0000000331317812 */ /* 0x000fe200078ec0ff */
[----:B------:R-:W-:-:S02]  /*1a40*/  IMAD.IADD R8, R25, 0x1, R11 ;  /* 0x0000000119087824 */ /* 0x000fc400078e020b */
[----:B------:R-:W-:-:S07]  /*1a50*/  IMAD.X R55, R51, 0x1, ~R55, P0 ;  /* 0x0000000133377824 */ /* 0x000fce00000e0e37 */
.L_x_113:
[----:B------:R-:W-:Y:S01]  /*1a60*/  IADD3 R3, P1, R22, 0x1, RZ ;  /* 0x0000000116037810 */ /* 0x000fe20007f3e0ff */
[----:B------:R-:W-:Y:S01]  /*1a70*/  ULDC.64 UR8, c[0x0][0x288] ;  /* 0x0000a20000087ab9 */ /* 0x000fe20000000a00 */
[----:B------:R-:W-:Y:S02]  /*1a80*/  BSSY B0, `(.L_x_30) ;  /* 0x000048d000007945 */ /* 0x000fe40003800000 */
[----:B------:R-:W-:Y:S01]  /*1a90*/  ISETP.LT.U32.AND P0, PT, R3, UR8, PT ;  /* 0x0000000803007c0c */ /* 0x000fe2000bf01070 */
[----:B------:R-:W-:-:S05]  /*1aa0*/  IMAD.X R0, RZ, RZ, R23, P1 ;  /* 0x000000ffff007224 */ /* 0x000fca00008e0617 */
[----:B------:R-:W-:-:S04]  /*1ab0*/  ISETP.LT.AND.EX P0, PT, R0, UR9, PT, P0 ;  /* 0x0000000900007c0c */ /* 0x000fc8000bf01300 */
[----:B------:R-:W-:Y:S02]  /*1ac0*/  SEL R3, R3, UR8, P0 ;  /* 0x0000000803037c07 */ /* 0x000fe40008000000 */
[----:B------:R-:W-:Y:S02]  /*1ad0*/  SEL R0, R0, UR9, P0 ;  /* 0x0000000900007c07 */ /* 0x000fe40008000000 */
[----:B------:R-:W-:-:S04]  /*1ae0*/  ISETP.GE.U32.AND P0, PT, R40, R3, PT ;  /* 0x000000032800720c */ /* 0x000fc80003f06070 */
[----:B------:R-:W-:-:S13]  /*1af0*/  ISETP.GE.AND.EX P0, PT, R41, R0, PT, P0 ;  /* 0x000000002900720c */ /* 0x000fda0003f06300 */
[----:B------:R-:W-:Y:S05]  /*1b00*/  @P0 BRA `(.L_x_31) ;  /* 0x0000004800100947 */ /* 0x000fea0003800000 */
[----:B------:R-:W-:Y:S01]  /*1b10*/  IADD3 R9, P0, RZ, -R5, RZ ;  /* 0x80000005ff097210 */ /* 0x000fe20007f1e0ff */
[----:B------:R-:W-:Y:S01]  /*1b20*/  ULDC.64 UR8, c[0x0][0x260] ;  /* 0x0000980000087ab9 */ /* 0x000fe20000000a00 */
[----:B------:R-:W-:Y:S01]  /*1b30*/  ULDC UR7, c[0x0][0x274] ;  /* 0x00009d0000077ab9 */ /* 0x000fe20000000800 */
[----:B------:R-:W-:Y:S01]  /*1b40*/  BSSY B2, `(.L_x_32) ;  /* 0x0000026000027945 */ /* 0x000fe20003800000 */
[----:B------:R-:W-:Y:S01]  /*1b50*/  IADD3.X R0, RZ, ~R6, RZ, P0, !PT ;  /* 0x80000006ff007210 */ /* 0x000fe200007fe4ff */
[----:B------:R-:W-:-:S04]  /*1b60*/  IMAD.WIDE.U32 R26, R9, UR8, R58 ;  /* 0x00000008091a7c25 */ /* 0x000fc8000f8e003a */
[----:B------:R-:W-:-:S04]  /*1b70*/  IMAD R0, R0, UR8, RZ ;  /* 0x0000000800007c24 */ /* 0x000fc8000f8e02ff */
[----:B------:R-:W-:-:S04]  /*1b80*/  IMAD R9, R9, UR9, R0 ;  /* 0x0000000909097c24 */ /* 0x000fc8000f8e0200 */
[----:B------:R-:W-:-:S05]  /*1b90*/  IMAD.IADD R9, R27, 0x1, R9 ;  /* 0x000000011b097824 */ /* 0x000fca00078e0209 */
        /* <DEDUP_REMOVED lines=9> */
[----:B-1----:R-:W-:Y:S05]  /*1c30*/  CALL.REL.NOINC `($__internal_1_$__cuda_sm20_rem_s64) ;  /* 0x0000004c00a07944 */ /* 0x002fea0003c00000 */
[----:B------:R-:W-:Y:S01]  /*1c40*/  MOV R28, R4 ;  /* 0x00000004001c7202 */ /* 0x000fe20000000f00 */
[----:B------:R-:W-:Y:S01]  /*1c50*/  IMAD.MOV.U32 R29, RZ, RZ, R31 ;  /* 0x000000ffff1d7224 */ /* 0x000fe200078e001f */
[----:B------:R-:W-:Y:S06]  /*1c60*/  BRA `(.L_x_34) ;  /* 0x00000000004c7947 */ /* 0x000fec0003800000 */
.L_x_33:
[----:B------:R-:W-:Y:S01]  /*1c70*/  ULDC UR7, c[0x0][0x270] ;  /* 0x00009c0000077ab9 */ /* 0x000fe20000000800 */
[----:B------:R-:W-:Y:S01]  /*1c80*/  IMAD.MOV.U32 R29, RZ, RZ, RZ ;  /* 0x000000ffff1d7224 */ /* 0x000fe200078e00ff */
        /* <DEDUP_REMOVED lines=13> */
[----:B------:R-:W-:-:S04]  /*1d60*/  @P1 IADD3 R28, R28, -UR7, RZ ;  /* 0x800000071c1c1c10 */ /* 0x000fc8000fffe0ff */
[----:B------:R-:W-:-:S13]  /*1d70*/  ISETP.GE.U32.AND P1, PT, R28, UR7, PT ;  /* 0x000000071c007c0c */ /* 0x000fda000bf26070 */
[----:B------:R-:W-:Y:S01]  /*1d80*/  @P1 VIADD R28, R28, -UR7 ;  /* 0x800000071c1c1c36 */ /* 0x000fe20008000000 */
[----:B------:R-:W-:-:S07]  /*1d90*/  @!P2 LOP3.LUT R28, RZ, UR7, RZ, 0x33, !PT ;  /* 0x00000007ff1cac12 */ /* 0x000fce000f8e33ff */
.L_x_34:
[----:B------:R-:W-:Y:S05]  /*1da0*/  BSYNC B2 ;  /* 0x0000000000027941 */ /* 0x000fea0003800000 */
.L_x_32:
[----:B------:R-:W-:Y:S01]  /*1db0*/  ISETP.NE.U32.AND P1, PT, R49, RZ, PT ;  /* 0x000000ff3100720c */ /* 0x000fe20003f25070 */
[----:B------:R-:W-:Y:S01]  /*1dc0*/  BSSY B2, `(.L_x_35) ;  /* 0x00001cf000027945 */ /* 0x000fe20003800000 */
[----:B------:R-:W-:Y:S01]  /*1dd0*/  MOV R10, R40 ;  /* 0x00000028000a7202 */ /* 0x000fe20000000f00 */
[----:B------:R-:W-:Y:S01]  /*1de0*/  IMAD.MOV.U32 R11, RZ, RZ, R41 ;  /* 0x000000ffff0b7224 */ /* 0x000fe200078e0029 */
[----:B------:R-:W-:-:S13]  /*1df0*/  ISETP.NE.AND.EX P1, PT, RZ, RZ, PT, P1 ;  /* 0x000000ffff00720c */ /* 0x000fda0003f25310 */
[----:B------:R-:W-:Y:S05]  /*1e00*/  @!P1 BRA `(.L_x_36) ;  /* 0x0000001c00289947 */ /* 0x000fea0003800000 */
[----:B------:R-:W-:Y:S01]  /*1e10*/  ISETP.NE.U32.AND P1, PT, R28, RZ, PT ;  /* 0x000000ff1c00720c */ /* 0x000fe20003f25070 */
[----:B------:R-:W-:Y:S03]  /*1e20*/  BSSY B3, `(.L_x_37) ;  /* 0x0000091000037945 */ /* 0x000fe60003800000 */
[----:B------:R-:W-:-:S13]  /*1e30*/  ISETP.NE.AND.EX P1, PT, R29, RZ, PT, P1 ;  /* 0x000000ff1d00720c */ /* 0x000fda0003f25310 */
[----:B------:R-:W-:Y:S05]  /*1e40*/  @P1 BRA `(.L_x_38) ;  /* 0x0000000800381947 */ /* 0x000fea0003800000 */
        /* <DEDUP_REMOVED lines=12> */
[----:B------:R-:W-:-:S04]  /*1f10*/  ISETP.NE.U32.AND P2, PT, R4, RZ, PT ;  /* 0x000000ff0400720c */ /* 0x000fc80003f45070 */
[----:B------:R-:W-:Y:S01]  /*1f20*/  ISETP.NE.AND.EX P2, PT, R31, RZ, PT, P2 ;  /* 0x000000ff1f00720c */ /* 0x000fe20003f45320 */
[----:B------:R-:W-:-:S12]  /*1f30*/  BRA `(.L_x_41) ;  /* 0x0000000000507947 */ /* 0x000fd80003800000 */
.L_x_40:
[----:B------:R-:W-:Y:S02]  /*1f40*/  ULDC UR7, c[0x0][0x278] ;  /* 0x00009e0000077ab9 */ /* 0x000fe40000000800 */
[----:B------:R-:W0:Y:S01]  /*1f50*/  I2F.U32.RP R0, UR7 ;  /* 0x0000000700007d06 */ /* 0x000e220008209000 */
[----:B------:R-:W-:-:S07]  /*1f60*/  ISETP.NE.U32.AND P3, PT, RZ, UR7, PT ;  /* 0x00000007ff007c0c */ /* 0x000fce000bf65070 */
[----:B0-----:R-:W0:Y:S02]  /*1f70*/  MUFU.RCP R0, R0 ;  /* 0x0000000000007308 */ /* 0x001e240000001000 */
[----:B0-----:R-:W-:-:S06]  /*1f80*/  IADD3 R2, R0, 0xffffffe, RZ ;  /* 0x0ffffffe00027810 */ /* 0x001fcc0007ffe0ff */
[----:B------:R0:W2:Y:S02]  /*1f90*/  F2I.FTZ.U32.TRUNC.NTZ R3, R2 ;  /* 0x0000000200037305 */ /* 0x0000a4000021f000 */
[----:B0-----:R-:W-:Y:S02]  /*1fa0*/  IMAD.MOV.U32 R2, RZ, RZ, RZ ;  /* 0x000000ffff027224 */ /* 0x001fe400078e00ff */
[----:B--2---:R-:W-:-:S04]  /*1fb0*/  IMAD.MOV R11, RZ, RZ, -R3 ;  /* 0x000000ffff0b7224 */ /* 0x004fc800078e0a03 */
[----:B------:R-:W-:-:S04]  /*1fc0*/  IMAD R11, R11, UR7, RZ ;  /* 0x000000070b0b7c24 */ /* 0x000fc8000f8e02ff */
[----:B------:R-:W-:-:S06]  /*1fd0*/  IMAD.HI.U32 R3, R3, R11, R2 ;  /* 0x0000000b03037227 */ /* 0x000fcc00078e0002 */
[----:B------:R-:W-:-:S05]  /*1fe0*/  IMAD.HI.U32 R3, R3, R42, RZ ;  /* 0x0000002a03037227 */ /* 0x000fca00078e00ff */
[----:B------:R-:W-:-:S05]  /*1ff0*/  IADD3 R3, -R3, RZ, RZ ;  /* 0x000000ff03037210 */ /* 0x000fca0007ffe1ff */
[----:B------:R-:W-:-:S05]  /*2000*/  IMAD R3, R3, UR7, R42 ;  /* 0x0000000703037c24 */ /* 0x000fca000f8e022a */
[----:B------:R-:W-:-:S13]  /*2010*/  ISETP.GE.U32.AND P2, PT, R3, UR7, PT ;  /* 0x0000000703007c0c */ /* 0x000fda000bf46070 */
[----:B------:R-:W-:-:S05]  /*2020*/  @P2 VIADD R3, R3, -UR7 ;  /* 0x8000000703032c36 */ /* 0x000fca0008000000 */
[----:B------:R-:W-:-:S13]  /*2030*/  ISETP.GE.U32.AND P2, PT, R3, UR7, PT ;  /* 0x0000000703007c0c */ /* 0x000fda000bf46070 */
[----:B------:R-:W-:Y:S01]  /*2040*/  @P2 VIADD R3, R3, -UR7 ;  /* 0x8000000703032c36 */ /* 0x000fe20008000000 */
[----:B------:R-:W-:-:S04]  /*2050*/  @!P3 LOP3.LUT R3, RZ, UR7, RZ, 0x33, !PT ;  /* 0x00000007ff03bc12 */ /* 0x000fc8000f8e33ff */
[----:B------:R-:W-:-:S04]  /*2060*/  ISETP.NE.U32.AND P2, PT, R3, RZ, PT ;  /* 0x000000ff0300720c */ /* 0x000fc80003f45070 */
[----:B------:R-:W-:-:S13]  /*2070*/  ISETP.NE.AND.EX P2, PT, RZ, RZ, PT, P2 ;  /* 0x000000ffff00720c */ /* 0x000fda0003f45320 */
.L_x_41:
[----:B------:R-:W-:Y:S05]  /*2080*/  BSYNC B4 ;  /* 0x0000000000047941 */ /* 0x000fea0003800000 */
.L_x_39:
[----:B------:R-:W-:Y:S05]  /*2090*/  @P2 BRA `(.L_x_38) ;  /* 0x0000000400a42947 */ /* 0x000fea0003800000 */
[----:B------:R-:W-:Y:S04]  /*20a0*/  BSSY B4, `(.L_x_42) ;  /* 0x0000020000047945 */ /* 0x000fe80003800000 */
[----:B------:R-:W-:Y:S05]  /*20b0*/  @!P0 BRA `(.L_x_43) ;  /* 0x0000000000288947 */ /* 0x000fea0003800000 */
[----:B------:R-:W-:Y:S01]  /*20c0*/  ULDC.64 UR8, c[0x0][0x270] ;  /* 0x00009c0000087ab9 */ /* 0x000fe20000000a00 */
[----:B------:R-:W-:Y:S01]  /*20d0*/  MOV R44, R26 ;  /* 0x0000001a002c7202 */ /* 0x000fe20000000f00 */
[----:B------:R-:W-:Y:S01]  /*20e0*/  IMAD.U32 R3, RZ, RZ, UR8 ;  /* 0x00000008ff037e24 */ /* 0x000fe2000f8e00ff */
[----:B------:R-:W-:Y:S01]  /*20f0*/  MOV R0, R9 ;  /* 0x0000000900007202 */ /* 0x000fe20000000f00 */
[----:B------:R-:W-:Y:S01]  /*2100*/  IMAD.U32 R2, RZ, RZ, UR9 ;  /* 0x00000009ff027e24 */ /* 0x000fe2000f8e00ff */
[----:B------:R-:W-:-:S07]  /*2110*/  MOV R4, 0x2130 ;  /* 0x0000213000047802 */ /* 0x000fce0000000f00 */
[----:B-1----:R-:W-:Y:S05]  /*2120*/  CALL.REL.NOINC `($__internal_0_$__cuda_sm20_div_s64) ;  /* 0x0000004400147944 */ /* 0x002fea0003c00000 */
[----:B------:R-:W-:Y:S02]  /*2130*/  IMAD.MOV.U32 R10, RZ, RZ, R30 ;  /* 0x000000ffff0a7224 */ /* 0x000fe400078e001e */
[----:B------:R-:W-:Y:S01]  /*2140*/  IMAD.MOV.U32 R11, RZ, RZ, R31 ;  /* 0x000000ffff0b7224 */ /* 0x000fe200078e001f */
[----:B------:R-:W-:Y:S06]  /*2150*/  BRA `(.L_x_44) ;  /* 0x0000000000507947 */ /* 0x000fec0003800000 */
.L_x_43:
        /* <DEDUP_REMOVED lines=10> */
[----:B------:R-:W-:-:S04]  /*2200*/  IMAD.HI.U32 R10, R11, R26, RZ ;  /* 0x0000001a0b0a7227 */ /* 0x000fc800078e00ff */
[----:B------:R-:W-:Y:S01]  /*2210*/  IMAD.MOV.U32 R11, RZ, RZ, RZ ;  /* 0x000000ffff0b7224 */ /* 0x000fe200078e00ff */
[----:B------:R-:W-:-:S05]  /*2220*/  IADD3 R3, -R10, RZ, RZ ;  /* 0x000000ff0a037210 */ /* 0x000fca0007ffe1ff */
[----:B------:R-:W-:-:S05]  /*2230*/  IMAD R3, R3, UR7, R26 ;  /* 0x0000000703037c24 */ /* 0x000fca000f8e021a */
[----:B------:R-:W-:-:S13]  /*2240*/  ISETP.GE.U32.AND P2, PT, R3, UR7, PT ;  /* 0x0000000703007c0c */ /* 0x000fda000bf46070 */
[----:B------:R-:W-:Y:S02]  /*2250*/  @P2 VIADD R3, R3, -UR7 ;  /* 0x8000000703032c36 */ /* 0x000fe40008000000 */
[----:B------:R-:W-:-:S03]  /*2260*/  @P2 VIADD R10, R10, 0x1 ;  /* 0x000000010a0a2836 */ /* 0x000fc60000000000 */
[----:B------:R-:W-:-:S13]  /*2270*/  ISETP.GE.U32.AND P3, PT, R3, UR7, PT ;  /* 0x0000000703007c0c */ /* 0x000fda000bf66070 */
[----:B------:R-:W-:Y:S02]  /*2280*/  @P3 IADD3 R10, R10, 0x1, RZ ;  /* 0x000000010a0a3810 */ /* 0x000fe40007ffe0ff */
[----:B------:R-:W-:-:S07]  /*2290*/  @!P4 LOP3.LUT R10, RZ, UR7, RZ, 0x33, !PT ;  /* 0x00000007ff0acc12 */ /* 0x000fce000f8e33ff */
.L_x_44:
[----:B------:R-:W-:Y:S05]  /*22a0*/  BSYNC B4 ;  /* 0x0000000000047941 */ /* 0x000fea0003800000 */
.L_x_42:
[----:B------:R-:W-:Y:S04]  /*22b0*/  BSSY B4, `(.L_x_45) ;  /* 0x0000020000047945 */ /* 0x000fe80003800000 */
        /* <DEDUP_REMOVED lines=11> */
.L_x_46:
        /* <DEDUP_REMOVED lines=16> */
[----:B------:R-:W-:Y:S01]  /*2470*/  ISETP.GE.U32.AND P2, PT, R3, UR7, PT ;  /* 0x0000000703007c0c */ /* 0x000fe2000bf46070 */
[----:B------:R-:W-:-:S12]  /*2480*/  HFMA2.MMA R3, -RZ, RZ, 0, 0 ;  /* 0x00000000ff037435 */ /* 0x000fd800000001ff */
[----:B------:R-:W-:Y:S01]  /*2490*/  @P2 VIADD R2, R2, 0x1 ;  /* 0x0000000102022836 */ /* 0x000fe20000000000 */
[----:B------:R-:W-:-:S07]  /*24a0*/  @!P3 LOP3.LUT R2, RZ, UR7, RZ, 0x33, !PT ;  /* 0x00000007ff02bc12 */ /* 0x000fce000f8e33ff */
.L_x_47:
[----:B------:R-:W-:Y:S05]  /*24b0*/  BSYNC B4 ;  /* 0x0000000000047941 */ /* 0x000fea0003800000 */
.L_x_45:
[----:B------:R-:W-:Y:S01]  /*24c0*/  ULDC.64 UR8, c[0x0][0x240] ;  /* 0x0000900000087ab9 */ /* 0x000fe20000000a00 */
[----:B------:R-:W-:Y:S01]  /*24d0*/  ULDC.64 UR10, c[0x0][0x280] ;  /* 0x0000a000000a7ab9 */ /* 0x000fe20000000a00 */
[----:B------:R-:W-:Y:S01]  /*24e0*/  IMAD R13, R21, UR8, RZ ;  /* 0x00000008150d7c24 */ /* 0x000fe2000f8e02ff */
[----:B-1----:R-:W-:Y:S01]  /*24f0*/  R2UR UR12, R52 ;  /* 0x00000000340c72ca */ /* 0x002fe200000e0000 */
[----:B------:R-:W-:Y:S01]  /*2500*/  IMAD.WIDE.U32 R10, R20, UR8, R10 ;  /* 0x00000008140a7c25 */ /* 0x000fe2000f8e000a */
[----:B------:R-:W-:-:S03]  /*2510*/  R2UR UR13, R53 ;  /* 0x00000000350d72ca */ /* 0x000fc600000e0000 */
[----:B------:R-:W-:Y:S01]  /*2520*/  IMAD R13, R20, UR9, R13 ;  /* 0x00000009140d7c24 */ /* 0x000fe2000f8e020d */
[----:B------:R-:W-:Y:S01]  /*2530*/  ULDC.64 UR8, c[0x0][0x248] ;  /* 0x0000920000087ab9 */ /* 0x000fe20000000a00 */
[----:B------:R-:W-:Y:S02]  /*2540*/  IMAD.MOV.U32 R12, RZ, RZ, R5 ;  /* 0x000000ffff0c7224 */ /* 0x000fe400078e0005 */
[----:B------:R-:W-:Y:S02]  /*2550*/  IMAD.IADD R0, R11, 0x1, R13 ;  /* 0x000000010b007824 */ /* 0x000fe400078e020d */
[----:B------:R-:W-:-:S04]  /*2560*/  IMAD.WIDE.U32 R2, R10, UR8, R2 ;  /* 0x000000080a027c25 */ /* 0x000fc8000f8e0002 */
[----:B------:R-:W-:-:S04]  /*2570*/  IMAD R11, R0, UR8, RZ ;  /* 0x00000008000b7c24 */ /* 0x000fc8000f8e02ff */
[----:B------:R-:W-:Y:S01]  /*2580*/  IMAD R11, R10, UR9, R11 ;  /* 0x000000090a0b7c24 */ /* 0x000fe2000f8e020b */
[----:B------:R-:W-:Y:S01]  /*2590*/  ULDC.64 UR8, c[0x0][0x220] ;  /* 0x0000880000087ab9 */ /* 0x000fe20000000a00 */
[----:B------:R-:W-:Y:S01]  /*25a0*/  MOV R10, R40 ;  /* 0x00000028000a7202 */ /* 0x000fe20000000f00 */
[----:B------:R-:W-:Y:S02]  /*25b0*/  IMAD R13, R19, UR8, RZ ;  /* 0x00000008130d7c24 */ /* 0x000fe4000f8e02ff */
[----:B------:R-:W-:Y:S02]  /*25c0*/  IMAD.IADD R0, R3, 0x1, R11 ;  /* 0x0000000103007824 */ /* 0x000fe400078e020b */
[----:B------:R-:W-:Y:S01]  /*25d0*/  IMAD R15, R18, UR9, R13 ;  /* 0x00000009120f7c24 */ /* 0x000fe2000f8e020d */
[----:B------:R-:W-:Y:S01]  /*25e0*/  MOV R13, R6 ;  /* 0x00000006000d7202 */ /* 0x000fe20000000f00 */
[----:B------:R-:W-:Y:S02]  /*25f0*/  IMAD.MOV.U32 R11, RZ, RZ, R41 ;  /* 0x000000ffff0b7224 */ /* 0x000fe400078e0029 */
[----:B------:R-:W-:-:S02]  /*2600*/  IMAD R3, R0, UR10, RZ ;  /* 0x0000000a00037c24 */ /* 0x000fc4000f8e02ff */
[----:B------:R-:W-:Y:S01]  /*2610*/  IMAD.WIDE.U32 R10, R18, UR8, R10 ;  /* 0x00000008120a7c25 */ /* 0x000fe2000f8e000a */
[----:B------:R-:W-:-:S03]  /*2620*/  ULDC.64 UR8, c[0x0][0x218] ;  /* 0x0000860000087ab9 */ /* 0x000fc60000000a00 */
[----:B------:R-:W-:-:S04]  /*2630*/  IMAD.WIDE.U32 R12, R2, UR10, R12 ;  /* 0x0000000a020c7c25 */ /* 0x000fc8000f8e000c */
[----:B------:R-:W-:Y:S01]  /*2640*/  IMAD R3, R2, UR11, R3 ;  /* 0x0000000b02037c24 */ /* 0x000fe2000f8e0203 */
[----:B------:R-:W-:Y:S01]  /*2650*/  ULDC.64 UR10, c[0x0][0x288] ;  /* 0x0000a200000a7ab9 */ /* 0x000fe20000000a00 */
[----:B------:R-:W-:Y:S02]  /*2660*/  IMAD.IADD R11, R15, 0x1, R11 ;  /* 0x000000010f0b7824 */ /* 0x000fe400078e020b */
[----:B------:R-:W-:Y:S02]  /*2670*/  IMAD.IADD R0, R13, 0x1, R3 ;  /* 0x000000010d007824 */ /* 0x000fe400078e0203 */
[----:B------:R-:W-:-:S04]  /*2680*/  IMAD.WIDE.U32 R10, R12, UR10, R10 ;  /* 0x0000000a0c0a7c25 */ /* 0x000fc8000f8e000a */
[----:B------:R-:W-:Y:S01]  /*2690*/  IMAD R3, R0, UR10, RZ ;  /* 0x0000000a00037c24 */ /* 0x000fe2000f8e02ff */
[----:B------:R-:W-:-:S03]  /*26a0*/  IADD3 R2, P1, R10, UR8, RZ ;  /* 0x000000080a027c10 */ /* 0x000fc6000ff3e0ff */
[----:B------:R-:W-:-:S05]  /*26b0*/  IMAD R3, R12, UR11, R3 ;  /* 0x0000000b0c037c24 */ /* 0x000fca000f8e0203 */
[----:B------:R-:W-:-:S05]  /*26c0*/  IADD3.X R3, R11, UR9, R3, P1, !PT ;  /* 0x000000090b037c10 */ /* 0x000fca0008ffe403 */
[----:B------:R-:W2:Y:S01]  /*26d0*/  LDG.E.S8 R2, desc[UR12][R2.64] ;  /* 0x0000000c02027981 */ /* 0x000ea2000c1e1300 */
[----:B------:R-:W-:-:S04]  /*26e0*/  LOP3.LUT R7, R7, 0xffff, RZ, 0xc0, !PT ;  /* 0x0000ffff07077812 */ /* 0x000fc800078ec0ff */
[----:B------:R-:W-:Y:S02]  /*26f0*/  PRMT R0, R7, 0x8880, RZ ;  /* 0x0000888007007816 */ /* 0x000fe400000000ff */
[----:B--2---:R-:W-:-:S04]  /*2700*/  IADD3 R7, -R2, RZ, RZ ;  /* 0x000000ff02077210 */ /* 0x004fc80007ffe1ff */
[----:B------:R-:W-:-:S04]  /*2710*/  ISETP.NE.AND P1, PT, R0, R7, PT ;  /* 0x000000070000720c */ /* 0x000fc80003f25270 */
[----:B------:R-:W-:-:S09]  /*2720*/  SEL R7, RZ, 0x1, !P1 ;  /* 0x00000001ff077807 */ /* 0x000fd20004800000 */
.L_x_38:
[----:B------:R-:W-:Y:S05]  /*2730*/  BSYNC B3 ;  /* 0x0000000000037941 */ /* 0x000fea0003800000 */
.L_x_37:
[----:B------:R-:W-:Y:S02]  /*2740*/  ISETP.NE.U32.AND P1, PT, R49, 0x1, PT ;  /* 0x000000013100780c */ /* 0x000fe40003f25070 */
[----:B------:R-:W-:Y:S02]  /*2750*/  IADD3 R10, P2, R40, 0x1, RZ ;  /* 0x00000001280a7810 */ /* 0x000fe40007f5e0ff */
[----:B------:R-:W-:-:S03]  /*2760*/  ISETP.NE.AND.EX P1, PT, RZ, RZ, PT, P1 ;  /* 0x000000ffff00720c */ /* 0x000fc60003f25310 */
[----:B------:R-:W-:-:S10]  /*2770*/  IMAD.X R11, RZ, RZ, R41, P2 ;  /* 0x000000ffff0b7224 */ /* 0x000fd400010e0629 */
        /* <DEDUP_REMOVED lines=20> */
.L_x_51:
        /* <DEDUP_REMOVED lines=20> */
.L_x_52:
[----:B------:R-:W-:Y:S05]  /*2a00*/  BSYNC B4 ;  /* 0x0000000000047941 */ /* 0x000fea0003800000 */
.L_x_50:
        /* <DEDUP_REMOVED lines=13> */
.L_x_54:
        /* <DEDUP_REMOVED lines=20> */
.L_x_55:
[----:B------:R-:W-:Y:S05]  /*2c20*/  BSYNC B4 ;  /* 0x0000000000047941 */ /* 0x000fea0003800000 */
.L_x_53:
        /* <DEDUP_REMOVED lines=12> */
.L_x_57:
        /* <DEDUP_REMOVED lines=20> */
.L_x_58:
[----:B------:R-:W-:Y:S05]  /*2e30*/  BSYNC B4 ;  /* 0x0000000000047941 */ /* 0x000fea0003800000 */
.L_x_56:
        /* <DEDUP_REMOVED lines=17> */
[----:B------:R-:W-:Y:S02]  /*2f50*/  IMAD.MOV.U32 R11, RZ, RZ, R41 ;  /* 0x000000ffff0b7224 */ /* 0x000fe400078e0029 */
[C---:B------:R-:W-:Y:S01]  /*2f60*/  IMAD R15, R18.reuse, UR9, R13 ;  /* 0x00000009120f7c24 */ /* 0x040fe2000f8e020d */
[----:B------:R-:W-:Y:S01]  /*2f70*/  MOV R13, R6 ;  /* 0x00000006000d7202 */ /* 0x000fe20000000f00 */
[----:B------:R-:W-:Y:S01]  /*2f80*/  IMAD.WIDE.U32 R10, R18, UR8, R10 ;  /* 0x00000008120a7c25 */ /* 0x000fe2000f8e000a */
[----:B------:R-:W-:-:S03]  /*2f90*/  ULDC.64 UR8, c[0x0][0x288] ;  /* 0x0000a20000087ab9 */ /* 0x000fc60000000a00 */
[----:B------:R-:W-:Y:S01]  /*2fa0*/  IMAD R3, R0, UR10, RZ ;  /* 0x0000000a00037c24 */ /* 0x000fe2000f8e02ff */
[----:B------:R-:W-:Y:S01]  /*2fb0*/  IADD3 R10, P1, R10, 0x1, RZ ;  /* 0x000000010a0a7810 */ /* 0x000fe20007f3e0ff */
[----:B------:R-:W-:-:S04]  /*2fc0*/  IMAD.WIDE.U32 R12, R2, UR10, R12 ;  /* 0x0000000a020c7c25 */ /* 0x000fc8000f8e000c */
[----:B------:R-:W-:Y:S01]  /*2fd0*/  IMAD R3, R2, UR11, R3 ;  /* 0x0000000b02037c24 */ /* 0x000fe2000f8e0203 */
[----:B------:R-:W-:Y:S01]  /*2fe0*/  ULDC.64 UR10, c[0x0][0x218] ;  /* 0x00008600000a7ab9 */ /* 0x000fe20000000a00 */
[----:B------:R-:W-:Y:S02]  /*2ff0*/  IMAD.X R11, R15, 0x1, R11, P1 ;  /* 0x000000010f0b7824 */ /* 0x000fe400008e060b */
        /* <DEDUP_REMOVED lines=12> */
.L_x_49:
[----:B------:R-:W-:Y:S05]  /*30c0*/  BSYNC B3 ;  /* 0x0000000000037941 */ /* 0x000fea0003800000 */
.L_x_48:
[----:B------:R-:W-:Y:S02]  /*30d0*/  ISETP.NE.U32.AND P2, PT, R49, 0x2, PT ;  /* 0x000000023100780c */ /* 0x000fe40003f45070 */
[----:B------:R-:W-:Y:S02]  /*30e0*/  ISETP.NE.U32.AND P1, PT, R28, RZ, PT ;  /* 0x000000ff1c00720c */ /* 0x000fe40003f25070 */
[----:B------:R-:W-:Y:S02]  /*30f0*/  ISETP.NE.AND.EX P2, PT, RZ, RZ, PT, P2 ;  /* 0x000000ffff00720c */ /* 0x000fe40003f45320 */
[C---:B------:R-:W-:Y:S02]  /*3100*/  IADD3 R3, P3, R40.reuse, 0x3, RZ ;  /* 0x0000000328037810 */ /* 0x040fe40007f7e0ff */
[----:B------:R-:W-:Y:S02]  /*3110*/  ISETP.NE.OR.EX P1, PT, R29, RZ, !P2, P1 ;  /* 0x000000ff1d00720c */ /* 0x000fe40005725710 */
[----:B------:R-:W-:Y:S01]  /*3120*/  IADD3 R10, P4, R40, 0x2, RZ ;  /* 0x00000002280a7810 */ /* 0x000fe20007f9e0ff */
[----:B------:R-:W-:-:S03]  /*3130*/  IMAD.X R0, RZ, RZ, R41, P3 ;  /* 0x000000ffff007224 */ /* 0x000fc600018e0629 */
[----:B------:R-:W-:Y:S01]  /*3140*/  SEL R10, R10, R3, !P2 ;  /* 0x000000030a0a7207 */ /* 0x000fe20005000000 */
[----:B------:R-:W-:-:S05]  /*3150*/  IMAD.X R11, RZ, RZ, R41, P4 ;  /* 0x000000ffff0b7224 */ /* 0x000fca00020e0629 */
[----:B------:R-:W-:Y:S01]  /*3160*/  SEL R11, R11, R0, !P2 ;  /* 0x000000000b0b7207 */ /* 0x000fe20005000000 */
[----:B------:R-:W-:Y:S06]  /*3170*/  @P1 BRA `(.L_x_36) ;  /* 0x00000008004c1947 */ /* 0x000fec0003800000 */
[----:B------:R-:W-:Y:S01]  /*3180*/  ULDC UR7, c[0x0][0x27c] ;  /* 0x00009f0000077ab9 */ /* 0x000fe20000000800 */
[----:B------:R-:W-:Y:S01]  /*3190*/  BSSY B3, `(.L_x_59) ;  /* 0x0000022000037945 */ /* 0x000fe20003800000 */
[----:B------:R-:W-:-:S04]  /*31a0*/  LOP3.LUT R0, R54, UR7, RZ, 0xfc, !PT ;  /* 0x0000000736007c12 */ /* 0x000fc8000f8efcff */
[----:B------:R-:W-:-:S13]  /*31b0*/  ISETP.NE.U32.AND P1, PT, R0, RZ, PT ;  /* 0x000000ff0000720c */ /* 0x000fda0003f25070 */
[----:B------:R-:W-:Y:S05]  /*31c0*/  @!P1 BRA `(.L_x_60) ;  /* 0x0000000000289947 */ /* 0x000fea0003800000 */
[----:B------:R-:W-:Y:S01]  /*31d0*/  ULDC.64 UR8, c[0x0][0x278] ;  /* 0x00009e0000087ab9 */ /* 0x000fe20000000a00 */
[----:B------:R-:W-:Y:S01]  /*31e0*/  MOV R36, R46 ;  /* 0x0000002e00247202 */ /* 0x000fe20000000f00 */
[----:B------:R-:W-:Y:S01]  /*31f0*/  IMAD.U32 R4, RZ, RZ, UR8 ;  /* 0x00000008ff047e24 */ /* 0x000fe2000f8e00ff */
[----:B------:R-:W-:Y:S01]  /*3200*/  MOV R35, R54 ;  /* 0x0000003600237202 */ /* 0x000fe20000000f00 */
[----:B------:R-:W-:Y:S01]  /*3210*/  IMAD.U32 R34, RZ, RZ, UR9 ;  /* 0x00000009ff227e24 */ /* 0x000fe2000f8e00ff */
[----:B------:R-:W-:-:S07]  /*3220*/  MOV R0, 0x3240 ;  /* 0x0000324000007802 */ /* 0x000fce0000000f00 */
[----:B-1----:R-:W-:Y:S05]  /*3230*/  CALL.REL.NOINC `($__internal_1_$__cuda_sm20_rem_s64) ;  /* 0x0000003800207944 */ /* 0x002fea0003c00000 */
[----:B------:R-:W-:-:S04]  /*3240*/  ISETP.NE.U32.AND P2, PT, R4, RZ, PT ;  /* 0x000000ff0400720c */ /* 0x000fc80003f45070 */
[----:B------:R-:W-:Y:S01]  /*3250*/  ISETP.NE.AND.EX P2, PT, R31, RZ, PT, P2 ;  /* 0x000000ff1f00720c */ /* 0x000fe20003f45320 */
[----:B------:R-:W-:-:S12]  /*3260*/  BRA `(.L_x_61) ;  /* 0x0000000000507947 */ /* 0x000fd80003800000 */
.L_x_60:
[----:B------:R-:W-:Y:S02]  /*3270*/  ULDC UR7, c[0x0][0x278] ;  /* 0x00009e0000077ab9 */ /* 0x000fe40000000800 */
        /* <DEDUP_REMOVED lines=13> */
[----:B------:R-:W-:-:S05]  /*3350*/  @P2 VIADD R0, R0, -UR7 ;  /* 0x8000000700002c36 */ /* 0x000fca0008000000 */
[----:B------:R-:W-:-:S13]  /*3360*/  ISETP.GE.U32.AND P2, PT, R0, UR7, PT ;  /* 0x0000000700007c0c */ /* 0x000fda000bf46070 */
[----:B------:R-:W-:Y:S02]  /*3370*/  @P2 IADD3 R0, R0, -UR7, RZ ;  /* 0x8000000700002c10 */ /* 0x000fe4000fffe0ff */
[----:B------:R-:W-:-:S04]  /*3380*/  @!P3 LOP3.LUT R0, RZ, UR7, RZ, 0x33, !PT ;  /* 0x00000007ff00bc12 */ /* 0x000fc8000f8e33ff */
[----:B------:R-:W-:-:S04]  /*3390*/  ISETP.NE.U32.AND P2, PT, R0, RZ, PT ;  /* 0x000000ff0000720c */ /* 0x000fc80003f45070 */
[----:B------:R-:W-:-:S13]  /*33a0*/  ISETP.NE.AND.EX P2, PT, RZ, RZ, PT, P2 ;  /* 0x000000ffff00720c */ /* 0x000fda0003f45320 */
.L_x_61:
[----:B------:R-:W-:Y:S05]  /*33b0*/  BSYNC B3 ;  /* 0x0000000000037941 */ /* 0x000fea0003800000 */
.L_x_59:
[----:B------:R-:W-:-:S05]  /*33c0*/  IADD3 R10, P3, R40, 0x3, RZ ;  /* 0x00000003280a7810 */ /* 0x000fca0007f7e0ff */
[----:B------:R-:W-:Y:S01]  /*33d0*/  IMAD.X R11, RZ, RZ, R41, P3 ;  /* 0x000000ffff0b7224 */ /* 0x000fe200018e0629 */
[----:B------:R-:W-:Y:S07]  /*33e0*/  @P2 BRA `(.L_x_36) ;  /* 0x0000000400b02947 */ /* 0x000fee0003800000 */
        /* <DEDUP_REMOVED lines=12> */
.L_x_63:
        /* <DEDUP_REMOVED lines=10> */
[----:B------:R-:W-:Y:S01]  /*3550*/  IMAD.HI.U32 R10, R11, R26, RZ ;  /* 0x0000001a0b0a7227 */ /* 0x000fe200078e00ff */
[----:B------:R-:W-:-:S03]  /*3560*/  HFMA2.MMA R11, -RZ, RZ, 0, 0 ;  /* 0x00000000ff0b7435 */ /* 0x000fc600000001ff */
        /* <DEDUP_REMOVED lines=8> */
.L_x_64:
[----:B------:R-:W-:Y:S05]  /*35f0*/  BSYNC B3 ;  /* 0x0000000000037941 */ /* 0x000fea0003800000 */
.L_x_62:
        /* <DEDUP_REMOVED lines=9> */
[----:B------:R-:W-:Y:S01]  /*3690*/  IMAD.MOV.U32 R2, RZ, RZ, R30 ;  /* 0x000000ffff027224 */ /* 0x000fe200078e001e */
[----:B------:R-:W-:Y:S01]  /*36a0*/  MOV R3, R31 ;  /* 0x0000001f00037202 */ /* 0x000fe20000000f00 */
[----:B------:R-:W-:Y:S06]  /*36b0*/  BRA `(.L_x_67) ;  /* 0x0000000000507947 */ /* 0x000fec0003800000 */
.L_x_66:
        /* <DEDUP_REMOVED lines=16> */
[----:B------:R-:W-:Y:S01]  /*37c0*/  ISETP.GE.U32.AND P2, PT, R3, UR7, PT ;  /* 0x0000000703007c0c */ /* 0x000fe2000bf46070 */
[----:B------:R-:W-:-:S12]  /*37d0*/  IMAD.MOV.U32 R3, RZ, RZ, RZ ;  /* 0x000000ffff037224 */ /* 0x000fd800078e00ff */
[----:B------:R-:W-:Y:S01]  /*37e0*/  @P2 VIADD R2, R2, 0x1 ;  /* 0x0000000102022836 */ /* 0x000fe20000000000 */
[----:B------:R-:W-:-:S07]  /*37f0*/  @!P3 LOP3.LUT R2, RZ, UR7, RZ, 0x33, !PT ;  /* 0x00000007ff02bc12 */ /* 0x000fce000f8e33ff */
.L_x_67:
[----:B------:R-:W-:Y:S05]  /*3800*/  BSYNC B3 ;  /* 0x0000000000037941 */ /* 0x000fea0003800000 */
.L_x_65:
        /* <DEDUP_REMOVED lines=9> */
[----:B------:R-:W-:Y:S01]  /*38a0*/  IMAD.WIDE.U32 R2, R10, UR8, R2 ;  /* 0x000000080a027c25 */ /* 0x000fe2000f8e0002 */
[----:B------:R-:W-:-:S05]  /*38b0*/  IADD3 R0, R13, R11, RZ ;  /* 0x0000000b0d007210 */ /* 0x000fca0007ffe0ff */
[----:B------:R-:W-:-:S04]  /*38c0*/  IMAD R11, R0, UR8, RZ ;  /* 0x00000008000b7c24 */ /* 0x000fc8000f8e02ff */
[----:B------:R-:W-:Y:S01]  /*38d0*/  IMAD R11, R10, UR9, R11 ;  /* 0x000000090a0b7c24 */ /* 0x000fe2000f8e020b */
[----:B------:R-:W-:Y:S01]  /*38e0*/  ULDC.64 UR8, c[0x0][0x220] ;  /* 0x0000880000087ab9 */ /* 0x000fe20000000a00 */
[----:B------:R-:W-:Y:S02]  /*38f0*/  IMAD.MOV.U32 R10, RZ, RZ, R40 ;  /* 0x000000ffff0a7224 */ /* 0x000fe400078e0028 */
[----:B------:R-:W-:Y:S01]  /*3900*/  IMAD.IADD R0, R3, 0x1, R11 ;  /* 0x0000000103007824 */ /* 0x000fe200078e020b */
[----:B------:R-:W-:Y:S01]  /*3910*/  MOV R11, R41 ;  /* 0x00000029000b7202 */ /* 0x000fe20000000f00 */
[----:B------:R-:W-:Y:S02]  /*3920*/  IMAD R13, R19, UR8, RZ ;  /* 0x00000008130d7c24 */ /* 0x000fe4000f8e02ff */
[----:B------:R-:W-:Y:S02]  /*3930*/  IMAD R3, R0, UR10, RZ ;  /* 0x0000000a00037c24 */ /* 0x000fe4000f8e02ff */
[----:B------:R-:W-:-:S04]  /*3940*/  IMAD.WIDE.U32 R10, R18, UR8, R10 ;  /* 0x00000008120a7c25 */ /* 0x000fc8000f8e000a */
[----:B------:R-:W-:Y:S01]  /*3950*/  IMAD R15, R18, UR9, R13 ;  /* 0x00000009120f7c24 */ /* 0x000fe2000f8e020d */
[----:B------:R-:W-:Y:S01]  /*3960*/  IADD3 R10, P1, R10, 0x2, RZ ;  /* 0x000000020a0a7810 */ /* 0x000fe20007f3e0ff */
[----:B------:R-:W-:Y:S01]  /*3970*/  IMAD.MOV.U32 R13, RZ, RZ, R6 ;  /* 0x000000ffff0d7224 */ /* 0x000fe200078e0006 */
[----:B------:R-:W-:Y:S01]  /*3980*/  ULDC.64 UR8, c[0x0][0x288] ;  /* 0x0000a20000087ab9 */ /* 0x000fe20000000a00 */
[C---:B------:R-:W-:Y:S01]  /*3990*/  IMAD R3, R2.reuse, UR11, R3 ;  /* 0x0000000b02037c24 */ /* 0x040fe2000f8e0203 */
[----:B------:R-:W-:Y:S01]  /*39a0*/  IADD3.X R11, R15, R11, RZ, P1, !PT ;  /* 0x0000000b0f0b7210 */ /* 0x000fe20000ffe4ff */
[----:B------:R-:W-:Y:S01]  /*39b0*/  IMAD.WIDE.U32 R12, R2, UR10, R12 ;  /* 0x0000000a020c7c25 */ /* 0x000fe2000f8e000c */
[----:B------:R-:W-:-:S03]  /*39c0*/  ULDC.64 UR10, c[0x0][0x218] ;  /* 0x00008600000a7ab9 */ /* 0x000fc60000000a00 */
[----:B------:R-:W-:Y:S02]  /*39d0*/  IMAD.IADD R0, R13, 0x1, R3 ;  /* 0x000000010d007824 */ /* 0x000fe400078e0203 */
[----:B------:R-:W-:-:S04]  /*39e0*/  IMAD.WIDE.U32 R10, R12, UR8, R10 ;  /* 0x000000080c0a7c25 */ /* 0x000fc8000f8e000a */
[----:B------:R-:W-:Y:S01]  /*39f0*/  IMAD R3, R0, UR8, RZ ;  /* 0x0000000800037c24 */ /* 0x000fe2000f8e02ff */
[----:B------:R-:W-:-:S03]  /*3a00*/  IADD3 R2, P1, R10, UR10, RZ ;  /* 0x0000000a0a027c10 */ /* 0x000fc6000ff3e0ff */
[----:B------:R-:W-:-:S05]  /*3a10*/  IMAD R3, R12, UR9, R3 ;  /* 0x000000090c037c24 */ /* 0x000fca000f8e0203 */
[----:B------:R-:W-:-:S05]  /*3a20*/  IADD3.X R3, R11, UR11, R3, P1, !PT ;  /* 0x0000000b0b037c10 */ /* 0x000fca0008ffe403 */
[----:B------:R-:W2:Y:S01]  /*3a30*/  LDG.E.S8 R2, desc[UR12][R2.64] ;  /* 0x0000000c02027981 */ /* 0x000ea2000c1e1300 */
[----:B------:R-:W-:Y:S02]  /*3a40*/  LOP3.LUT R7, R7, 0xffff, RZ, 0xc0, !PT ;  /* 0x0000ffff07077812 */ /* 0x000fe400078ec0ff */
[----:B------:R-:W-:Y:S02]  /*3a50*/  IADD3 R10, P2, R40, 0x3, RZ ;  /* 0x00000003280a7810 */ /* 0x000fe40007f5e0ff */
[----:B------:R-:W-:Y:S02]  /*3a60*/  PRMT R7, R7, 0x8880, RZ ;  /* 0x0000888007077816 */ /* 0x000fe400000000ff */
[----:B------:R-:W-:Y:S01]  /*3a70*/  IADD3.X R11, RZ, R41, RZ, P2, !PT ;  /* 0x00000029ff0b7210 */ /* 0x000fe200017fe4ff */
[----:B--2---:R-:W-:-:S05]  /*3a80*/  IMAD.MOV R0, RZ, RZ, -R2 ;  /* 0x000000ffff007224 */ /* 0x004fca00078e0a02 */
[----:B------:R-:W-:-:S04]  /*3a90*/  ISETP.NE.AND P1, PT, R7, R0, PT ;  /* 0x000000000700720c */ /* 0x000fc80003f25270 */
[----:B------:R-:W-:-:S09]  /*3aa0*/  SEL R7, RZ, 0x1, !P1 ;  /* 0x00000001ff077807 */ /* 0x000fd20004800000 */
.L_x_36:
[----:B------:R-:W-:Y:S05]  /*3ab0*/  BSYNC B2 ;  /* 0x0000000000027941 */ /* 0x000fea0003800000 */
.L_x_35:
[----:B------:R-:W-:Y:S01]  /*3ac0*/  ULDC.64 UR8, c[0x0][0x288] ;  /* 0x0000a20000087ab9 */ /* 0x000fe20000000a00 */
[----:B------:R-:W-:Y:S01]  /*3ad0*/  IADD3 R0, P1, -R22, -0x2, RZ ;  /* 0xfffffffe16007810 */ /* 0x000fe20007f3e1ff */
[----:B------:R-:W-:Y:S02]  /*3ae0*/  ULOP3.LUT UR8, URZ, UR8, URZ, 0x33, !UPT ;  /* 0x000000083f087292 */ /* 0x000fe4000f8e333f */
[----:B------:R-:W-:Y:S01]  /*3af0*/  ULOP3.LUT UR9, URZ, UR9, URZ, 0x33, !UPT ;  /* 0x000000093f097292 */ /* 0x000fe2000f8e333f */
[----:B------:R-:W-:-:S03]  /*3b00*/  IADD3.X R2, ~R23, -0x1, RZ, P1, !PT ;  /* 0xffffffff17027810 */ /* 0x000fc60000ffe5ff */
[----:B------:R-:W-:-:S04]  /*3b10*/  ISETP.GT.U32.AND P1, PT, R0, UR8, PT ;  /* 0x0000000800007c0c */ /* 0x000fc8000bf24070 */
[----:B------:R-:W-:-:S04]  /*3b20*/  ISETP.GT.AND.EX P1, PT, R2, UR9, PT, P1 ;  /* 0x0000000902007c0c */ /* 0x000fc8000bf24310 */
[----:B------:R-:W-:Y:S02]  /*3b30*/  SEL R3, R0, UR8, P1 ;  /* 0x0000000800037c07 */ /* 0x000fe40008800000 */
[----:B------:R-:W-:Y:S02]  /*3b40*/  SEL R2, R2, UR9, P1 ;  /* 0x0000000902027c07 */ /* 0x000fe40008800000 */
[----:B------:R-:W-:-:S04]  /*3b50*/  IADD3 R0, P2, P3, -R3, -0x2, -R40 ;  /* 0xfffffffe03007810 */ /* 0x000fc80007b5e928 */
[----:B------:R-:W-:Y:S02]  /*3b60*/  ISETP.GE.U32.AND P1, PT, R0, 0x3, PT ;  /* 0x000000030000780c */ /* 0x000fe40003f26070 */
[----:B------:R-:W-:-:S04]  /*3b70*/  IADD3.X R0, ~R2, -0x1, ~R41, P2, P3 ;  /* 0xffffffff02007810 */ /* 0x000fc800017e6d29 */
[----:B------:R-:W-:-:S13]  /*3b80*/  ISETP.GE.U32.AND.EX P1, PT, R0, RZ, PT, P1 ;  /* 0x000000ff0000720c */ /* 0x000fda0003f26110 */
[----:B------:R-:W-:Y:S05]  /*3b90*/  @!P1 BRA `(.L_x_31) ;  /* 0x0000002400ec9947 */ /* 0x000fea0003800000 */
[----:B------:R-:W-:Y:S01]  /*3ba0*/  IADD3 R33, P5, RZ, -R10, RZ ;  /* 0x8000000aff217210 */ /* 0x000fe20007fbe0ff */
[----:B------:R-:W-:Y:S01]  /*3bb0*/  ULDC.64 UR8, c[0x0][0x268] ;  /* 0x00009a0000087ab9 */ /* 0x000fe20000000a00 */
[C---:B------:R-:W-:Y:S01]  /*3bc0*/  IADD3 R15, P4, R10.reuse, 0x1, RZ ;  /* 0x000000010a0f7810 */ /* 0x040fe20007f9e0ff */
[----:B------:R-:W-:Y:S01]  /*3bd0*/  IMAD.MOV.U32 R2, RZ, RZ, R50 ;  /* 0x000000ffff027224 */ /* 0x000fe200078e0032 */
[C---:B------:R-:W-:Y:S01]  /*3be0*/  IADD3 R17, P1, R10.reuse, 0x2, RZ ;  /* 0x000000020a117810 */ /* 0x040fe20007f3e0ff */
[----:B------:R-:W-:Y:S01]  /*3bf0*/  IMAD.MOV.U32 R3, RZ, RZ, R51 ;  /* 0x000000ffff037224 */ /* 0x000fe200078e0033 */
[----:B------:R-:W-:Y:S01]  /*3c00*/  IADD3.X R16, RZ, ~R11, RZ, P5, !PT ;  /* 0x8000000bff107210 */ /* 0x000fe20002ffe4ff */
[--C-:B------:R-:W-:Y:S01]  /*3c10*/  IMAD.X R12, RZ, RZ, R11.reuse, P4 ;  /* 0x000000ffff0c7224 */ /* 0x100fe200020e060b */
[----:B------:R-:W-:Y:S01]  /*3c20*/  IADD3 R31, P2, R10, 0x3, RZ ;  /* 0x000000030a1f7810 */ /* 0x000fe20007f5e0ff */
[----:B------:R-:W-:Y:S01]  /*3c30*/  IMAD.X R4, RZ, RZ, R11, P1 ;  /* 0x000000ffff047224 */ /* 0x000fe200008e060b */
[----:B------:R-:W-:Y:S01]  /*3c40*/  IADD3 R15, P3, RZ, -R15, RZ ;  /* 0x8000000fff0f7210 */ /* 0x000fe20007f7e0ff */
[----:B------:R-:W-:Y:S01]  /*3c50*/  IMAD R16, R16, UR8, RZ ;  /* 0x0000000810107c24 */ /* 0x000fe2000f8e02ff */
[----:B------:R-:W-:-:S02]  /*3c60*/  IADD3 R17, P5, RZ, -R17, RZ ;  /* 0x80000011ff117210 */ /* 0x000fc40007fbe0ff */
[----:B------:R-:W-:Y:S01]  /*3c70*/  IADD3 R31, P4, RZ, -R31, RZ ;  /* 0x8000001fff1f7210 */ /* 0x000fe20007f9e0ff */
[----:B------:R-:W-:Y:S01]  /*3c80*/  IMAD.X R14, RZ, RZ, ~R12, P3 ;  /* 0x000000ffff0e7224 */ /* 0x000fe200018e0e0c */
[----:B------:R-:W-:Y:S01]  /*3c90*/  IADD3.X R0, RZ, R11, RZ, P2, !PT ;  /* 0x0000000bff007210 */ /* 0x000fe200017fe4ff */
[----:B------:R-:W-:-:S04]  /*3ca0*/  IMAD.WIDE.U32 R12, R33, UR8, R2 ;  /* 0x00000008210c7c25 */ /* 0x000fc8000f8e0002 */
[----:B------:R-:W-:Y:S01]  /*3cb0*/  IMAD R33, R33, UR9, R16 ;  /* 0x0000000921217c24 */ /* 0x000fe2000f8e0210 */
[----:B------:R-:W-:Y:S01]  /*3cc0*/  IADD3.X R16, RZ, ~R0, RZ, P4, !PT ;  /* 0x80000000ff107210 */ /* 0x000fe200027fe4ff */
[----:B------:R-:W-:Y:S02]  /*3cd0*/  IMAD.X R4, RZ, RZ, ~R4, P5 ;  /* 0x000000ffff047224 */ /* 0x000fe400028e0e04 */
[----:B------:R-:W-:Y:S02]  /*3ce0*/  IMAD R0, R14, UR8, RZ ;  /* 0x000000080e007c24 */ /* 0x000fe4000f8e02ff */
[----:B------:R-:W-:Y:S02]  /*3cf0*/  IMAD R4, R4, UR8, RZ ;  /* 0x0000000804047c24 */ /* 0x000fe4000f8e02ff */
[----:B------:R-:W-:Y:S02]  /*3d00*/  IMAD.IADD R13, R13, 0x1, R33 ;  /* 0x000000010d0d7824 */ /* 0x000fe400078e0221 */
[----:B------:R-:W-:-:S02]  /*3d10*/  IMAD R33, R15, UR9, R0 ;  /* 0x000000090f217c24 */ /* 0x000fc4000f8e0200 */
[----:B------:R-:W-:Y:S02]  /*3d20*/  IMAD R0, R16, UR8, RZ ;  /* 0x0000000810007c24 */ /* 0x000fe4000f8e02ff */
[----:B------:R-:W-:Y:S02]  /*3d30*/  IMAD R35, R17, UR9, R4 ;  /* 0x0000000911237c24 */ /* 0x000fe4000f8e0204 */
[----:B------:R-:W-:-:S04]  /*3d40*/  IMAD.WIDE.U32 R14, R15, UR8, R2 ;  /* 0x000000080f0e7c25 */ /* 0x000fc8000f8e0002 */
[----:B------:R-:W-:-:S04]  /*3d50*/  IMAD.WIDE.U32 R16, R17, UR8, R2 ;  /* 0x0000000811107c25 */ /* 0x000fc8000f8e0002 */
[----:B------:R-:W-:Y:S01]  /*3d60*/  IMAD.WIDE.U32 R2, R31, UR8, R2 ;  /* 0x000000081f027c25 */ /* 0x000fe2000f8e0002 */
[----:B------:R-:W-:-:S03]  /*3d70*/  IADD3 R17, R17, R35, RZ ;  /* 0x0000002311117210 */ /* 0x000fc60007ffe0ff */
[----:B------:R-:W-:Y:S02]  /*3d80*/  IMAD R31, R31, UR9, R0 ;  /* 0x000000091f1f7c24 */ /* 0x000fe4000f8e0200 */
[----:B------:R-:W-:Y:S02]  /*3d90*/  IMAD.IADD R15, R15, 0x1, R33 ;  /* 0x000000010f0f7824 */ /* 0x000fe400078e0221 */
[----:B------:R-:W-:Y:S02]  /*3da0*/  IMAD.MOV.U32 R38, RZ, RZ, R2 ;  /* 0x000000ffff267224 */ /* 0x000fe400078e0002 */
[----:B------:R-:W-:-:S07]  /*3db0*/  IMAD.IADD R39, R3, 0x1, R31 ;  /* 0x0000000103277824 */ /* 0x000fce00078e021f */
.L_x_112:
        /* <DEDUP_REMOVED lines=19> */
.L_x_71:
        /* <DEDUP_REMOVED lines=20> */
.L_x_72:
[----:B------:R-:W-:Y:S05]  /*4030*/  BSYNC B3 ;  /* 0x0000000000037941 */ /* 0x000fea0003800000 */
.L_x_70:
[----:B------:R-:W-:Y:S05]  /*4040*/  @P2 BRA `(.L_x_69) ;  /* 0x0000000400a02947 */ /* 0x000fea0003800000 */
        /* <DEDUP_REMOVED lines=12> */
.L_x_74:
        /* <DEDUP_REMOVED lines=20> */
.L_x_75:
[----:B------:R-:W-:Y:S05]  /*4250*/  BSYNC B3 ;  /* 0x0000000000037941 */ /* 0x000fea0003800000 */
.L_x_73:
        /* <DEDUP_REMOVED lines=15> */
.L_x_77:
        /* <DEDUP_REMOVED lines=14> */
[----:B------:R-:W-:Y:S02]  /*4430*/  @P2 VIADD R3, R3, -UR7 ;  /* 0x8000000703032c36 */ /* 0x000fe40008000000 */
[----:B------:R-:W-:-:S03]  /*4440*/  @P2 VIADD R2, R2, 0x1 ;  /* 0x0000000102022836 */ /* 0x000fc60000000000 */
[----:B------:R-:W-:Y:S01]  /*4450*/  ISETP.GE.U32.AND P3, PT, R3, UR7, PT ;  /* 0x0000000703007c0c */ /* 0x000fe2000bf66070 */
[----:B------:R-:W-:-:S12]  /*4460*/  IMAD.MOV.U32 R3, RZ, RZ, RZ ;  /* 0x000000ffff037224 */ /* 0x000fd800078e00ff */
[----:B------:R-:W-:Y:S02]  /*4470*/  @P3 IADD3 R2, R2, 0x1, RZ ;  /* 0x0000000102023810 */ /* 0x000fe40007ffe0ff */
[----:B------:R-:W-:-:S07]  /*4480*/  @!P4 LOP3.LUT R2, RZ, UR7, RZ, 0x33, !PT ;  /* 0x00000007ff02cc12 */ /* 0x000fce000f8e33ff */
.L_x_78:
[----:B------:R-:W-:Y:S05]  /*4490*/  BSYNC B3 ;  /* 0x0000000000037941 */ /* 0x000fea0003800000 */
.L_x_76:
[----:B------:R-:W-:Y:S01]  /*44a0*/  ULDC.64 UR8, c[0x0][0x240] ;  /* 0x0000900000087ab9 */ /* 0x000fe20000000a00 */
[----:B------:R-:W-:Y:S01]  /*44b0*/  MOV R31, R35 ;  /* 0x00000023001f7202 */ /* 0x000fe20000000f00 */
[----:B------:R-:W-:Y:S01]  /*44c0*/  IMAD R33, R21, UR8, RZ ;  /* 0x0000000815217c24 */ /* 0x000fe2000f8e02ff */
[----:B-1----:R-:W-:Y:S01]  /*44d0*/  R2UR UR10, R52 ;  /* 0x00000000340a72ca */ /* 0x002fe200000e0000 */
[----:B------:R-:W-:Y:S01]  /*44e0*/  IMAD.MOV.U32 R30, RZ, RZ, R34 ;  /* 0x000000ffff1e7224 */ /* 0x000fe200078e0022 */
[----:B------:R-:W-:Y:S01]  /*44f0*/  R2UR UR11, R53 ;  /* 0x00000000350b72ca */ /* 0x000fe200000e0000 */
[C---:B------:R-:W-:Y:S02]  /*4500*/  IMAD R33, R20.reuse, UR9, R33 ;  /* 0x0000000914217c24 */ /* 0x040fe4000f8e0221 */
[----:B------:R-:W-:Y:S01]  /*4510*/  IMAD.WIDE.U32 R30, R20, UR8, R30 ;  /* 0x00000008141e7c25 */ /* 0x000fe2000f8e001e */
[----:B------:R-:W-:-:S03]  /*4520*/  ULDC.64 UR8, c[0x0][0x248] ;  /* 0x0000920000087ab9 */ /* 0x000fc60000000a00 */
[----:B------:R-:W-:Y:S02]  /*4530*/  IMAD.IADD R0, R33, 0x1, R31 ;  /* 0x0000000121007824 */ /* 0x000fe400078e021f */
[----:B------:R-:W-:-:S04]  /*4540*/  IMAD.WIDE.U32 R2, R30, UR8, R2 ;  /* 0x000000081e027c25 */ /* 0x000fc8000f8e0002 */
[----:B------:R-:W-:-:S04]  /*4550*/  IMAD R31, R0, UR8, RZ ;  /* 0x00000008001f7c24 */ /* 0x000fc8000f8e02ff */
[----:B------:R-:W-:Y:S01]  /*4560*/  IMAD R31, R30, UR9, R31 ;  /* 0x000000091e1f7c24 */ /* 0x000fe2000f8e021f */
[----:B------:R-:W-:Y:S01]  /*4570*/  ULDC.64 UR8, c[0x0][0x280] ;  /* 0x0000a00000087ab9 */ /* 0x000fe20000000a00 */
[----:B------:R-:W-:Y:S02]  /*4580*/  MOV R30, R5 ;  /* 0x00000005001e7202 */ /* 0x000fe40000000f00 */
[----:B------:R-:W-:Y:S02]  /*4590*/  IMAD.IADD R0, R3, 0x1, R31 ;  /* 0x0000000103007824 */ /* 0x000fe400078e021f */
[----:B------:R-:W-:Y:S02]  /*45a0*/  IMAD.MOV.U32 R31, RZ, RZ, R6 ;  /* 0x000000ffff1f7224 */ /* 0x000fe400078e0006 */
[----:B------:R-:W-:Y:S02]  /*45b0*/  IMAD R3, R0, UR8, RZ ;  /* 0x0000000800037c24 */ /* 0x000fe4000f8e02ff */
[----:B------:R-:W-:-:S04]  /*45c0*/  IMAD.WIDE.U32 R30, R2, UR8, R30 ;  /* 0x00000008021e7c25 */ /* 0x000fc8000f8e001e */
[----:B------:R-:W-:Y:S01]  /*45d0*/  IMAD R3, R2, UR9, R3 ;  /* 0x0000000902037c24 */ /* 0x000fe2000f8e0203 */
[----:B------:R-:W-:Y:S01]  /*45e0*/  MOV R2, R10 ;  /* 0x0000000a00027202 */ /* 0x000fe20000000f00 */
[----:B------:R-:W-:Y:S02]  /*45f0*/  ULDC.64 UR8, c[0x0][0x288] ;  /* 0x0000a20000087ab9 */ /* 0x000fe40000000a00 */
[----:B------:R-:W-:Y:S02]  /*4600*/  IMAD.IADD R0, R31, 0x1, R3 ;  /* 0x000000011f007824 */ /* 0x000fe400078e0203 */
[----:B------:R-:W-:Y:S02]  /*4610*/  IMAD.MOV.U32 R3, RZ, RZ, R11 ;  /* 0x000000ffff037224 */ /* 0x000fe400078e000b */
[----:B------:R-:W-:Y:S02]  /*4620*/  IMAD R31, R0, UR8, RZ ;  /* 0x00000008001f7c24 */ /* 0x000fe4000f8e02ff */
[----:B------:R-:W-:-:S04]  /*4630*/  IMAD.WIDE.U32 R2, R30, UR8, R2 ;  /* 0x000000081e027c25 */ /* 0x000fc8000f8e0002 */
[----:B------:R-:W-:Y:S01]  /*4640*/  IMAD R31, R30, UR9, R31 ;  /* 0x000000091e1f7c24 */ /* 0x000fe2000f8e021f */
[----:B------:R-:W-:-:S04]  /*4650*/  IADD3 R2, P2, R24, R2, RZ ;  /* 0x0000000218027210 */ /* 0x000fc80007f5e0ff */
[----:B------:R-:W-:-:S05]  /*4660*/  IADD3.X R3, R8, R3, R31, P2, !PT ;  /* 0x0000000308037210 */ /* 0x000fca00017fe41f */
[----:B------:R-:W2:Y:S01]  /*4670*/  LDG.E.S8 R2, desc[UR10][R2.64] ;  /* 0x0000000a02027981 */ /* 0x000ea2000c1e1300 */
[----:B------:R-:W-:-:S04]  /*4680*/  LOP3.LUT R7, R7, 0xffff, RZ, 0xc0, !PT ;  /* 0x0000ffff07077812 */ /* 0x000fc800078ec0ff */
[----:B------:R-:W-:Y:S01]  /*4690*/  PRMT R7, R7, 0x8880, RZ ;  /* 0x0000888007077816 */ /* 0x000fe200000000ff */
[----:B--2---:R-:W-:-:S05]  /*46a0*/  IMAD.MOV R0, RZ, RZ, -R2 ;  /* 0x000000ffff007224 */ /* 0x004fca00078e0a02 */
[----:B------:R-:W-:-:S04]  /*46b0*/  ISETP.NE.AND P2, PT, R7, R0, PT ;  /* 0x000000000700720c */ /* 0x000fc80003f45270 */
[----:B------:R-:W-:-:S09]  /*46c0*/  SEL R7, RZ, 0x1, !P2 ;  /* 0x00000001ff077807 */ /* 0x000fd20005000000 */
.L_x_69:
[----:B------:R-:W-:Y:S05]  /*46d0*/  BSYNC B2 ;  /* 0x0000000000027941 */ /* 0x000fea0003800000 */
.L_x_68:
[----:B------:R-:W-:Y:S04]  /*46e0*/  BSSY B2, `(.L_x_79) ;  /* 0x000008f000027945 */ /* 0x000fe80003800000 */
        /* <DEDUP_REMOVED lines=16> */
.L_x_82:
        /* <DEDUP_REMOVED lines=20> */
.L_x_83:
[----:B------:R-:W-:Y:S05]  /*4930*/  BSYNC B3 ;  /* 0x0000000000037941 */ /* 0x000fea0003800000 */
.L_x_81:
        /* <DEDUP_REMOVED lines=13> */
.L_x_85:
        /* <DEDUP_REMOVED lines=20> */
.L_x_86:
[----:B------:R-:W-:Y:S05]  /*4b50*/  BSYNC B3 ;  /* 0x0000000000037941 */ /* 0x000fea0003800000 */
.L_x_84:
        /* <DEDUP_REMOVED lines=15> */
.L_x_88:
        /* <DEDUP_REMOVED lines=20> */
.L_x_89:
[----:B------:R-:W-:Y:S05]  /*4d90*/  BSYNC B3 ;  /* 0x0000000000037941 */ /* 0x000fea0003800000 */
.L_x_87:
        /* <DEDUP_REMOVED lines=35> */
.L_x_80:
[----:B------:R-:W-:Y:S05]  /*4fd0*/  BSYNC B2 ;  /* 0x0000000000027941 */ /* 0x000fea0003800000 */
.L_x_79:
        /* <DEDUP_REMOVED lines=17> */
.L_x_93:
        /* <DEDUP_REMOVED lines=20> */
.L_x_94:
[----:B------:R-:W-:Y:S05]  /*5230*/  BSYNC B3 ;  /* 0x0000000000037941 */ /* 0x000fea0003800000 */
.L_x_92:
        /* <DEDUP_REMOVED lines=13> */
.L_x_96:
        /* <DEDUP_REMOVED lines=20> */
.L_x_97:
[----:B------:R-:W-:Y:S05]  /*5450*/  BSYNC B3 ;  /* 0x0000000000037941 */ /* 0x000fea0003800000 */
.L_x_95:
        /* <DEDUP_REMOVED lines=15> */
.L_x_99:
        /* <DEDUP_REMOVED lines=20> */
.L_x_100:
[----:B------:R-:W-:Y:S05]  /*5690*/  BSYNC B3 ;  /* 0x0000000000037941 */ /* 0x000fea0003800000 */
.L_x_98:
        /* <DEDUP_REMOVED lines=35> */
.L_x_91:
[----:B------:R-:W-:Y:S05]  /*58d0*/  BSYNC B2 ;  /* 0x0000000000027941 */ /* 0x000fea0003800000 */
.L_x_90:
        /* <DEDUP_REMOVED lines=17> */
.L_x_104:
        /* <DEDUP_REMOVED lines=17> */
[----:B------:R-:W-:-:S04]  /*5b00*/  @!P2 LOP3.LUT R0, RZ, UR7, RZ, 0x33, !PT ;  /* 0x00000007ff00ac12 */ /* 0x000fc8000f8e33ff */
[----:B------:R-:W-:-:S04]  /*5b10*/  ISETP.NE.U32.AND P1, PT, R0, RZ, PT ;  /* 0x000000ff0000720c */ /* 0x000fc80003f25070 */
[----:B------:R-:W-:-:S13]  /*5b20*/  ISETP.NE.AND.EX P1, PT, RZ, RZ, PT, P1 ;  /* 0x000000ffff00720c */ /* 0x000fda0003f25310 */
.L_x_105:
[----:B------:R-:W-:Y:S05]  /*5b30*/  BSYNC B3 ;  /* 0x0000000000037941 */ /* 0x000fea0003800000 */
.L_x_103:
[----:B------:R-:W-:Y:S05]  /*5b40*/  @P1 BRA `(.L_x_102) ;  /* 0x0000000400a01947 */ /* 0x000fea0003800000 */
[----:B------:R-:W-:Y:S04]  /*5b50*/  BSSY B3, `(.L_x_106) ;  /* 0x0000020000037945 */ /* 0x000fe80003800000 */
[----:B------:R-:W-:Y:S05]  /*5b60*/  @!P0 BRA `(.L_x_107) ;  /* 0x0000000000288947 */ /* 0x000fea0003800000 */
[----:B------:R-:W-:Y:S01]  /*5b70*/  ULDC.64 UR8, c[0x0][0x270] ;  /* 0x00009c0000087ab9 */ /* 0x000fe20000000a00 */
[----:B------:R-:W-:Y:S01]  /*5b80*/  MOV R44, R26 ;  /* 0x0000001a002c7202 */ /* 0x000fe20000000f00 */
[----:B------:R-:W-:Y:S01]  /*5b90*/  IMAD.U32 R3, RZ, RZ, UR8 ;  /* 0x00000008ff037e24 */ /* 0x000fe2000f8e00ff */
[----:B------:R-:W-:Y:S01]  /*5ba0*/  MOV R2, UR9 ;  /* 0x0000000900027c02 */ /* 0x000fe20008000f00 */
[----:B------:R-:W-:Y:S01]  /*5bb0*/  IMAD.MOV.U32 R0, RZ, RZ, R9 ;  /* 0x000000ffff007224 */ /* 0x000fe200078e0009 */
[----:B------:R-:W-:-:S07]  /*5bc0*/  MOV R4, 0x5be0 ;  /* 0x00005be000047802 */ /* 0x000fce0000000f00 */
[----:B-1----:R-:W-:Y:S05]  /*5bd0*/  CALL.REL.NOINC `($__internal_0_$__cuda_sm20_div_s64) ;  /* 0x0000000800687944 */ /* 0x002fea0003c00000 */
[----:B------:R-:W-:Y:S01]  /*5be0*/  MOV R34, R30 ;  /* 0x0000001e00227202 */ /* 0x000fe20000000f00 */
[----:B------:R-:W-:Y:S01]  /*5bf0*/  IMAD.MOV.U32 R35, RZ, RZ, R31 ;  /* 0x000000ffff237224 */ /* 0x000fe200078e001f */
[----:B------:R-:W-:Y:S06]  /*5c00*/  BRA `(.L_x_108) ;  /* 0x0000000000507947 */ /* 0x000fec0003800000 */
.L_x_107:
[----:B------:R-:W-:Y:S01]  /*5c10*/  ULDC UR7, c[0x0][0x270] ;  /* 0x00009c0000077ab9 */ /* 0x000fe20000000800 */
[----:B------:R-:W-:Y:S01]  /*5c20*/  IMAD.MOV.U32 R35, RZ, RZ, RZ ;  /* 0x000000ffff237224 */ /* 0x000fe200078e00ff */
[----:B------:R-:W0:Y:S01]  /*5c30*/  I2F.U32.RP R0, UR7 ;  /* 0x0000000700007d06 */ /* 0x000e220008209000 */
[----:B------:R-:W-:-:S07]  /*5c40*/  ISETP.NE.U32.AND P3, PT, RZ, UR7, PT ;  /* 0x00000007ff007c0c */ /* 0x000fce000bf65070 */
[----:B0-----:R-:W0:Y:S02]  /*5c50*/  MUFU.RCP R0, R0 ;  /* 0x0000000000007308 */ /* 0x001e240000001000 */
[----:B0-----:R-:W-:-:S06]  /*5c60*/  IADD3 R2, R0, 0xffffffe, RZ ;  /* 0x0ffffffe00027810 */ /* 0x001fcc0007ffe0ff */
        /* <DEDUP_REMOVED lines=12> */
[----:B------:R-:W-:Y:S02]  /*5d30*/  @P2 IADD3 R34, R34, 0x1, RZ ;  /* 0x0000000122222810 */ /* 0x000fe40007ffe0ff */
[----:B------:R-:W-:-:S07]  /*5d40*/  @!P3 LOP3.LUT R34, RZ, UR7, RZ, 0x33, !PT ;  /* 0x00000007ff22bc12 */ /* 0x000fce000f8e33ff */
.L_x_108:
[----:B------:R-:W-:Y:S05]  /*5d50*/  BSYNC B3 ;  /* 0x0000000000037941 */ /* 0x000fea0003800000 */
.L_x_106:
        /* <DEDUP_REMOVED lines=15> */
.L_x_110:
[----:B------:R-:W-:Y:S02]  /*5e50*/  ULDC UR7, c[0x0][0x278] ;  /* 0x00009e0000077ab9 */ /* 0x000fe40000000800 */
        /* <DEDUP_REMOVED lines=16> */
[----:B------:R-:W-:-:S12]  /*5f60*/  IMAD.MOV.U32 R3, RZ, RZ, RZ ;  /* 0x000000ffff037224 */ /* 0x000fd800078e00ff */
[----:B------:R-:W-:Y:S02]  /*5f70*/  @P2 IADD3 R2, R2, 0x1, RZ ;  /* 0x0000000102022810 */ /* 0x000fe40007ffe0ff */
[----:B------:R-:W-:-:S07]  /*5f80*/  @!P3 LOP3.LUT R2, RZ, UR7, RZ, 0x33, !PT ;  /* 0x00000007ff02bc12 */ /* 0x000fce000f8e33ff */
.L_x_111:
[----:B------:R-:W-:Y:S05]  /*5f90*/  BSYNC B3 ;  /* 0x0000000000037941 */ /* 0x000fea0003800000 */
.L_x_109:
        /* <DEDUP_REMOVED lines=8> */
[----:B------:R-:W-:-:S04]  /*6020*/  ULDC.64 UR8, c[0x0][0x248] ;  /* 0x0000920000087ab9 */ /* 0x000fc80000000a00 */
[----:B------:R-:W-:Y:S01]  /*6030*/  IADD3 R0, R33, R31, RZ ;  /* 0x0000001f21007210 */ /* 0x000fe20007ffe0ff */
        /* <DEDUP_REMOVED lines=10> */
[----:B------:R-:W-:Y:S01]  /*60e0*/  ULDC.64 UR8, c[0x0][0x288] ;  /* 0x0000a20000087ab9 */ /* 0x000fe20000000a00 */
[----:B------:R-:W-:-:S03]  /*60f0*/  IMAD.MOV.U32 R2, RZ, RZ, R10 ;  /* 0x000000ffff027224 */ /* 0x000fc600078e000a */
[----:B------:R-:W-:Y:S02]  /*6100*/  IADD3 R0, R31, R3, RZ ;  /* 0x000000031f007210 */ /* 0x000fe40007ffe0ff */
[----:B------:R-:W-:-:S03]  /*6110*/  MOV R3, R11 ;  /* 0x0000000b00037202 */ /* 0x000fc60000000f00 */
        /* <DEDUP_REMOVED lines=11> */
.L_x_102:
[----:B------:R-:W-:Y:S05]  /*61d0*/  BSYNC B2 ;  /* 0x0000000000027941 */ /* 0x000fea0003800000 */
.L_x_101:
[----:B------:R-:W-:Y:S01]  /*61e0*/  IADD3 R0, P2, R22, 0x1, RZ ;  /* 0x0000000116007810 */ /* 0x000fe20007f5e0ff */
[----:B------:R-:W-:Y:S01]  /*61f0*/  ULDC.64 UR10, c[0x0][0x288] ;  /* 0x0000a200000a7ab9 */ /* 0x000fe20000000a00 */
[----:B------:R-:W-:Y:S02]  /*6200*/  ULDC.64 UR8, c[0x0][0x268] ;  /* 0x00009a0000087ab9 */ /* 0x000fe40000000a00 */
[----:B------:R-:W-:Y:S01]  /*6210*/  ISETP.LT.U32.AND P1, PT, R0, UR10, PT ;  /* 0x0000000a00007c0c */ /* 0x000fe2000bf21070 */
[----:B------:R-:W-:Y:S01]  /*6220*/  USHF.L.U64.HI UR7, UR8, 0x2, UR9 ;  /* 0x0000000208077899 */ /* 0x000fe20008010209 */
[----:B------:R-:W-:Y:S02]  /*6230*/  IADD3.X R2, RZ, R23, RZ, P2, !PT ;  /* 0x00000017ff027210 */ /* 0x000fe400017fe4ff */
[----:B------:R-:W-:Y:S02]  /*6240*/  IADD3 R10, P2, R10, 0x4, RZ ;  /* 0x000000040a0a7810 */ /* 0x000fe40007f5e0ff */
[----:B------:R-:W-:-:S03]  /*6250*/  ISETP.LT.AND.EX P1, PT, R2, UR11, PT, P1 ;  /* 0x0000000b02007c0c */ /* 0x000fc6000bf21310 */
[----:B------:R-:W-:Y:S01]  /*6260*/  IMAD.X R11, RZ, RZ, R11, P2 ;  /* 0x000000ffff0b7224 */ /* 0x000fe200010e060b */
[----:B------:R-:W-:Y:S01]  /*6270*/  SEL R3, R0, UR10, P1 ;  /* 0x0000000a00037c07 */ /* 0x000fe20008800000 */
[----:B------:R-:W-:Y:S01]  /*6280*/  USHF.L.U32 UR10, UR8, 0x2, URZ ;  /* 0x00000002080a7899 */ /* 0x000fe2000800063f */
[----:B------:R-:W-:Y:S02]  /*6290*/  SEL R2, R2, UR11, P1 ;  /* 0x0000000b02027c07 */ /* 0x000fe40008800000 */
[----:B------:R-:W-:-:S03]  /*62a0*/  ISETP.GE.U32.AND P1, PT, R10, R3, PT ;  /* 0x000000030a00720c */ /* 0x000fc60003f26070 */
[----:B------:R-:W-:Y:S02]  /*62b0*/  IADD3 R14, P2, R14, -UR10, RZ ;  /* 0x8000000a0e0e7c10 */ /* 0x000fe4000ff5e0ff */
[----:B------:R-:W-:Y:S02]  /*62c0*/  ISETP.GE.AND.EX P1, PT, R11, R2, PT, P1 ;  /* 0x000000020b00720c */ /* 0x000fe40003f26310 */
[----:B------:R-:W-:Y:S02]  /*62d0*/  IADD3 R16, P3, R16, -UR10, RZ ;  /* 0x8000000a10107c10 */ /* 0x000fe4000ff7e0ff */
[----:B------:R-:W-:Y:S02]  /*62e0*/  IADD3 R38, P4, R38, -UR10, RZ ;  /* 0x8000000a26267c10 */ /* 0x000fe4000ff9e0ff */
[----:B------:R-:W-:Y:S02]  /*62f0*/  IADD3 R12, P5, R12, -UR10, RZ ;  /* 0x8000000a0c0c7c10 */ /* 0x000fe4000ffbe0ff */
[----:B------:R-:W-:-:S02]  /*6300*/  IADD3.X R15, R15, ~UR7, RZ, P2, !PT ;  /* 0x800000070f0f7c10 */ /* 0x000fc400097fe4ff */
[----:B------:R-:W-:Y:S02]  /*6310*/  IADD3.X R17, R17, ~UR7, RZ, P3, !PT ;  /* 0x8000000711117c10 */ /* 0x000fe40009ffe4ff */
[----:B------:R-:W-:Y:S02]  /*6320*/  IADD3.X R39, R39, ~UR7, RZ, P4, !PT ;  /* 0x8000000727277c10 */ /* 0x000fe4000a7fe4ff */
[----:B------:R-:W-:Y:S01]  /*6330*/  IADD3.X R13, R13, ~UR7, RZ, P5, !PT ;  /* 0x800000070d0d7c10 */ /* 0x000fe2000affe4ff */
[----:B------:R-:W-:Y:S06]  /*6340*/  @!P1 BRA `(.L_x_112) ;  /* 0xffffffd8009c9947 */ /* 0x000fec000383ffff */
.L_x_31:
[----:B------:R-:W-:Y:S05]  /*6350*/  BSYNC B0 ;  /* 0x0000000000007941 */ /* 0x000fea0003800000 */
.L_x_30:
[----:B------:R-:W-:-:S04]  /*6360*/  IADD3 R5, P0, R5, 0x1, RZ ;  /* 0x0000000105057810 */ /* 0x000fc80007f1e0ff */
[----:B------:R-:W-:Y:S02]  /*6370*/  IADD3.X R6, RZ, R6, RZ, P0, !PT ;  /* 0x00000006ff067210 */ /* 0x000fe400007fe4ff */
[----:B------:R-:W-:-:S04]  /*6380*/  ISETP.GE.U32.AND P0, PT, R5, R57, PT ;  /* 0x000000390500720c */ /* 0x000fc80003f06070 */
[----:B------:R-:W-:-:S13]  /*6390*/  ISETP.GE.AND.EX P0, PT, R6, R60, PT, P0 ;  /* 0x0000003c0600720c */ /* 0x000fda0003f06300 */
[----:B------:R-:W-:Y:S05]  /*63a0*/  @!P0 BRA `(.L_x_113) ;  /* 0xffffffb400ac8947 */ /* 0x000fea000383ffff */
.L_x_29:
[----:B------:R-:W-:Y:S05]  /*63b0*/  BSYNC B1 ;  /* 0x0000000000017941 */ /* 0x000fea0003800000 */
.L_x_28:
[----:B------:R-:W2:Y:S01]  /*63c0*/  LDL.LU R2, [R1+0x4] ;  /* 0x0000040001027983 */ /* 0x000ea20000300800 */
[----:B------:R-:W-:Y:S01]  /*63d0*/  ULDC UR7, c[0x0][0x0] ;  /* 0x0000000000077ab9 */ /* 0x000fe20000000800 */
[----:B------:R-:W-:Y:S01]  /*63e0*/  ULDC.64 UR8, c[0x0][0x298] ;  /* 0x0000a60000087ab9 */ /* 0x000fe20000000a00 */
[----:B------:R-:W-:Y:S01]  /*63f0*/  ULDC.64 UR10, c[0x0][0x290] ;  /* 0x0000a400000a7ab9 */ /* 0x000fe20000000a00 */
[----:B------:R-:W3:Y:S04]  /*6400*/  LDL.LU R9, [R1] ;  /* 0x0000000001097983 */ /* 0x000ee80000300800 */
[----:B------:R-:W4:Y:S01]  /*6410*/  LDL.LU R4, [R1+0x8] ;  /* 0x0000080001047983 */ /* 0x000f220000300800 */
[----:B------:R-:W0:Y:S01]  /*6420*/  LDC R0, c[0x0][0xc] ;  /* 0x00000300ff007b82 */ /* 0x000e220000000800 */
[----:B------:R-:W-:Y:S01]  /*6430*/  IMAD R5, R19, UR8, RZ ;  /* 0x0000000813057c24 */ /* 0x000fe2000f8e02ff */
[----:B------:R-:W-:-:S02]  /*6440*/  LOP3.LUT P0, RZ, R7, 0xff, RZ, 0xc0, !PT ;  /* 0x000000ff07ff7812 */ /* 0x000fc4000780c0ff */
[----:B-1----:R-:W-:Y:S01]  /*6450*/  R2UR UR12, R52 ;  /* 0x00000000340c72ca */ /* 0x002fe200000e0000 */
[----:B------:R-:W-:Y:S01]  /*6460*/  IMAD R5, R18, UR9, R5 ;  /* 0x0000000912057c24 */ /* 0x000fe2000f8e0205 */
[----:B------:R-:W-:Y:S01]  /*6470*/  R2UR UR13, R53 ;  /* 0x00000000350d72ca */ /* 0x000fe200000e0000 */
[----:B0-----:R-:W-:Y:S02]  /*6480*/  IMAD R0, R0, UR7, RZ ;  /* 0x0000000700007c24 */ /* 0x001fe4000f8e02ff */
[----:B--2---:R-:W-:Y:S01]  /*6490*/  IMAD.MOV.U32 R3, RZ, RZ, R2 ;  /* 0x000000ffff037224 */ /* 0x004fe200078e0002 */
[----:B------:R-:W-:-:S05]  /*64a0*/  MOV R2, R61 ;  /* 0x0000003d00027202 */ /* 0x000fca0000000f00 */
[----:B------:R-:W-:-:S03]  /*64b0*/  IMAD.WIDE.U32 R2, R18, UR8, R2 ;  /* 0x0000000812027c25 */ /* 0x000fc6000f8e0002 */
[----:B------:R-:W-:-:S04]  /*64c0*/  IADD3 R2, P1, R2, UR10, RZ ;  /* 0x0000000a02027c10 */ /* 0x000fc8000ff3e0ff */
[----:B------:R-:W-:Y:S02]  /*64d0*/  IADD3.X R3, R3, UR11, R5, P1, !PT ;  /* 0x0000000b03037c10 */ /* 0x000fe40008ffe405 */
[----:B------:R-:W-:Y:S02]  /*64e0*/  SEL R5, RZ, 0x1, !P0 ;  /* 0x00000001ff057807 */ /* 0x000fe40004000000 */
[----:B---3--:R-:W-:-:S03]  /*64f0*/  IADD3 R9, P0, R0, R9, RZ ;  /* 0x0000000900097210 */ /* 0x008fc60007f1e0ff */
[----:B------:R2:W-:Y:S02]  /*6500*/  STG.E.U8 desc[UR12][R2.64], R5 ;  /* 0x0000000502007986 */ /* 0x0005e4000c10110c */
[----:B----4-:R-:W-:Y:S01]  /*6510*/  IMAD.X R4, RZ, RZ, R4, P0 ;  /* 0x000000ffff047224 */ /* 0x010fe200000e0604 */
[----:B------:R-:W-:Y:S01]  /*6520*/  ISETP.GE.U32.AND P0, PT, R9, UR4, PT ;  /* 0x0000000409007c0c */ /* 0x000fe2000bf06070 */
[----:B------:R2:W-:Y:S03]  /*6530*/  STL [R1], R9 ;  /* 0x0000000901007387 */ /* 0x0005e60000100800 */
[----:B------:R-:W-:Y:S01]  /*6540*/  ISETP.GE.AND.EX P0, PT, R4, UR6, PT, P0 ;  /* 0x0000000604007c0c */ /* 0x000fe2000bf06300 */
[----:B------:R2:W-:-:S12]  /*6550*/  STL [R1+0x8], R4 ;  /* 0x0000080401007387 */ /* 0x0005d80000100800 */
[----:B--2---:R-:W-:Y:S05]  /*6560*/  @!P0 BRA `(.L_x_114) ;  /* 0xffffff9800f08947 */ /* 0x004fea000383ffff */
[----:B------:R-:W-:Y:S05]  /*6570*/  EXIT ;  /* 0x000000000000794d */ /* 0x000fea0003800000 */
        .weak           $__internal_0_$__cuda_sm20_div_s64
        .type           $__internal_0_$__cuda_sm20_div_s64,@function
        .size           $__internal_0_$__cuda_sm20_div_s64,($__internal_1_$__cuda_sm20_rem_s64 - $__internal_0_$__cuda_sm20_div_s64)
$__internal_0_$__cuda_sm20_div_s64:
[-C--:B------:R-:W-:Y:S02]  /*6580*/  IADD3 R30, P3, RZ, -R3.reuse, RZ ;  /* 0x80000003ff1e7210 */ /* 0x080fe40007f7e0ff */
[----:B------:R-:W-:Y:S02]  /*6590*/  ISETP.GE.AND P2, PT, R2, RZ, PT ;  /* 0x000000ff0200720c */ /* 0x000fe40003f46270 */
[-C--:B------:R-:W-:Y:S02]  /*65a0*/  IADD3.X R31, RZ, ~R2.reuse, RZ, P3, !PT ;  /* 0x80000002ff1f7210 */ /* 0x080fe40001ffe4ff */
[----:B------:R-:W-:Y:S02]  /*65b0*/  SEL R30, R30, R3, !P2 ;  /* 0x000000031e1e7207 */ /* 0x000fe40005000000 */
[----:B------:R-:W-:Y:S02]  /*65c0*/  SEL R31, R31, R2, !P2 ;  /* 0x000000021f1f7207 */ /* 0x000fe40005000000 */
[----:B------:R-:W-:-:S02]  /*65d0*/  ISETP.GE.AND P5, PT, R0, RZ, PT ;  /* 0x000000ff0000720c */ /* 0x000fc40003fa6270 */
[----:B------:R-:W0:Y:S08]  /*65e0*/  I2F.U64.RP R32, R30 ;  /* 0x0000001e00207312 */ /* 0x000e300000309000 */
[----:B0-----:R-:W0:Y:S02]  /*65f0*/  MUFU.RCP R32, R32 ;  /* 0x0000002000207308 */ /* 0x001e240000001000 */
[----:B0-----:R-:W-:-:S06]  /*6600*/  VIADD R32, R32, 0x1ffffffe ;  /* 0x1ffffffe20207836 */ /* 0x001fcc0000000000 */
[----:B------:R-:W0:Y:S02]  /*6610*/  F2I.U64.TRUNC R32, R32 ;  /* 0x0000002000207311 */ /* 0x000e24000020d800 */
[----:B0-----:R-:W-:-:S04]  /*6620*/  IMAD.WIDE.U32 R36, R32, R30, RZ ;  /* 0x0000001e20247225 */ /* 0x001fc800078e00ff */
[----:B------:R-:W-:Y:S01]  /*6630*/  IMAD R37, R32, R31, R37 ;  /* 0x0000001f20257224 */ /* 0x000fe200078e0225 */
[----:B------:R-:W-:-:S03]  /*6640*/  IADD3 R47, P2, RZ, -R36, RZ ;  /* 0x80000024ff2f7210 */ /* 0x000fc60007f5e0ff */
[----:B------:R-:W-:Y:S02]  /*6650*/  IMAD R37, R33, R30, R37 ;  /* 0x0000001e21257224 */ /* 0x000fe400078e0225 */
[----:B------:R-:W-:-:S03]  /*6660*/  IMAD.HI.U32 R36, R32, R47, RZ ;  /* 0x0000002f20247227 */ /* 0x000fc600078e00ff */
[----:B------:R-:W-:Y:S01]  /*6670*/  IADD3.X R45, RZ, ~R37, RZ, P2, !PT ;  /* 0x80000025ff2d7210 */ /* 0x000fe200017fe4ff */
[----:B------:R-:W-:-:S04]  /*6680*/  IMAD.MOV.U32 R37, RZ, RZ, R32 ;  /* 0x000000ffff257224 */ /* 0x000fc800078e0020 */
[----:B------:R-:W-:-:S04]  /*6690*/  IMAD.WIDE.U32 R36, P2, R32, R45, R36 ;  /* 0x0000002d20247225 */ /* 0x000fc80007840024 */
[----:B------:R-:W-:-:S04]  /*66a0*/  IMAD.HI.U32 R36, P3, R33, R47, R36 ;  /* 0x0000002f21247227 */ /* 0x000fc80007860024 */
[CC--:B------:R-:W-:Y:S02]  /*66b0*/  IMAD R37, R33.reuse, R45.reuse, RZ ;  /* 0x0000002d21257224 */ /* 0x0c0fe400078e02ff */
[----:B------:R-:W-:-:S03]  /*66c0*/  IMAD.HI.U32 R45, R33, R45, RZ ;  /* 0x0000002d212d7227 */ /* 0x000fc600078e00ff */
[----:B------:R-:W-:Y:S02]  /*66d0*/  IADD3 R37, P4, R37, R36, RZ ;  /* 0x0000002425257210 */ /* 0x000fe40007f9e0ff */
[----:B------:R-:W-:-:S03]  /*66e0*/  IADD3.X R45, R45, R33, RZ, P2, !PT ;  /* 0x000000212d2d7210 */ /* 0x000fc600017fe4ff */
[----:B------:R-:W-:Y:S01]  /*66f0*/  IMAD.WIDE.U32 R32, R37, R30, RZ ;  /* 0x0000001e25207225 */ /* 0x000fe200078e00ff */
[----:B------:R-:W-:-:S03]  /*6700*/  IADD3.X R45, RZ, RZ, R45, P4, P3 ;  /* 0x000000ffff2d7210 */ /* 0x000fc600027e642d */
[----:B------:R-:W-:Y:S01]  /*6710*/  IMAD R36, R37, R31, R33 ;  /* 0x0000001f25247224 */ /* 0x000fe200078e0221 */
[----:B------:R-:W-:-:S03]  /*6720*/  IADD3 R33, P2, RZ, -R32, RZ ;  /* 0x80000020ff217210 */ /* 0x000fc60007f5e0ff */
[----:B------:R-:W-:Y:S02]  /*6730*/  IMAD R32, R45, R30, R36 ;  /* 0x0000001e2d207224 */ /* 0x000fe400078e0224 */
[----:B------:R-:W-:-:S04]  /*6740*/  IMAD.HI.U32 R36, R37, R33, RZ ;  /* 0x0000002125247227 */ /* 0x000fc800078e00ff */
[----:B------:R-:W-:-:S04]  /*6750*/  IMAD.X R32, RZ, RZ, ~R32, P2 ;  /* 0x000000ffff207224 */ /* 0x000fc800010e0e20 */
[----:B------:R-:W-:-:S04]  /*6760*/  IMAD.WIDE.U32 R36, P2, R37, R32, R36 ;  /* 0x0000002025247225 */ /* 0x000fc80007840024 */
[C---:B------:R-:W-:Y:S02]  /*6770*/  IMAD R47, R45.reuse, R32, RZ ;  /* 0x000000202d2f7224 */ /* 0x040fe400078e02ff */
[----:B------:R-:W-:Y:S01]  /*6780*/  IMAD.HI.U32 R36, P3, R45, R33, R36 ;  /* 0x000000212d247227 */ /* 0x000fe20007860024 */
[----:B------:R-:W-:-:S03]  /*6790*/  HFMA2.MMA R33, -RZ, RZ, 0, 0 ;  /* 0x00000000ff217435 */ /* 0x000fc600000001ff */
[----:B------:R-:W-:Y:S01]  /*67a0*/  IMAD.HI.U32 R32, R45, R32, RZ ;  /* 0x000000202d207227 */ /* 0x000fe200078e00ff */
[----:B------:R-:W-:Y:S02]  /*67b0*/  IADD3 R47, P4, R47, R36, RZ ;  /* 0x000000242f2f7210 */ /* 0x000fe40007f9e0ff */
[----:B------:R-:W-:Y:S01]  /*67c0*/  IADD3 R36, P6, RZ, -R44, RZ ;  /* 0x8000002cff247210 */ /* 0x000fe20007fde0ff */
[----:B------:R-:W-:-:S03]  /*67d0*/  IMAD.X R45, R32, 0x1, R45, P2 ;  /* 0x00000001202d7824 */ /* 0x000fc600010e062d */
[----:B------:R-:W-:Y:S02]  /*67e0*/  SEL R36, R36, R44, !P5 ;  /* 0x0000002c24247207 */ /* 0x000fe40006800000 */
[----:B------:R-:W-:Y:S02]  /*67f0*/  IADD3.X R37, RZ, ~R0, RZ, P6, !PT ;  /* 0x80000000ff257210 */ /* 0x000fe400037fe4ff */
[----:B------:R-:W-:Y:S01]  /*6800*/  IADD3.X R44, RZ, RZ, R45, P4, P3 ;  /* 0x000000ffff2c7210 */ /* 0x000fe200027e642d */
[----:B------:R-:W-:Y:S01]  /*6810*/  IMAD.HI.U32 R32, R47, R36, RZ ;  /* 0x000000242f207227 */ /* 0x000fe200078e00ff */
[-C--:B------:R-:W-:Y:S02]  /*6820*/  SEL R37, R37, R0.reuse, !P5 ;  /* 0x0000000025257207 */ /* 0x080fe40006800000 */
[----:B------:R-:W-:-:S03]  /*6830*/  LOP3.LUT R0, R2, R0, RZ, 0x3c, !PT ;  /* 0x0000000002007212 */ /* 0x000fc600078e3cff */
[----:B------:R-:W-:-:S04]  /*6840*/  IMAD.WIDE.U32 R32, R47, R37, R32 ;  /* 0x000000252f207225 */ /* 0x000fc800078e0020 */
[C---:B------:R-:W-:Y:S02]  /*6850*/  IMAD R45, R44.reuse, R37, RZ ;  /* 0x000000252c2d7224 */ /* 0x040fe400078e02ff */
[----:B------:R-:W-:-:S04]  /*6860*/  IMAD.HI.U32 R32, P3, R44, R36, R32 ;  /* 0x000000242c207227 */ /* 0x000fc80007860020 */
[----:B------:R-:W-:Y:S01]  /*6870*/  IMAD.HI.U32 R44, R44, R37, RZ ;  /* 0x000000252c2c7227 */ /* 0x000fe200078e00ff */
[----:B------:R-:W-:-:S03]  /*6880*/  IADD3 R45, P2, R45, R32, RZ ;  /* 0x000000202d2d7210 */ /* 0x000fc60007f5e0ff */
[----:B------:R-:W-:Y:S02]  /*6890*/  IMAD.X R44, RZ, RZ, R44, P3 ;  /* 0x000000ffff2c7224 */ /* 0x000fe400018e062c */
[----:B------:R-:W-:-:S03]  /*68a0*/  IMAD.WIDE.U32 R32, R45, R30, RZ ;  /* 0x0000001e2d207225 */ /* 0x000fc600078e00ff */
[----:B------:R-:W-:Y:S02]  /*68b0*/  IADD3.X R44, RZ, R44, RZ, P2, !PT ;  /* 0x0000002cff2c7210 */ /* 0x000fe400017fe4ff */
[----:B------:R-:W-:Y:S01]  /*68c0*/  IADD3 R36, P3, -R32, R36, RZ ;  /* 0x0000002420247210 */ /* 0x000fe20007f7e1ff */
[----:B------:R-:W-:-:S03]  /*68d0*/  IMAD R32, R45, R31, R33 ;  /* 0x0000001f2d207224 */ /* 0x000fc600078e0221 */
[-C--:B------:R-:W-:Y:S01]  /*68e0*/  ISETP.GE.U32.AND P2, PT, R36, R30.reuse, PT ;  /* 0x0000001e2400720c */ /* 0x080fe20003f46070 */
[----:B------:R-:W-:-:S04]  /*68f0*/  IMAD R32, R44, R30, R32 ;  /* 0x0000001e2c207224 */ /* 0x000fc800078e0220 */
[----:B------:R-:W-:Y:S01]  /*6900*/  IMAD.X R32, R37, 0x1, ~R32, P3 ;  /* 0x0000000125207824 */ /* 0x000fe200018e0e20 */
[----:B------:R-:W-:-:S04]  /*6910*/  IADD3 R33, P3, R36, -R30, RZ ;  /* 0x8000001e24217210 */ /* 0x000fc80007f7e0ff */
[----:B------:R-:W-:-:S04]  /*6920*/  ISETP.GE.U32.AND.EX P2, PT, R32, R31, PT, P2 ;  /* 0x0000001f2000720c */ /* 0x000fc80003f46120 */
[----:B------:R-:W-:Y:S02]  /*6930*/  SEL R36, R33, R36, P2 ;  /* 0x0000002421247207 */ /* 0x000fe40001000000 */
[----:B------:R-:W-:Y:S02]  /*6940*/  IADD3 R33, P4, R45, 0x1, RZ ;  /* 0x000000012d217810 */ /* 0x000fe40007f9e0ff */
[----:B------:R-:W-:Y:S02]  /*6950*/  ISETP.GE.U32.AND P5, PT, R36, R30, PT ;  /* 0x0000001e2400720c */ /* 0x000fe40003fa6070 */
[----:B------:R-:W-:Y:S01]  /*6960*/  IADD3.X R30, R32, ~R31, RZ, P3, !PT ;  /* 0x8000001f201e7210 */ /* 0x000fe20001ffe4ff */
[----:B------:R-:W-:Y:S01]  /*6970*/  IMAD.X R36, RZ, RZ, R44, P4 ;  /* 0x000000ffff247224 */ /* 0x000fe200020e062c */
[----:B------:R-:W-:Y:S02]  /*6980*/  SEL R33, R33, R45, P2 ;  /* 0x0000002d21217207 */ /* 0x000fe40001000000 */
[----:B------:R-:W-:-:S02]  /*6990*/  SEL R30, R30, R32, P2 ;  /* 0x000000201e1e7207 */ /* 0x000fc40001000000 */
[----:B------:R-:W-:Y:S02]  /*69a0*/  SEL R36, R36, R44, P2 ;  /* 0x0000002c24247207 */ /* 0x000fe40001000000 */
[----:B------:R-:W-:Y:S02]  /*69b0*/  IADD3 R32, P2, R33, 0x1, RZ ;  /* 0x0000000121207810 */ /* 0x000fe40007f5e0ff */
[----:B------:R-:W-:Y:S02]  /*69c0*/  ISETP.GE.U32.AND.EX P5, PT, R30, R31, PT, P5 ;  /* 0x0000001f1e00720c */ /* 0x000fe40003fa6150 */
[-C--:B------:R-:W-:Y:S02]  /*69d0*/  IADD3.X R30, RZ, R36.reuse, RZ, P2, !PT ;  /* 0x00000024ff1e7210 */ /* 0x080fe400017fe4ff */
[----:B------:R-:W-:Y:S02]  /*69e0*/  SEL R32, R32, R33, P5 ;  /* 0x0000002120207207 */ /* 0x000fe40002800000 */
[----:B------:R-:W-:-:S02]  /*69f0*/  SEL R30, R30, R36, P5 ;  /* 0x000000241e1e7207 */ /* 0x000fc40002800000 */
[----:B------:R-:W-:Y:S02]  /*6a00*/  IADD3 R31, P3, RZ, -R32, RZ ;  /* 0x80000020ff1f7210 */ /* 0x000fe40007f7e0ff */
[----:B------:R-:W-:Y:S01]  /*6a10*/  ISETP.NE.U32.AND P2, PT, R3, RZ, PT ;  /* 0x000000ff0300720c */ /* 0x000fe20003f45070 */
[----:B------:R-:W-:Y:S01]  /*6a20*/  IMAD.MOV.U32 R3, RZ, RZ, 0x0 ;  /* 0x00000000ff037424 */ /* 0x000fe200078e00ff */
[----:B------:R-:W-:Y:S01]  /*6a30*/  ISETP.GE.AND P4, PT, R0, RZ, PT ;  /* 0x000000ff0000720c */ /* 0x000fe20003f86270 */
[----:B------:R-:W-:Y:S01]  /*6a40*/  IMAD.X R0, RZ, RZ, ~R30, P3 ;  /* 0x000000ffff007224 */ /* 0x000fe200018e0e1e */
[----:B------:R-:W-:Y:S02]  /*6a50*/  ISETP.NE.AND.EX P2, PT, R2, RZ, PT, P2 ;  /* 0x000000ff0200720c */ /* 0x000fe40003f45320 */
[----:B------:R-:W-:Y:S02]  /*6a60*/  MOV R2, R4 ;  /* 0x0000000400027202 */ /* 0x000fe40000000f00 */
[----:B------:R-:W-:-:S02]  /*6a70*/  SEL R31, R31, R32, !P4 ;  /* 0x000000201f1f7207 */ /* 0x000fc40006000000 */
[----:B------:R-:W-:Y:S02]  /*6a80*/  SEL R0, R0, R30, !P4 ;  /* 0x0000001e00007207 */ /* 0x000fe40006000000 */
[----:B------:R-:W-:Y:S02]  /*6a90*/  SEL R30, R31, 0xffffffff, P2 ;  /* 0xffffffff1f1e7807 */ /* 0x000fe40001000000 */
[----:B------:R-:W-:Y:S01]  /*6aa0*/  SEL R31, R0, 0xffffffff, P2 ;  /* 0xffffffff001f7807 */ /* 0x000fe20001000000 */
[----:B------:R-:W-:Y:S06]  /*6ab0*/  RET.REL.NODEC R2 `(_ZN2at6native21col2im_batched_kernelIbEEvlPKT_llllllllllllllPS2_l) ;  /* 0xffffff9402507950 */ /* 0x000fec0003c3ffff */
        .weak           $__internal_1_$__cuda_sm20_rem_s64
        .type           $__internal_1_$__cuda_sm20_rem_s64,@function
        .size           $__internal_1_$__cuda_sm20_rem_s64,(.L_x_813 - $__internal_1_$__cuda_sm20_rem_s64)
$__internal_1_$__cuda_sm20_rem_s64:
[----:B------:R-:W-:Y:S02]  /*6ac0*/  IADD3 R3, P3, RZ, -R4, RZ ;  /* 0x80000004ff037210 */ /* 0x000fe40007f7e0ff */
[----:B------:R-:W-:Y:S02]  /*6ad0*/  ISETP.GE.AND P2, PT, R34, RZ, PT ;  /* 0x000000ff2200720c */ /* 0x000fe40003f46270 */
[----:B------:R-:W-:Y:S02]  /*6ae0*/  IADD3.X R31, RZ, ~R34, RZ, P3, !PT ;  /* 0x80000022ff1f7210 */ /* 0x000fe40001ffe4ff */
[----:B------:R-:W-:Y:S02]  /*6af0*/  SEL R2, R3, R4, !P2 ;  /* 0x0000000403027207 */ /* 0x000fe40005000000 */
[----:B------:R-:W-:-:S04]  /*6b00*/  SEL R3, R31, R34, !P2 ;  /* 0x000000221f037207 */ /* 0x000fc80005000000 */
[----:B------:R-:W0:Y:S08]  /*6b10*/  I2F.U64.RP R45, R2 ;  /* 0x00000002002d7312 */ /* 0x000e300000309000 */
[----:B0-----:R-:W0:Y:S02]  /*6b20*/  MUFU.RCP R45, R45 ;  /* 0x0000002d002d7308 */ /* 0x001e240000001000 */
[----:B0-----:R-:W-:Y:S01]  /*6b30*/  VIADD R30, R45, 0x1ffffffe ;  /* 0x1ffffffe2d1e7836 */ /* 0x001fe20000000000 */
[----:B------:R-:W-:-:S05]  /*6b40*/  IADD3 R45, P5, RZ, -R36, RZ ;  /* 0x80000024ff2d7210 */ /* 0x000fca0007fbe0ff */
        /* <DEDUP_REMOVED lines=15> */
[----:B------:R-:W-:Y:S02]  /*6c40*/  IADD3.X R37, RZ, RZ, R37, P4, P3 ;  /* 0x000000ffff257210 */ /* 0x000fe400027e6425 */
[----:B------:R-:W-:Y:S01]  /*6c50*/  ISETP.GE.AND P3, PT, R35, RZ, PT ;  /* 0x000000ff2300720c */ /* 0x000fe20003f66270 */
[----:B------:R-:W-:Y:S01]  /*6c60*/  IMAD R32, R33, R3, R31 ;  /* 0x0000000321207224 */ /* 0x000fe200078e021f */
[----:B------:R-:W-:-:S03]  /*6c70*/  IADD3 R31, P2, RZ, -R30, RZ ;  /* 0x8000001eff1f7210 */ /* 0x000fc60007f5e0ff */
[----:B------:R-:W-:Y:S02]  /*6c80*/  IMAD R30, R37, R2, R32 ;  /* 0x00000002251e7224 */ /* 0x000fe400078e0220 */
[----:B------:R-:W-:-:S04]  /*6c90*/  IMAD.HI.U32 R32, R33, R31, RZ ;  /* 0x0000001f21207227 */ /* 0x000fc800078e00ff */
[----:B------:R-:W-:-:S04]  /*6ca0*/  IMAD.X R30, RZ, RZ, ~R30, P2 ;  /* 0x000000ffff1e7224 */ /* 0x000fc800010e0e1e */
[----:B------:R-:W-:-:S04]  /*6cb0*/  IMAD.WIDE.U32 R32, P2, R33, R30, R32 ;  /* 0x0000001e21207225 */ /* 0x000fc80007840020 */
[----:B------:R-:W-:Y:S01]  /*6cc0*/  IMAD.HI.U32 R33, P4, R37, R31, R32 ;  /* 0x0000001f25217227 */ /* 0x000fe20007880020 */
[----:B------:R-:W-:-:S03]  /*6cd0*/  SEL R32, R45, R36, !P3 ;  /* 0x000000242d207207 */ /* 0x000fc60005800000 */
[CC--:B------:R-:W-:Y:S02]  /*6ce0*/  IMAD R31, R37.reuse, R30.reuse, RZ ;  /* 0x0000001e251f7224 */ /* 0x0c0fe400078e02ff */
[----:B------:R-:W-:-:S03]  /*6cf0*/  IMAD.HI.U32 R30, R37, R30, RZ ;  /* 0x0000001e251e7227 */ /* 0x000fc600078e00ff */
[----:B------:R-:W-:Y:S01]  /*6d00*/  IADD3 R36, P6, R31, R33, RZ ;  /* 0x000000211f247210 */ /* 0x000fe20007fde0ff */
[----:B------:R-:W-:Y:S01]  /*6d10*/  HFMA2.MMA R31, -RZ, RZ, 0, 0 ;  /* 0x00000000ff1f7435 */ /* 0x000fe200000001ff */
[-C--:B------:R-:W-:Y:S01]  /*6d20*/  IADD3.X R33, RZ, ~R35.reuse, RZ, P5, !PT ;  /* 0x80000023ff217210 */ /* 0x080fe20002ffe4ff */
[----:B------:R-:W-:Y:S02]  /*6d30*/  IMAD.X R37, R30, 0x1, R37, P2 ;  /* 0x000000011e257824 */ /* 0x000fe400010e0625 */
[----:B------:R-:W-:Y:S01]  /*6d40*/  IMAD.HI.U32 R30, R36, R32, RZ ;  /* 0x00000020241e7227 */ /* 0x000fe200078e00ff */
[----:B------:R-:W-:Y:S02]  /*6d50*/  SEL R33, R33, R35, !P3 ;  /* 0x0000002321217207 */ /* 0x000fe40005800000 */
[----:B------:R-:W-:-:S03]  /*6d60*/  IADD3.X R37, RZ, RZ, R37, P6, P4 ;  /* 0x000000ffff257210 */ /* 0x000fc600037e8425 */
[----:B------:R-:W-:-:S04]  /*6d70*/  IMAD.WIDE.U32 R30, R36, R33, R30 ;  /* 0x00000021241e7225 */ /* 0x000fc800078e001e */
[C---:B------:R-:W-:Y:S02]  /*6d80*/  IMAD R35, R37.reuse, R33, RZ ;  /* 0x0000002125237224 */ /* 0x040fe400078e02ff */
[----:B------:R-:W-:-:S04]  /*6d90*/  IMAD.HI.U32 R30, P2, R37, R32, R30 ;  /* 0x00000020251e7227 */ /* 0x000fc8000784001e */
[----:B------:R-:W-:Y:S01]  /*6da0*/  IMAD.HI.U32 R31, R37, R33, RZ ;  /* 0x00000021251f7227 */ /* 0x000fe200078e00ff */
[----:B------:R-:W-:-:S03]  /*6db0*/  IADD3 R37, P4, R35, R30, RZ ;  /* 0x0000001e23257210 */ /* 0x000fc60007f9e0ff */
[----:B------:R-:W-:Y:S02]  /*6dc0*/  IMAD.X R35, RZ, RZ, R31, P2 ;  /* 0x000000ffff237224 */ /* 0x000fe400010e061f */
[----:B------:R-:W-:-:S03]  /*6dd0*/  IMAD.WIDE.U32 R30, R37, R2, RZ ;  /* 0x00000002251e7225 */ /* 0x000fc600078e00ff */
[----:B------:R-:W-:Y:S01]  /*6de0*/  IADD3.X R35, RZ, R35, RZ, P4, !PT ;  /* 0x00000023ff237210 */ /* 0x000fe200027fe4ff */
[----:B------:R-:W-:Y:S01]  /*6df0*/  IMAD R37, R37, R3, R31 ;  /* 0x0000000325257224 */ /* 0x000fe200078e021f */
[----:B------:R-:W-:-:S03]  /*6e00*/  IADD3 R31, P4, -R30, R32, RZ ;  /* 0x000000201e1f7210 */ /* 0x000fc60007f9e1ff */
[-C--:B------:R-:W-:Y:S01]  /*6e10*/  IMAD R30, R35, R2.reuse, R37 ;  /* 0x00000002231e7224 */ /* 0x080fe200078e0225 */
[----:B------:R-:W-:-:S03]  /*6e20*/  ISETP.GE.U32.AND P2, PT, R31, R2, PT ;  /* 0x000000021f00720c */ /* 0x000fc60003f46070 */
[----:B------:R-:W-:Y:S01]  /*6e30*/  IMAD.X R37, R33, 0x1, ~R30, P4 ;  /* 0x0000000121257824 */ /* 0x000fe200020e0e1e */
[----:B------:R-:W-:-:S04]  /*6e40*/  IADD3 R30, P4, R31, -R2, RZ ;  /* 0x800000021f1e7210 */ /* 0x000fc80007f9e0ff */
[CC--:B------:R-:W-:Y:S02]  /*6e50*/  ISETP.GE.U32.AND.EX P2, PT, R37.reuse, R3.reuse, PT, P2 ;  /* 0x000000032500720c */ /* 0x0c0fe40003f46120 */
[----:B------:R-:W-:Y:S02]  /*6e60*/  IADD3.X R35, R37, ~R3, RZ, P4, !PT ;  /* 0x8000000325237210 */ /* 0x000fe400027fe4ff */
[----:B------:R-:W-:Y:S02]  /*6e70*/  SEL R33, R30, R31, P2 ;  /* 0x0000001f1e217207 */ /* 0x000fe40001000000 */
[----:B------:R-:W-:Y:S02]  /*6e80*/  SEL R35, R35, R37, P2 ;  /* 0x0000002523237207 */ /* 0x000fe40001000000 */
[CC--:B------:R-:W-:Y:S02]  /*6e90*/  ISETP.GE.U32.AND P2, PT, R33.reuse, R2.reuse, PT ;  /* 0x000000022100720c */ /* 0x0c0fe40003f46070 */
[----:B------:R-:W-:-:S02]  /*6ea0*/  IADD3 R2, P4, R33, -R2, RZ ;  /* 0x8000000221027210 */ /* 0x000fc40007f9e0ff */
[----:B------:R-:W-:-:S03]  /*6eb0*/  ISETP.GE.U32.AND.EX P2, PT, R35, R3, PT, P2 ;  /* 0x000000032300720c */ /* 0x000fc60003f46120 */
[----:B------:R-:W-:Y:S01]  /*6ec0*/  IMAD.X R31, R35, 0x1, ~R3, P4 ;  /* 0x00000001231f7824 */ /* 0x000fe200020e0e03 */
[----:B------:R-:W-:-:S04]  /*6ed0*/  SEL R2, R2, R33, P2 ;  /* 0x0000002102027207 */ /* 0x000fc80001000000 */
[----:B------:R-:W-:Y:S02]  /*6ee0*/  SEL R31, R31, R35, P2 ;  /* 0x000000231f1f7207 */ /* 0x000fe40001000000 */
[-C--:B------:R-:W-:Y:S02]  /*6ef0*/  IADD3 R3, P4, RZ, -R2.reuse, RZ ;  /* 0x80000002ff037210 */ /* 0x080fe40007f9e0ff */
[----:B------:R-:W-:Y:S02]  /*6f00*/  ISETP.NE.U32.AND P2, PT, R4, RZ, PT ;  /* 0x000000ff0400720c */ /* 0x000fe40003f45070 */
[----:B------:R-:W-:Y:S02]  /*6f10*/  IADD3.X R30, RZ, ~R31, RZ, P4, !PT ;  /* 0x8000001fff1e7210 */ /* 0x000fe400027fe4ff */
[----:B------:R-:W-:Y:S01]  /*6f20*/  SEL R4, R3, R2, !P3 ;  /* 0x0000000203047207 */ /* 0x000fe20005800000 */
[----:B------:R-:W-:Y:S01]  /*6f30*/  IMAD.MOV.U32 R2, RZ, RZ, R0 ;  /* 0x000000ffff027224 */ /* 0x000fe200078e0000 */
[----:B------:R-:W-:-:S02]  /*6f40*/  MOV R3, 0x0 ;  /* 0x0000000000037802 */ /* 0x000fc40000000f00 */
[----:B------:R-:W-:Y:S02]  /*6f50*/  ISETP.NE.AND.EX P2, PT, R34, RZ, PT, P2 ;  /* 0x000000ff2200720c */ /* 0x000fe40003f45320 */
[----:B------:R-:W-:Y:S02]  /*6f60*/  SEL R31, R30, R31, !P3 ;  /* 0x0000001f1e1f7207 */ /* 0x000fe40005800000 */
[----:B------:R-:W-:Y:S02]  /*6f70*/  SEL R4, R4, 0xffffffff, P2 ;  /* 0xffffffff04047807 */ /* 0x000fe40001000000 */
[----:B------:R-:W-:Y:S01]  /*6f80*/  SEL R31, R31, 0xffffffff, P2 ;  /* 0xffffffff1f1f7807 */ /* 0x000fe20001000000 */
[----:B------:R-:W-:Y:S06]  /*6f90*/  RET.REL.NODEC R2 `(_ZN2at6native21col2im_batched_kernelIbEEvlPKT_llllllllllllllPS2_l) ;  /* 0xffffff9002187950 */ /* 0x000fec0003c3ffff */
.L_x_115:
[----:B------:R-:W-:-:S00]  /*6fa0*/  BRA `(.L_x_115) ;  /* 0xfffffffc00fc7947 */ /* 0x000fc0000383ffff */
[----:B------:R-:W-:-:S00]  /*6fb0*/  NOP ;  /* 0x0000000000007918 */ /* 0x000fc00000000000 */
        /* <DEDUP_REMOVED lines=12> */
.L_x_813:


//--------------------- .text._ZN2at6native21col2im_batched_kernelIN3c108BFloat16EEEvlPKT_llllllllllllllPS4_l --------------------------
	.section	.text._ZN2at6native21col2im_batched_kernelIN3c108BFloat16EEEvlPKT_llllllllllllllPS4_l,"ax",@progbits
	.align	128
        .global         _ZN2at6native21col2im_batched_kernelIN3c108BFloat16EEEvlPKT_llllllllllllllPS4_l
        .type           _ZN2at6native21col2im_batched_kernelIN3c108BFloat16EEEvlPKT_llllllllllllllPS4_l,@function
        .size           _ZN2at6native21col2im_batched_kernelIN3c108BFloat16EEEvlPKT_llllllllllllllPS4_l,(.L_x_815 - _ZN2at6native21col2im_batched_kernelIN3c108BFloat16EEEvlPKT_llllllllllllllPS4_l)
        .other          _ZN2at6native21col2im_batched_kernelIN3c108BFloat16EEEvlPKT_llllllllllllllPS4_l,@"STO_CUDA_ENTRY STV_DEFAULT"
_ZN2at6native21col2im_batched_kernelIN3c108BFloat16EEEvlPKT_llllllllllllllPS4_l:
.text._ZN2at6native21col2im_batched_kernelIN3c108BFloat16EEEvlPKT_llllllllllllllPS4_l:
[----:B------:R-:W-:Y:S01]  /*0000*/  LDC R1, c[0x0][0x28] ;  /* 0x00000a00ff017b82 */ /* 0x000fe20000000800 */
[----:B------:R-:W0:Y:S07]  /*0010*/  S2R R2, SR_TID.X ;  /* 0x0000000000027919 */ /* 0x000e2e0000002100 */
[----:B------:R-:W0:Y:S01]  /*0020*/  S2UR UR7, SR_CTAID.X ;  /* 0x00000000000779c3 */ /* 0x000e220000002500 */
[----:B------:R-:W-:Y:S01]  /*0030*/  ULDC.64 UR8, c[0x0][0x228] ;  /* 0x00008a0000087ab9 */ /* 0x000fe20000000a00 */
[----:B------:R-:W-:Y:S01]  /*0040*/  ULDC.64 UR10, c[0x0][0x210] ;  /* 0x00008400000a7ab9 */ /* 0x000fe20000000a00 */
[----:B------:R-:W-:Y:S01]  /*0050*/  IMAD.MOV.U32 R3, RZ, RZ, RZ ;  /* 0x000000ffff037224 */ /* 0x000fe200078e00ff */
[----:B------:R-:W-:-:S02]  /*0060*/  UIMAD UR6, UR9, UR10, URZ ;  /* 0x0000000a090672a4 */ /* 0x000fc4000f8e023f */
[----:B------:R-:W-:Y:S02]  /*0070*/  UIMAD.WIDE.U32 UR4, UR8, UR10, URZ ;  /* 0x0000000a080472a5 */ /* 0x000fe4000f8e003f */
[----:B------:R-:W0:Y:S01]  /*0080*/  LDC R57, c[0x0][RZ] ;  /* 0x00000000ff397b82 */ /* 0x000e220000000800 */
[----:B------:R-:W-:-:S04]  /*0090*/  UIMAD UR6, UR8, UR11, UR6 ;  /* 0x0000000b080672a4 */ /* 0x000fc8000f8e0206 */
[----:B------:R-:W-:Y:S01]  /*00a0*/  UIADD3 UR6, UR5, UR6, URZ ;  /* 0x0000000605067290 */ /* 0x000fe2000fffe03f */
[----:B0-----:R-:W-:-:S03]  /*00b0*/  IMAD.WIDE.U32 R56, R57, UR7, R2 ;  /* 0x0000000739387c25 */ /* 0x001fc6000f8e0002 */
[----:B------:R-:W-:-:S04]  /*00c0*/  ISETP.GE.U32.AND P0, PT, R56, UR4, PT ;  /* 0x0000000438007c0c */ /* 0x000fc8000bf06070 */
[----:B------:R-:W-:-:S13]  /*00d0*/  ISETP.GE.AND.EX P0, PT, R57, UR6, PT, P0 ;  /* 0x0000000639007c0c */ /* 0x000fda000bf06300 */
[----:B------:R-:W-:Y:S05]  /*00e0*/  @P0 EXIT ;  /* 0x000000000000094d */ /* 0x000fea0003800000 */
[----:B------:R-:W-:Y:S01]  /*00f0*/  ULDC.64 UR12, c[0x0][0x218] ;  /* 0x00008600000c7ab9 */ /* 0x000fe20000000a00 */
[----:B------:R-:W-:Y:S01]  /*0100*/  ULDC.64 UR10, c[0x0][0x288] ;  /* 0x0000a200000a7ab9 */ /* 0x000fe20000000a00 */
[----:B------:R-:W-:Y:S01]  /*0110*/  UIADD3 UR7, UP0, UR12, 0x6, URZ ;  /* 0x000000060c077890 */ /* 0x000fe2000ff1e03f */
[----:B------:R-:W-:Y:S01]  /*0120*/  IMAD.MOV.U32 R59, RZ, RZ, R57 ;  /* 0x000000ffff3b7224 */ /* 0x000fe200078e0039 */
[----:B------:R-:W-:Y:S02]  /*0130*/  USHF.L.U64.HI UR8, UR10, 0x1, UR11 ;  /* 0x000000010a087899 */ /* 0x000fe4000801020b */
[----:B------:R-:W-:Y:S02]  /*0140*/  USHF.L.U32 UR9, UR10, 0x1, URZ ;  /* 0x000000010a097899 */ /* 0x000fe4000800063f */
[----:B------:R-:W-:Y:S01]  /*0150*/  UIADD3.X UR10, URZ, UR13, URZ, UP0, !UPT ;  /* 0x0000000d3f0a7290 */ /* 0x000fe200087fe43f */
[----:B------:R-:W-:-:S11]  /*0160*/  ULDC.64 UR14, c[0x0][0x208] ;  /* 0x00008200000e7ab9 */ /* 0x000fd60000000a00 */
.L_x_230:
        /* <DEDUP_REMOVED lines=11> */
[----:B------:R-:W-:Y:S05]  /*0220*/  CALL.REL.NOINC `($__internal_2_$__cuda_sm20_div_s64) ;  /* 0x0000006000487944 */ /* 0x000fea0003c00000 */
[----:B------:R-:W-:Y:S01]  /*0230*/  IADD3 R5, P0, RZ, -R30, RZ ;  /* 0x8000001eff057210 */ /* 0x000fe20007f1e0ff */
[----:B------:R-:W-:Y:S01]  /*0240*/  ULDC.64 UR12, c[0x0][0x210] ;  /* 0x00008400000c7ab9 */ /* 0x000fe20000000a00 */
[----:B------:R-:W-:Y:S01]  /*0250*/  IMAD.MOV.U32 R57, RZ, RZ, R59 ;  /* 0x000000ffff397224 */ /* 0x000fe200078e003b */
[----:B------:R-:W-:Y:S01]  /*0260*/  MOV R21, R31 ;  /* 0x0000001f00157202 */ /* 0x000fe20000000f00 */
[----:B------:R-:W-:Y:S02]  /*0270*/  IMAD.MOV.U32 R20, RZ, RZ, R30 ;  /* 0x000000ffff147224 */ /* 0x000fe400078e001e */
[----:B------:R-:W-:Y:S02]  /*0280*/  IMAD.X R0, RZ, RZ, ~R31, P0 ;  /* 0x000000ffff007224 */ /* 0x000fe400000e0e1f */
[----:B------:R-:W-:-:S04]  /*0290*/  IMAD.WIDE.U32 R2, R5, UR12, R56 ;  /* 0x0000000c05027c25 */ /* 0x000fc8000f8e0038 */
[----:B------:R-:W-:Y:S01]  /*02a0*/  IMAD R0, R0, UR12, RZ ;  /* 0x0000000c00007c24 */ /* 0x000fe2000f8e02ff */
[----:B------:R-:W-:-:S03]  /*02b0*/  MOV R55, R2 ;  /* 0x0000000200377202 */ /* 0x000fc60000000f00 */
[----:B------:R-:W-:-:S04]  /*02c0*/  IMAD R57, R5, UR13, R0 ;  /* 0x0000000d05397c24 */ /* 0x000fc8000f8e0200 */
[----:B------:R-:W-:Y:S01]  /*02d0*/  IMAD.IADD R57, R3, 0x1, R57 ;  /* 0x0000000103397824 */ /* 0x000fe200078e0239 */
[----:B------:R-:W-:Y:S06]  /*02e0*/  BRA `(.L_x_118) ;  /* 0x00000000005c7947 */ /* 0x000fec0003800000 */
.L_x_117:
[----:B------:R-:W-:Y:S01]  /*02f0*/  ULDC UR11, c[0x0][0x210] ;  /* 0x00008400000b7ab9 */ /* 0x000fe20000000800 */
[----:B------:R-:W-:Y:S01]  /*0300*/  MOV R57, RZ ;  /* 0x000000ff00397202 */ /* 0x000fe20000000f00 */
[----:B------:R-:W0:Y:S01]  /*0310*/  I2F.U32.RP R0, UR11 ;  /* 0x0000000b00007d06 */ /* 0x000e220008209000 */
[----:B------:R-:W-:Y:S01]  /*0320*/  ISETP.NE.U32.AND P2, PT, RZ, UR11, PT ;  /* 0x0000000bff007c0c */ /* 0x000fe2000bf45070 */
[----:B------:R-:W-:-:S06]  /*0330*/  IMAD.MOV.U32 R21, RZ, RZ, RZ ;  /* 0x000000ffff157224 */ /* 0x000fcc00078e00ff */
[----:B0-----:R-:W0:Y:S02]  /*0340*/  MUFU.RCP R0, R0 ;  /* 0x0000000000007308 */ /* 0x001e240000001000 */
[----:B0-----:R-:W-:-:S06]  /*0350*/  VIADD R2, R0, 0xffffffe ;  /* 0x0ffffffe00027836 */ /* 0x001fcc0000000000 */
[----:B------:R0:W1:Y:S02]  /*0360*/  F2I.FTZ.U32.TRUNC.NTZ R3, R2 ;  /* 0x0000000200037305 */ /* 0x000064000021f000 */
[----:B0-----:R-:W-:Y:S01]  /*0370*/  HFMA2.MMA R2, -RZ, RZ, 0, 0 ;  /* 0x00000000ff027435 */ /* 0x001fe200000001ff */
[----:B-1----:R-:W-:-:S04]  /*0380*/  IMAD.MOV R5, RZ, RZ, -R3 ;  /* 0x000000ffff057224 */ /* 0x002fc800078e0a03 */
        /* <DEDUP_REMOVED lines=13> */
.L_x_118:
[----:B------:R-:W-:Y:S05]  /*0460*/  BSYNC B0 ;  /* 0x0000000000007941 */ /* 0x000fea0003800000 */
.L_x_116:
        /* <DEDUP_REMOVED lines=11> */
[----:B------:R-:W-:Y:S05]  /*0520*/  CALL.REL.NOINC `($__internal_2_$__cuda_sm20_div_s64) ;  /* 0x0000005c00887944 */ /* 0x000fea0003c00000 */
[----:B------:R-:W-:Y:S01]  /*0530*/  IADD3 R5, P0, RZ, -R30, RZ ;  /* 0x8000001eff057210 */ /* 0x000fe20007f1e0ff */
[----:B------:R-:W-:Y:S01]  /*0540*/  ULDC.64 UR12, c[0x0][0x238] ;  /* 0x00008e00000c7ab9 */ /* 0x000fe20000000a00 */
[----:B------:R-:W-:Y:S02]  /*0550*/  IMAD.MOV.U32 R2, RZ, RZ, R55 ;  /* 0x000000ffff027224 */ /* 0x000fe400078e0037 */
[----:B------:R-:W-:Y:S01]  /*0560*/  IADD3.X R0, RZ, ~R31, RZ, P0, !PT ;  /* 0x8000001fff007210 */ /* 0x000fe200007fe4ff */
[----:B------:R-:W-:-:S04]  /*0570*/  IMAD.MOV.U32 R3, RZ, RZ, R57 ;  /* 0x000000ffff037224 */ /* 0x000fc800078e0039 */
[----:B------:R-:W-:Y:S02]  /*0580*/  IMAD R0, R0, UR12, RZ ;  /* 0x0000000c00007c24 */ /* 0x000fe4000f8e02ff */
[----:B------:R-:W-:-:S04]  /*0590*/  IMAD.WIDE.U32 R2, R5, UR12, R2 ;  /* 0x0000000c05027c25 */ /* 0x000fc8000f8e0002 */
[----:B------:R-:W-:-:S05]  /*05a0*/  IMAD R5, R5, UR13, R0 ;  /* 0x0000000d05057c24 */ /* 0x000fca000f8e0200 */
[----:B------:R-:W-:Y:S01]  /*05b0*/  IADD3 R0, R3, R5, RZ ;  /* 0x0000000503007210 */ /* 0x000fe20007ffe0ff */
[----:B------:R-:W-:Y:S06]  /*05c0*/  BRA `(.L_x_121) ;  /* 0x00000000005c7947 */ /* 0x000fec0003800000 */
.L_x_120:
[----:B------:R-:W-:Y:S01]  /*05d0*/  ULDC UR11, c[0x0][0x238] ;  /* 0x00008e00000b7ab9 */ /* 0x000fe20000000800 */
[----:B------:R-:W-:Y:S01]  /*05e0*/  IMAD.MOV.U32 R31, RZ, RZ, RZ ;  /* 0x000000ffff1f7224 */ /* 0x000fe200078e00ff */
[----:B------:R-:W0:Y:S01]  /*05f0*/  I2F.U32.RP R0, UR11 ;  /* 0x0000000b00007d06 */ /* 0x000e220008209000 */
[----:B------:R-:W-:-:S07]  /*0600*/  ISETP.NE.U32.AND P2, PT, RZ, UR11, PT ;  /* 0x0000000bff007c0c */ /* 0x000fce000bf45070 */
[----:B0-----:R-:W0:Y:S02]  /*0610*/  MUFU.RCP R0, R0 ;  /* 0x0000000000007308 */ /* 0x001e240000001000 */
[----:B0-----:R-:W-:Y:S01]  /*0620*/  VIADD R2, R0, 0xffffffe ;  /* 0x0ffffffe00027836 */ /* 0x001fe20000000000 */
[----:B------:R-:W-:-:S05]  /*0630*/  MOV R0, RZ ;  /* 0x000000ff00007202 */ /* 0x000fca0000000f00 */
        /* <DEDUP_REMOVED lines=16> */
.L_x_121:
[----:B------:R-:W-:Y:S05]  /*0740*/  BSYNC B0 ;  /* 0x0000000000007941 */ /* 0x000fea0003800000 */
.L_x_119:
        /* <DEDUP_REMOVED lines=14> */
[----:B------:R-:W-:Y:S05]  /*0830*/  CALL.REL.NOINC `($__internal_3_$__cuda_sm20_rem_s64) ;  /* 0x0000006000147944 */ /* 0x000fea0003c00000 */
[----:B------:R-:W-:Y:S01]  /*0840*/  MOV R2, R30 ;  /* 0x0000001e00027202 */ /* 0x000fe20000000f00 */
[----:B------:R-:W-:Y:S01]  /*0850*/  IMAD.MOV.U32 R3, RZ, RZ, R31 ;  /* 0x000000ffff037224 */ /* 0x000fe200078e001f */
[----:B------:R-:W-:Y:S06]  /*0860*/  BRA `(.L_x_124) ;  /* 0x0000000000507947 */ /* 0x000fec0003800000 */
.L_x_123:
[----:B------:R-:W-:Y:S02]  /*0870*/  ULDC UR11, c[0x0][0x230] ;  /* 0x00008c00000b7ab9 */ /* 0x000fe40000000800 */
[----:B------:R-:W0:Y:S01]  /*0880*/  I2F.U32.RP R0, UR11 ;  /* 0x0000000b00007d06 */ /* 0x000e220008209000 */
[----:B------:R-:W-:-:S07]  /*0890*/  ISETP.NE.U32.AND P1, PT, RZ, UR11, PT ;  /* 0x0000000bff007c0c */ /* 0x000fce000bf25070 */
[----:B0-----:R-:W0:Y:S02]  /*08a0*/  MUFU.RCP R0, R0 ;  /* 0x0000000000007308 */ /* 0x001e240000001000 */
[----:B0-----:R-:W-:-:S06]  /*08b0*/  VIADD R2, R0, 0xffffffe ;  /* 0x0ffffffe00027836 */ /* 0x001fcc0000000000 */
[----:B------:R0:W1:Y:S02]  /*08c0*/  F2I.FTZ.U32.TRUNC.NTZ R3, R2 ;  /* 0x0000000200037305 */ /* 0x000064000021f000 */
[----:B0-----:R-:W-:Y:S01]  /*08d0*/  IMAD.MOV.U32 R2, RZ, RZ, RZ ;  /* 0x000000ffff027224 */ /* 0x001fe200078e00ff */
[----:B-1----:R-:W-:-:S05]  /*08e0*/  IADD3 R5, RZ, -R3, RZ ;  /* 0x80000003ff057210 */ /* 0x002fca0007ffe0ff */
        /* <DEDUP_REMOVED lines=12> */
.L_x_124:
[----:B------:R-:W-:Y:S05]  /*09b0*/  BSYNC B0 ;  /* 0x0000000000007941 */ /* 0x000fea0003800000 */
.L_x_122:
        /* <DEDUP_REMOVED lines=10> */
[----:B------:R-:W-:-:S04]  /*0a60*/  LOP3.LUT R0, R57, R6, RZ, 0xfc, !PT ;  /* 0x0000000639007212 */ /* 0x000fc800078efcff */
[----:B------:R-:W-:-:S13]  /*0a70*/  ISETP.NE.U32.AND P0, PT, R0, RZ, PT ;  /* 0x000000ff0000720c */ /* 0x000fda0003f05070 */
[----:B------:R-:W-:Y:S05]  /*0a80*/  @!P0 BRA `(.L_x_126) ;  /* 0x00000000001c8947 */ /* 0x000fea0003800000 */
[----:B------:R-:W-:Y:S01]  /*0a90*/  IMAD.MOV.U32 R44, RZ, RZ, R55 ;  /* 0x000000ffff2c7224 */ /* 0x000fe200078e0037 */
[----:B------:R-:W-:Y:S02]  /*0aa0*/  MOV R39, R57 ;  /* 0x0000003900277202 */ /* 0x000fe40000000f00 */
[----:B------:R-:W-:-:S07]  /*0ab0*/  MOV R7, 0xad0 ;  /* 0x00000ad000077802 */ /* 0x000fce0000000f00 */
[----:B------:R-:W-:Y:S05]  /*0ac0*/  CALL.REL.NOINC `($__internal_2_$__cuda_sm20_div_s64) ;  /* 0x0000005800207944 */ /* 0x000fea0003c00000 */
[----:B------:R-:W-:Y:S02]  /*0ad0*/  IMAD.MOV.U32 R22, RZ, RZ, R30 ;  /* 0x000000ffff167224 */ /* 0x000fe400078e001e */
[----:B------:R-:W-:Y:S01]  /*0ae0*/  IMAD.MOV.U32 R23, RZ, RZ, R31 ;  /* 0x000000ffff177224 */ /* 0x000fe200078e001f */
[----:B------:R-:W-:Y:S06]  /*0af0*/  BRA `(.L_x_127) ;  /* 0x00000000004c7947 */ /* 0x000fec0003800000 */
.L_x_126:
[----:B------:R-:W0:Y:S01]  /*0b00*/  I2F.U32.RP R0, R36 ;  /* 0x0000002400007306 */ /* 0x000e220000209000 */
[----:B------:R-:W-:Y:S01]  /*0b10*/  ISETP.NE.U32.AND P2, PT, R36, RZ, PT ;  /* 0x000000ff2400720c */ /* 0x000fe20003f45070 */
[----:B------:R-:W-:-:S06]  /*0b20*/  IMAD.MOV.U32 R23, RZ, RZ, RZ ;  /* 0x000000ffff177224 */ /* 0x000fcc00078e00ff */
[----:B0-----:R-:W0:Y:S02]  /*0b30*/  MUFU.RCP R0, R0 ;  /* 0x0000000000007308 */ /* 0x001e240000001000 */
[----:B0-----:R-:W-:-:S06]  /*0b40*/  IADD3 R2, R0, 0xffffffe, RZ ;  /* 0x0ffffffe00027810 */ /* 0x001fcc0007ffe0ff */
[----:B------:R0:W1:Y:S02]  /*0b50*/  F2I.FTZ.U32.TRUNC.NTZ R3, R2 ;  /* 0x0000000200037305 */ /* 0x000064000021f000 */
[----:B0-----:R-:W-:Y:S02]  /*0b60*/  IMAD.MOV.U32 R2, RZ, RZ, RZ ;  /* 0x000000ffff027224 */ /* 0x001fe400078e00ff */
[----:B-1----:R-:W-:-:S04]  /*0b70*/  IMAD.MOV R5, RZ, RZ, -R3 ;  /* 0x000000ffff057224 */ /* 0x002fc800078e0a03 */
[----:B------:R-:W-:-:S04]  /*0b80*/  IMAD R5, R5, R36, RZ ;  /* 0x0000002405057224 */ /* 0x000fc800078e02ff */
[----:B------:R-:W-:-:S06]  /*0b90*/  IMAD.HI.U32 R4, R3, R5, R2 ;  /* 0x0000000503047227 */ /* 0x000fcc00078e0002 */
[----:B------:R-:W-:-:S05]  /*0ba0*/  IMAD.HI.U32 R22, R4, R55, RZ ;  /* 0x0000003704167227 */ /* 0x000fca00078e00ff */
[----:B------:R-:W-:-:S05]  /*0bb0*/  IADD3 R3, -R22, RZ, RZ ;  /* 0x000000ff16037210 */ /* 0x000fca0007ffe1ff */
[----:B------:R-:W-:-:S05]  /*0bc0*/  IMAD R3, R36, R3, R55 ;  /* 0x0000000324037224 */ /* 0x000fca00078e0237 */
[----:B------:R-:W-:-:S13]  /*0bd0*/  ISETP.GE.U32.AND P0, PT, R3, R36, PT ;  /* 0x000000240300720c */ /* 0x000fda0003f06070 */
[----:B------:R-:W-:Y:S02]  /*0be0*/  @P0 IMAD.IADD R3, R3, 0x1, -R36 ;  /* 0x0000000103030824 */ /* 0x000fe400078e0a24 */
[----:B------:R-:W-:-:S03]  /*0bf0*/  @P0 VIADD R22, R22, 0x1 ;  /* 0x0000000116160836 */ /* 0x000fc60000000000 */
[----:B------:R-:W-:-:S13]  /*0c00*/  ISETP.GE.U32.AND P1, PT, R3, R36, PT ;  /* 0x000000240300720c */ /* 0x000fda0003f26070 */
[----:B------:R-:W-:Y:S02]  /*0c10*/  @P1 IADD3 R22, R22, 0x1, RZ ;  /* 0x0000000116161810 */ /* 0x000fe40007ffe0ff */
[----:B------:R-:W-:-:S07]  /*0c20*/  @!P2 LOP3.LUT R22, RZ, R36, RZ, 0x33, !PT ;  /* 0x00000024ff16a212 */ /* 0x000fce00078e33ff */
.L_x_127:
[----:B------:R-:W-:Y:S05]  /*0c30*/  BSYNC B0 ;  /* 0x0000000000007941 */ /* 0x000fea0003800000 */
.L_x_125:
        /* <DEDUP_REMOVED lines=17> */
[----:B------:R-:W-:-:S04]  /*0d50*/  IADD3 R44, P0, R3, R42, RZ ;  /* 0x0000002a032c7210 */ /* 0x000fc80007f1e0ff */
[----:B------:R-:W-:-:S04]  /*0d60*/  IADD3.X R39, R5, R43, RZ, P0, !PT ;  /* 0x0000002b05277210 */ /* 0x000fc800007fe4ff */
[----:B------:R-:W-:-:S04]  /*0d70*/  LOP3.LUT R0, R39, UR11, RZ, 0xfc, !PT ;  /* 0x0000000b27007c12 */ /* 0x000fc8000f8efcff */
[----:B------:R-:W-:-:S13]  /*0d80*/  ISETP.NE.U32.AND P0, PT, R0, RZ, PT ;  /* 0x000000ff0000720c */ /* 0x000fda0003f05070 */
[----:B------:R-:W-:Y:S05]  /*0d90*/  @!P0 BRA `(.L_x_131) ;  /* 0x0000000000188947 */ /* 0x000fea0003800000 */
[----:B------:R-:W-:Y:S01]  /*0da0*/  ULDC.64 UR12, c[0x0][0x268] ;  /* 0x00009a00000c7ab9 */ /* 0x000fe20000000a00 */
[----:B------:R-:W-:Y:S01]  /*0db0*/  MOV R7, 0xdf0 ;  /* 0x00000df000077802 */ /* 0x000fe20000000f00 */
[----:B------:R-:W-:Y:S02]  /*0dc0*/  IMAD.U32 R36, RZ, RZ, UR12 ;  /* 0x0000000cff247e24 */ /* 0x000fe4000f8e00ff */
[----:B------:R-:W-:-:S07]  /*0dd0*/  IMAD.U32 R6, RZ, RZ, UR13 ;  /* 0x0000000dff067e24 */ /* 0x000fce000f8e00ff */
[----:B------:R-:W-:Y:S05]  /*0de0*/  CALL.REL.NOINC `($__internal_2_$__cuda_sm20_div_s64) ;  /* 0x0000005400587944 */ /* 0x000fea0003c00000 */
[----:B------:R-:W-:Y:S05]  /*0df0*/  BRA `(.L_x_132) ;  /* 0x0000000000507947 */ /* 0x000fea0003800000 */
.L_x_131:
[----:B------:R-:W-:Y:S01]  /*0e00*/  ULDC UR11, c[0x0][0x268] ;  /* 0x00009a00000b7ab9 */ /* 0x000fe20000000800 */
[----:B------:R-:W-:Y:S01]  /*0e10*/  IMAD.MOV.U32 R31, RZ, RZ, RZ ;  /* 0x000000ffff1f7224 */ /* 0x000fe200078e00ff */
[----:B------:R-:W0:Y:S01]  /*0e20*/  I2F.U32.RP R0, UR11 ;  /* 0x0000000b00007d06 */ /* 0x000e220008209000 */
[----:B------:R-:W-:-:S07]  /*0e30*/  ISETP.NE.U32.AND P2, PT, RZ, UR11, PT ;  /* 0x0000000bff007c0c */ /* 0x000fce000bf45070 */
[----:B0-----:R-:W0:Y:S02]  /*0e40*/  MUFU.RCP R0, R0 ;  /* 0x0000000000007308 */ /* 0x001e240000001000 */
[----:B0-----:R-:W-:-:S06]  /*0e50*/  IADD3 R2, R0, 0xffffffe, RZ ;  /* 0x0ffffffe00027810 */ /* 0x001fcc0007ffe0ff */
[----:B------:R0:W1:Y:S02]  /*0e60*/  F2I.FTZ.U32.TRUNC.NTZ R3, R2 ;  /* 0x0000000200037305 */ /* 0x000064000021f000 */
[----:B0-----:R-:W-:Y:S02]  /*0e70*/  IMAD.MOV.U32 R2, RZ, RZ, RZ ;  /* 0x000000ffff027224 */ /* 0x001fe400078e00ff */
[----:B-1----:R-:W-:-:S04]  /*0e80*/  IMAD.MOV R5, RZ, RZ, -R3 ;  /* 0x000000ffff057224 */ /* 0x002fc800078e0a03 */
        /* <DEDUP_REMOVED lines=11> */
.L_x_132:
[----:B------:R-:W-:Y:S05]  /*0f40*/  BSYNC B1 ;  /* 0x0000000000017941 */ /* 0x000fea0003800000 */
.L_x_130:
[----:B------:R-:W-:-:S05]  /*0f50*/  IADD3 R5, P0, R30, 0x1, RZ ;  /* 0x000000011e057810 */ /* 0x000fca0007f1e0ff */
[----:B------:R-:W-:-:S08]  /*0f60*/  IMAD.X R4, RZ, RZ, R31, P0 ;  /* 0x000000ffff047224 */ /* 0x000fd000000e061f */
.L_x_129:
[----:B------:R-:W-:Y:S05]  /*0f70*/  BSYNC B0 ;  /* 0x0000000000007941 */ /* 0x000fea0003800000 */
.L_x_128:
        /* <DEDUP_REMOVED lines=12> */
[----:B------:R-:W-:Y:S02]  /*1040*/  IMAD.MOV.U32 R24, RZ, RZ, R30 ;  /* 0x000000ffff187224 */ /* 0x000fe400078e001e */
[----:B------:R-:W-:Y:S01]  /*1050*/  IMAD.MOV.U32 R25, RZ, RZ, R31 ;  /* 0x000000ffff197224 */ /* 0x000fe200078e001f */
[----:B------:R-:W-:Y:S06]  /*1060*/  BRA `(.L_x_135) ;  /* 0x0000000000507947 */ /* 0x000fec0003800000 */
.L_x_134:
        /* <DEDUP_REMOVED lines=20> */
.L_x_135:
[----:B------:R-:W-:Y:S05]  /*11b0*/  BSYNC B0 ;  /* 0x0000000000007941 */ /* 0x000fea0003800000 */
.L_x_133:
        /* <DEDUP_REMOVED lines=28> */
.L_x_139:
        /* <DEDUP_REMOVED lines=20> */
.L_x_140:
[----:B------:R-:W-:Y:S05]  /*14c0*/  BSYNC B1 ;  /* 0x0000000000017941 */ /* 0x000fea0003800000 */
.L_x_138:
[----:B------:R-:W-:-:S05]  /*14d0*/  IADD3 R3, P0, R30, 0x1, RZ ;  /* 0x000000011e037810 */ /* 0x000fca0007f1e0ff */
[----:B------:R-:W-:-:S08]  /*14e0*/  IMAD.X R2, RZ, RZ, R31, P0 ;  /* 0x000000ffff027224 */ /* 0x000fd000000e061f */
.L_x_137:
[----:B------:R-:W-:Y:S05]  /*14f0*/  BSYNC B0 ;  /* 0x0000000000007941 */ /* 0x000fea0003800000 */
.L_x_136:
        /* <DEDUP_REMOVED lines=12> */
[----:B------:R-:W-:Y:S05]  /*15c0*/  BRA `(.L_x_143) ;  /* 0x0000000000507947 */ /* 0x000fea0003800000 */
.L_x_142:
[----:B------:R-:W-:Y:S01]  /*15d0*/  ULDC UR11, c[0x0][0x260] ;  /* 0x00009800000b7ab9 */ /* 0x000fe20000000800 */
[----:B------:R-:W-:Y:S01]  /*15e0*/  IMAD.MOV.U32 R31, RZ, RZ, RZ ;  /* 0x000000ffff1f7224 */ /* 0x000fe200078e00ff */
[----:B------:R-:W0:Y:S01]  /*15f0*/  I2F.U32.RP R8, UR11 ;  /* 0x0000000b00087d06 */ /* 0x000e220008209000 */
[----:B------:R-:W-:-:S07]  /*1600*/  ISETP.NE.U32.AND P2, PT, RZ, UR11, PT ;  /* 0x0000000bff007c0c */ /* 0x000fce000bf45070 */
        /* <DEDUP_REMOVED lines=16> */
.L_x_143:
[----:B------:R-:W-:Y:S05]  /*1710*/  BSYNC B0 ;  /* 0x0000000000007941 */ /* 0x000fea0003800000 */
.L_x_141:
[----:B------:R-:W-:Y:S01]  /*1720*/  IADD3 R58, P0, R30, 0x1, RZ ;  /* 0x000000011e3a7810 */ /* 0x000fe20007f1e0ff */
[----:B------:R-:W-:Y:S01]  /*1730*/  ULDC.64 UR12, c[0x0][0x280] ;  /* 0x0000a000000c7ab9 */ /* 0x000fe20000000a00 */
[----:B------:R-:W-:Y:S01]  /*1740*/  BSSY B1, `(.L_x_144) ;  /* 0x00004ab000017945 */ /* 0x000fe20003800000 */
[----:B------:R-:W-:Y:S01]  /*1750*/  IMAD.MOV.U32 R0, RZ, RZ, RZ ;  /* 0x000000ffff007224 */ /* 0x000fe200078e00ff */
[----:B------:R-:W-:Y:S02]  /*1760*/  IADD3.X R30, RZ, R31, RZ, P0, !PT ;  /* 0x0000001fff1e7210 */ /* 0x000fe400007fe4ff */
        /* <DEDUP_REMOVED lines=9> */
[----:B------:R-:W-:Y:S01]  /*1800*/  IADD3 R7, P0, -R24, -0x2, RZ ;  /* 0xfffffffe18077810 */ /* 0x000fe20007f1e1ff */
[----:B------:R-:W-:Y:S01]  /*1810*/  ULOP3.LUT UR11, URZ, UR12, URZ, 0x33, !UPT ;  /* 0x0000000c3f0b7292 */ /* 0x000fe2000f8e333f */
[----:B------:R-:W-:Y:S01]  /*1820*/  IADD3 R9, P1, RZ, -R5, RZ ;  /* 0x80000005ff097210 */ /* 0x000fe20007f3e0ff */
[----:B------:R-:W-:Y:S01]  /*1830*/  ULOP3.LUT UR12, URZ, UR13, URZ, 0x33, !UPT ;  /* 0x0000000d3f0c7292 */ /* 0x000fe2000f8e333f */
[----:B------:R-:W-:-:S03]  /*1840*/  IADD3.X R0, ~R25, -0x1, RZ, P0, !PT ;  /* 0xffffffff19007810 */ /* 0x000fc600007fe5ff */
[----:B------:R-:W-:Y:S01]  /*1850*/  ISETP.GT.U32.AND P0, PT, R7, UR11, PT ;  /* 0x0000000b07007c0c */ /* 0x000fe2000bf04070 */
[----:B------:R-:W-:-:S03]  /*1860*/  IMAD.X R6, RZ, RZ, ~R4, P1 ;  /* 0x000000ffff067224 */ /* 0x000fc600008e0e04 */
[----:B------:R-:W-:Y:S01]  /*1870*/  ISETP.GT.AND.EX P0, PT, R0, UR12, PT, P0 ;  /* 0x0000000c00007c0c */ /* 0x000fe2000bf04300 */
[----:B------:R-:W-:Y:S01]  /*1880*/  ULDC.64 UR12, c[0x0][0x268] ;  /* 0x00009a00000c7ab9 */ /* 0x000fe20000000a00 */
[----:B------:R-:W-:Y:S01]  /*1890*/  LOP3.LUT R0, RZ, R5, RZ, 0x33, !PT ;  /* 0x00000005ff007212 */ /* 0x000fe200078e33ff */
[----:B------:R-:W-:Y:S01]  /*18a0*/  IMAD R8, R4, UR12, RZ ;  /* 0x0000000c04087c24 */ /* 0x000fe2000f8e02ff */
[----:B------:R-:W-:Y:S01]  /*18b0*/  SEL R7, R7, UR11, P0 ;  /* 0x0000000b07077c07 */ /* 0x000fe20008000000 */
[----:B------:R-:W-:Y:S02]  /*18c0*/  IMAD R6, R6, UR12, RZ ;  /* 0x0000000c06067c24 */ /* 0x000fe4000f8e02ff */
[----:B------:R-:W-:Y:S02]  /*18d0*/  IMAD R53, R5, UR13, R8 ;  /* 0x0000000d05357c24 */ /* 0x000fe4000f8e0208 */
[----:B------:R-:W-:-:S04]  /*18e0*/  IMAD.WIDE.U32 R40, R9, UR12, R42 ;  /* 0x0000000c09287c25 */ /* 0x000fc8000f8e002a */
[----:B0-----:R-:W-:-:S04]  /*18f0*/  IMAD.WIDE.U32 R48, R5, UR12, R48 ;  /* 0x0000000c05307c25 */ /* 0x001fc8000f8e0030 */
[----:B------:R-:W-:Y:S01]  /*1900*/  IMAD R9, R9, UR13, R6 ;  /* 0x0000000d09097c24 */ /* 0x000fe2000f8e0206 */
[----:B------:R-:W-:Y:S02]  /*1910*/  IADD3 R45, P1, P2, R42, -UR12, -R48 ;  /* 0x8000000c2a2d7c10 */ /* 0x000fe4000fa3e830 */
[----:B------:R-:W-:Y:S01]  /*1920*/  IADD3 R53, R49, R53, RZ ;  /* 0x0000003531357210 */ /* 0x000fe20007ffe0ff */
[----:B------:R-:W-:Y:S01]  /*1930*/  IMAD.IADD R49, R0, 0x1, -R7 ;  /* 0x0000000100317824 */ /* 0x000fe200078e0a07 */
[----:B------:R-:W-:Y:S01]  /*1940*/  IADD3 R48, P0, R42, -R48, RZ ;  /* 0x800000302a307210 */ /* 0x000fe20007f1e0ff */
[----:B------:R-:W-:Y:S01]  /*1950*/  IMAD.MOV.U32 R0, RZ, RZ, RZ ;  /* 0x000000ffff007224 */ /* 0x000fe200078e00ff */
[--C-:B------:R-:W-:Y:S02]  /*1960*/  IADD3.X R52, R43, ~UR13, ~R53.reuse, P1, P2 ;  /* 0x8000000d2b347c10 */ /* 0x100fe40008fe4c35 */
[----:B------:R-:W-:Y:S01]  /*1970*/  IADD3 R54, R41, R9, RZ ;  /* 0x0000000929367210 */ /* 0x000fe20007ffe0ff */
[----:B------:R-:W-:Y:S01]  /*1980*/  IMAD.X R53, R43, 0x1, ~R53, P0 ;  /* 0x000000012b357824 */ /* 0x000fe200000e0e35 */
[----:B------:R-:W-:-:S07]  /*1990*/  LOP3.LUT R49, R49, 0x3, RZ, 0xc0, !PT ;  /* 0x0000000331317812 */ /* 0x000fce00078ec0ff */
.L_x_229:
        /* <DEDUP_REMOVED lines=29> */
[----:B------:R-:W-:Y:S05]  /*1b70*/  CALL.REL.NOINC `($__internal_3_$__cuda_sm20_rem_s64) ;  /* 0x0000004c00447944 */ /* 0x000fea0003c00000 */
[----:B------:R-:W-:Y:S01]  /*1b80*/  MOV R28, R30 ;  /* 0x0000001e001c7202 */ /* 0x000fe20000000f00 */
[----:B------:R-:W-:Y:S01]  /*1b90*/  IMAD.MOV.U32 R29, RZ, RZ, R31 ;  /* 0x000000ffff1d7224 */ /* 0x000fe200078e001f */
[----:B------:R-:W-:Y:S06]  /*1ba0*/  BRA `(.L_x_150) ;  /* 0x00000000004c7947 */ /* 0x000fec0003800000 */
.L_x_149:
[----:B------:R-:W-:Y:S01]  /*1bb0*/  ULDC UR11, c[0x0][0x270] ;  /* 0x00009c00000b7ab9 */ /* 0x000fe20000000800 */
[----:B------:R-:W-:Y:S01]  /*1bc0*/  IMAD.MOV.U32 R29, RZ, RZ, RZ ;  /* 0x000000ffff1d7224 */ /* 0x000fe200078e00ff */
        /* <DEDUP_REMOVED lines=17> */
.L_x_150:
[----:B------:R-:W-:Y:S05]  /*1ce0*/  BSYNC B2 ;  /* 0x0000000000027941 */ /* 0x000fea0003800000 */
.L_x_148:
        /* <DEDUP_REMOVED lines=22> */
[----:B------:R-:W-:-:S04]  /*1e50*/  ISETP.NE.U32.AND P2, PT, R30, RZ, PT ;  /* 0x000000ff1e00720c */ /* 0x000fc80003f45070 */
[----:B------:R-:W-:Y:S01]  /*1e60*/  ISETP.NE.AND.EX P2, PT, R31, RZ, PT, P2 ;  /* 0x000000ff1f00720c */ /* 0x000fe20003f45320 */
[----:B------:R-:W-:-:S12]  /*1e70*/  BRA `(.L_x_157) ;  /* 0x0000000000507947 */ /* 0x000fd80003800000 */
.L_x_156:
[----:B------:R-:W-:Y:S02]  /*1e80*/  ULDC UR11, c[0x0][0x278] ;  /* 0x00009e00000b7ab9 */ /* 0x000fe40000000800 */
        /* <DEDUP_REMOVED lines=19> */
.L_x_157:
[----:B------:R-:W-:Y:S05]  /*1fc0*/  BSYNC B4 ;  /* 0x0000000000047941 */ /* 0x000fea0003800000 */
.L_x_155:
        /* <DEDUP_REMOVED lines=13> */
.L_x_159:
        /* <DEDUP_REMOVED lines=20> */
.L_x_160:
[----:B------:R-:W-:Y:S05]  /*21e0*/  BSYNC B4 ;  /* 0x0000000000047941 */ /* 0x000fea0003800000 */
.L_x_158:
        /* <DEDUP_REMOVED lines=9> */
[----:B------:R-:W-:Y:S05]  /*2280*/  BRA `(.L_x_163) ;  /* 0x0000000000507947 */ /* 0x000fea0003800000 */
.L_x_162:
        /* <DEDUP_REMOVED lines=20> */
.L_x_163:
[----:B------:R-:W-:Y:S05]  /*23d0*/  BSYNC B4 ;  /* 0x0000000000047941 */ /* 0x000fea0003800000 */
.L_x_161:
[----:B------:R-:W-:Y:S01]  /*23e0*/  ULDC.64 UR12, c[0x0][0x240] ;  /* 0x00009000000c7ab9 */ /* 0x000fe20000000a00 */
[----:B------:R-:W-:Y:S01]  /*23f0*/  MOV R7, R11 ;  /* 0x0000000b00077202 */ /* 0x000fe20000000f00 */
[----:B------:R-:W-:Y:S01]  /*2400*/  IMAD R9, R23, UR12, RZ ;  /* 0x0000000c17097c24 */ /* 0x000fe2000f8e02ff */
[----:B------:R-:W-:Y:S01]  /*2410*/  MOV R11, R31 ;  /* 0x0000001f000b7202 */ /* 0x000fe20000000f00 */
[----:B------:R-:W-:Y:S01]  /*2420*/  IMAD.MOV.U32 R6, RZ, RZ, R10 ;  /* 0x000000ffff067224 */ /* 0x000fe200078e000a */
[----:B------:R-:W-:Y:S01]  /*2430*/  ULDC.64 UR16, c[0x0][0x280] ;  /* 0x0000a00000107ab9 */ /* 0x000fe20000000a00 */
[C---:B------:R-:W-:Y:S02]  /*2440*/  IMAD R9, R22.reuse, UR13, R9 ;  /* 0x0000000d16097c24 */ /* 0x040fe4000f8e0209 */
[----:B------:R-:W-:Y:S01]  /*2450*/  IMAD.WIDE.U32 R6, R22, UR12, R6 ;  /* 0x0000000c16067c25 */ /* 0x000fe2000f8e0006 */
[----:B------:R-:W-:-:S03]  /*2460*/  ULDC.64 UR12, c[0x0][0x248] ;  /* 0x00009200000c7ab9 */ /* 0x000fc60000000a00 */
[----:B------:R-:W-:Y:S02]  /*2470*/  IMAD.IADD R7, R7, 0x1, R9 ;  /* 0x0000000107077824 */ /* 0x000fe400078e0209 */
[----:B------:R-:W-:Y:S02]  /*2480*/  IMAD.MOV.U32 R10, RZ, RZ, R30 ;  /* 0x000000ffff0a7224 */ /* 0x000fe400078e001e */
[----:B------:R-:W-:Y:S02]  /*2490*/  IMAD R7, R7, UR12, RZ ;  /* 0x0000000c07077c24 */ /* 0x000fe4000f8e02ff */
[----:B------:R-:W-:-:S04]  /*24a0*/  IMAD.WIDE.U32 R10, R6, UR12, R10 ;  /* 0x0000000c060a7c25 */ /* 0x000fc8000f8e000a */
[----:B------:R-:W-:Y:S01]  /*24b0*/  IMAD R7, R6, UR13, R7 ;  /* 0x0000000d06077c24 */ /* 0x000fe2000f8e0207 */
[----:B------:R-:W-:Y:S02]  /*24c0*/  ULDC.64 UR12, c[0x0][0x220] ;  /* 0x00008800000c7ab9 */ /* 0x000fe40000000a00 */
[----:B------:R-:W-:Y:S02]  /*24d0*/  IMAD R9, R21, UR12, RZ ;  /* 0x0000000c15097c24 */ /* 0x000fe4000f8e02ff */
[----:B------:R-:W-:Y:S01]  /*24e0*/  IMAD.IADD R6, R11, 0x1, R7 ;  /* 0x000000010b067824 */ /* 0x000fe200078e0207 */
[----:B------:R-:W-:Y:S01]  /*24f0*/  MOV R7, R2 ;  /* 0x0000000200077202 */ /* 0x000fe20000000f00 */
[----:B------:R-:W-:Y:S02]  /*2500*/  IMAD R9, R20, UR13, R9 ;  /* 0x0000000d14097c24 */ /* 0x000fe4000f8e0209 */
[----:B------:R-:W-:Y:S02]  /*2510*/  IMAD R11, R6, UR16, RZ ;  /* 0x00000010060b7c24 */ /* 0x000fe4000f8e02ff */
[----:B------:R-:W-:-:S02]  /*2520*/  IMAD.MOV.U32 R6, RZ, RZ, R3 ;  /* 0x000000ffff067224 */ /* 0x000fc400078e0003 */
[C---:B------:R-:W-:Y:S02]  /*2530*/  IMAD R13, R10.reuse, UR17, R11 ;  /* 0x000000110a0d7c24 */ /* 0x040fe4000f8e020b */
[----:B------:R-:W-:-:S04]  /*2540*/  IMAD.WIDE.U32 R6, R10, UR16, R6 ;  /* 0x000000100a067c25 */ /* 0x000fc8000f8e0006 */
[----:B------:R-:W-:Y:S01]  /*2550*/  IMAD.MOV.U32 R10, RZ, RZ, R5 ;  /* 0x000000ffff0a7224 */ /* 0x000fe200078e0005 */
[----:B------:R-:W-:Y:S01]  /*2560*/  IADD3 R7, R7, R13, RZ ;  /* 0x0000000d07077210 */ /* 0x000fe20007ffe0ff */
[----:B------:R-:W-:Y:S02]  /*2570*/  IMAD.MOV.U32 R11, RZ, RZ, R4 ;  /* 0x000000ffff0b7224 */ /* 0x000fe400078e0004 */
[----:B------:R-:W-:Y:S01]  /*2580*/  IMAD.WIDE.U32 R10, R20, UR12, R10 ;  /* 0x0000000c140a7c25 */ /* 0x000fe2000f8e000a */
[----:B------:R-:W-:-:S03]  /*2590*/  ULDC.64 UR12, c[0x0][0x288] ;  /* 0x0000a200000c7ab9 */ /* 0x000fc60000000a00 */
[----:B------:R-:W-:Y:S02]  /*25a0*/  IMAD.IADD R11, R11, 0x1, R9 ;  /* 0x000000010b0b7824 */ /* 0x000fe400078e0209 */
[----:B------:R-:W-:Y:S02]  /*25b0*/  IMAD R7, R7, UR12, RZ ;  /* 0x0000000c07077c24 */ /* 0x000fe4000f8e02ff */
[----:B------:R-:W-:-:S04]  /*25c0*/  IMAD.WIDE.U32 R10, R6, UR12, R10 ;  /* 0x0000000c060a7c25 */ /* 0x000fc8000f8e000a */
[----:B------:R-:W-:Y:S01]  /*25d0*/  IMAD R7, R6, UR13, R7 ;  /* 0x0000000d06077c24 */ /* 0x000fe2000f8e0207 */
[----:B------:R-:W-:Y:S02]  /*25e0*/  ULDC.64 UR12, c[0x0][0x218] ;  /* 0x00008600000c7ab9 */ /* 0x000fe40000000a00 */
[----:B------:R-:W-:Y:S01]  /*25f0*/  LEA R6, P1, R10, UR12, 0x1 ;  /* 0x0000000c0a067c11 */ /* 0x000fe2000f8208ff */
[----:B------:R-:W-:-:S05]  /*2600*/  IMAD.IADD R7, R11, 0x1, R7 ;  /* 0x000000010b077824 */ /* 0x000fca00078e0207 */
[----:B------:R-:W-:-:S05]  /*2610*/  LEA.HI.X R7, R10, UR13, R7, 0x1, P1 ;  /* 0x0000000d0a077c11 */ /* 0x000fca00088f0c07 */
[----:B------:R-:W2:Y:S02]  /*2620*/  LDG.E.U16 R6, desc[UR14][R6.64] ;  /* 0x0000000e06067981 */ /* 0x000ea4000c1e1500 */
[----:B--2---:R-:W-:-:S05]  /*2630*/  SHF.L.U32 R9, R6, 0x10, RZ ;  /* 0x0000001006097819 */ /* 0x004fca00000006ff */
[----:B------:R-:W-:-:S07]  /*2640*/  FADD.FTZ R0, R0, R9 ;  /* 0x0000000900007221 */ /* 0x000fce0000010000 */
.L_x_154:
[----:B------:R-:W-:Y:S05]  /*2650*/  BSYNC B3 ;  /* 0x0000000000037941 */ /* 0x000fea0003800000 */
.L_x_153:
        /* <DEDUP_REMOVED lines=24> */
.L_x_167:
[----:B------:R-:W-:Y:S01]  /*27e0*/  ULDC UR11, c[0x0][0x278] ;  /* 0x00009e00000b7ab9 */ /* 0x000fe20000000800 */
[----:B------:R-:W-:Y:S01]  /*27f0*/  IMAD.MOV.U32 R6, RZ, RZ, RZ ;  /* 0x000000ffff067224 */ /* 0x000fe200078e00ff */
[----:B------:R-:W0:Y:S01]  /*2800*/  I2F.U32.RP R9, UR11 ;  /* 0x0000000b00097d06 */ /* 0x000e220008209000 */
[----:B------:R-:W-:-:S07]  /*2810*/  ISETP.NE.U32.AND P3, PT, RZ, UR11, PT ;  /* 0x0000000bff007c0c */ /* 0x000fce000bf65070 */
[----:B0-----:R-:W0:Y:S02]  /*2820*/  MUFU.RCP R9, R9 ;  /* 0x0000000900097308 */ /* 0x001e240000001000 */
[----:B0-----:R-:W-:-:S06]  /*2830*/  IADD3 R10, R9, 0xffffffe, RZ ;  /* 0x0ffffffe090a7810 */ /* 0x001fcc0007ffe0ff */
[----:B------:R-:W0:Y:S02]  /*2840*/  F2I.FTZ.U32.TRUNC.NTZ R7, R10 ;  /* 0x0000000a00077305 */ /* 0x000e24000021f000 */
[----:B0-----:R-:W-:-:S04]  /*2850*/  IMAD.MOV R11, RZ, RZ, -R7 ;  /* 0x000000ffff0b7224 */ /* 0x001fc800078e0a07 */
        /* <DEDUP_REMOVED lines=12> */
.L_x_168:
[----:B------:R-:W-:Y:S05]  /*2920*/  BSYNC B4 ;  /* 0x0000000000047941 */ /* 0x000fea0003800000 */
.L_x_166:
        /* <DEDUP_REMOVED lines=13> */
.L_x_170:
        /* <DEDUP_REMOVED lines=20> */
.L_x_171:
[----:B------:R-:W-:Y:S05]  /*2b40*/  BSYNC B4 ;  /* 0x0000000000047941 */ /* 0x000fea0003800000 */
.L_x_169:
        /* <DEDUP_REMOVED lines=10> */
.L_x_173:
        /* <DEDUP_REMOVED lines=20> */
.L_x_174:
[----:B------:R-:W-:Y:S05]  /*2d30*/  BSYNC B4 ;  /* 0x0000000000047941 */ /* 0x000fea0003800000 */
.L_x_172:
[----:B------:R-:W-:Y:S01]  /*2d40*/  ULDC.64 UR12, c[0x0][0x240] ;  /* 0x00009000000c7ab9 */ /* 0x000fe20000000a00 */
[----:B------:R-:W-:Y:S01]  /*2d50*/  MOV R13, R4 ;  /* 0x00000004000d7202 */ /* 0x000fe20000000f00 */
[----:B------:R-:W-:Y:S01]  /*2d60*/  IMAD R7, R23, UR12, RZ ;  /* 0x0000000c17077c24 */ /* 0x000fe2000f8e02ff */
[----:B------:R-:W-:Y:S01]  /*2d70*/  ULDC.64 UR16, c[0x0][0x280] ;  /* 0x0000a00000107ab9 */ /* 0x000fe20000000a00 */
[----:B------:R-:W-:-:S04]  /*2d80*/  IMAD.WIDE.U32 R10, R22, UR12, R10 ;  /* 0x0000000c160a7c25 */ /* 0x000fc8000f8e000a */
[----:B------:R-:W-:Y:S01]  /*2d90*/  IMAD R7, R22, UR13, R7 ;  /* 0x0000000d16077c24 */ /* 0x000fe2000f8e0207 */
[----:B------:R-:W-:Y:S01]  /*2da0*/  ULDC.64 UR12, c[0x0][0x248] ;  /* 0x00009200000c7ab9 */ /* 0x000fe20000000a00 */
[----:B------:R-:W-:Y:S02]  /*2db0*/  IMAD.MOV.U32 R12, RZ, RZ, R5 ;  /* 0x000000ffff0c7224 */ /* 0x000fe400078e0005 */
[----:B------:R-:W-:Y:S02]  /*2dc0*/  IMAD.IADD R6, R7, 0x1, R11 ;  /* 0x0000000107067824 */ /* 0x000fe400078e020b */
[----:B------:R-:W-:Y:S02]  /*2dd0*/  IMAD.MOV.U32 R7, RZ, RZ, R31 ;  /* 0x000000ffff077224 */ /* 0x000fe400078e001f */
[----:B------:R-:W-:Y:S01]  /*2de0*/  IMAD R9, R6, UR12, RZ ;  /* 0x0000000c06097c24 */ /* 0x000fe2000f8e02ff */
[----:B------:R-:W-:Y:S01]  /*2df0*/  MOV R6, R30 ;  /* 0x0000001e00067202 */ /* 0x000fe20000000f00 */
[----:B------:R-:W-:-:S02]  /*2e00*/  IMAD.MOV.U32 R11, RZ, RZ, R2 ;  /* 0x000000ffff0b7224 */ /* 0x000fc400078e0002 */
[C---:B------:R-:W-:Y:S02]  /*2e10*/  IMAD R9, R10.reuse, UR13, R9 ;  /* 0x0000000d0a097c24 */ /* 0x040fe4000f8e0209 */
[----:B------:R-:W-:Y:S01]  /*2e20*/  IMAD.WIDE.U32 R6, R10, UR12, R6 ;  /* 0x0000000c0a067c25 */ /* 0x000fe2000f8e0006 */
[----:B------:R-:W-:Y:S01]  /*2e30*/  MOV R10, R3 ;  /* 0x00000003000a7202 */ /* 0x000fe20000000f00 */
[----:B------:R-:W-:Y:S02]  /*2e40*/  ULDC.64 UR12, c[0x0][0x220] ;  /* 0x00008800000c7ab9 */ /* 0x000fe40000000a00 */
[----:B------:R-:W-:Y:S02]  /*2e50*/  IMAD.IADD R7, R7, 0x1, R9 ;  /* 0x0000000107077824 */ /* 0x000fe400078e0209 */
[----:B------:R-:W-:-:S04]  /*2e60*/  IMAD.WIDE.U32 R12, R20, UR12, R12 ;  /* 0x0000000c140c7c25 */ /* 0x000fc8000f8e000c */
[----:B------:R-:W-:Y:S02]  /*2e70*/  IMAD R7, R7, UR16, RZ ;  /* 0x0000001007077c24 */ /* 0x000fe4000f8e02ff */
[----:B------:R-:W-:Y:S02]  /*2e80*/  IMAD R9, R21, UR12, RZ ;  /* 0x0000000c15097c24 */ /* 0x000fe4000f8e02ff */
[----:B------:R-:W-:-:S04]  /*2e90*/  IMAD.WIDE.U32 R10, R6, UR16, R10 ;  /* 0x00000010060a7c25 */ /* 0x000fc8000f8e000a */
[----:B------:R-:W-:Y:S01]  /*2ea0*/  IMAD R7, R6, UR17, R7 ;  /* 0x0000001106077c24 */ /* 0x000fe2000f8e0207 */
[----:B------:R-:W-:Y:S01]  /*2eb0*/  IADD3 R6, P1, R12, 0x1, RZ ;  /* 0x000000010c067810 */ /* 0x000fe20007f3e0ff */
[----:B------:R-:W-:Y:S01]  /*2ec0*/  IMAD R15, R20, UR13, R9 ;  /* 0x0000000d140f7c24 */ /* 0x000fe2000f8e0209 */
[----:B------:R-:W-:Y:S01]  /*2ed0*/  ULDC.64 UR12, c[0x0][0x288] ;  /* 0x0000a200000c7ab9 */ /* 0x000fe20000000a00 */
[----:B------:R-:W-:Y:S02]  /*2ee0*/  IMAD.IADD R9, R11, 0x1, R7 ;  /* 0x000000010b097824 */ /* 0x000fe400078e0207 */
[----:B------:R-:W-:Y:S02]  /*2ef0*/  IMAD.X R7, R13, 0x1, R15, P1 ;  /* 0x000000010d077824 */ /* 0x000fe400008e060f */
[----:B------:R-:W-:Y:S02]  /*2f00*/  IMAD R9, R9, UR12, RZ ;  /* 0x0000000c09097c24 */ /* 0x000fe4000f8e02ff */
[----:B------:R-:W-:-:S04]  /*2f10*/  IMAD.WIDE.U32 R6, R10, UR12, R6 ;  /* 0x0000000c0a067c25 */ /* 0x000fc8000f8e0006 */
[----:B------:R-:W-:Y:S01]  /*2f20*/  IMAD R9, R10, UR13, R9 ;  /* 0x0000000d0a097c24 */ /* 0x000fe2000f8e0209 */
[----:B------:R-:W-:Y:S02]  /*2f30*/  ULDC.64 UR12, c[0x0][0x218] ;  /* 0x00008600000c7ab9 */ /* 0x000fe40000000a00 */
[----:B------:R-:W-:Y:S02]  /*2f40*/  LEA R10, P1, R6, UR12, 0x1 ;  /* 0x0000000c060a7c11 */ /* 0x000fe4000f8208ff */
[----:B------:R-:W-:-:S04]  /*2f50*/  IADD3 R7, R7, R9, RZ ;  /* 0x0000000907077210 */ /* 0x000fc80007ffe0ff */
[----:B------:R-:W-:-:S05]  /*2f60*/  LEA.HI.X R11, R6, UR13, R7, 0x1, P1 ;  /* 0x0000000d060b7c11 */ /* 0x000fca00088f0c07 */
[----:B------:R-:W2:Y:S02]  /*2f70*/  LDG.E.U16 R10, desc[UR14][R10.64] ;  /* 0x0000000e0a0a7981 */ /* 0x000ea4000c1e1500 */
[----:B--2---:R-:W-:-:S04]  /*2f80*/  IMAD.U32 R7, R10, 0x10000, RZ ;  /* 0x000100000a077824 */ /* 0x004fc800078e00ff */
[----:B------:R-:W-:-:S07]  /*2f90*/  FADD.FTZ R0, R0, R7 ;  /* 0x0000000700007221 */ /* 0x000fce0000010000 */
.L_x_165:
[----:B------:R-:W-:Y:S05]  /*2fa0*/  BSYNC B3 ;  /* 0x0000000000037941 */ /* 0x000fea0003800000 */
.L_x_164:
[----:B------:R-:W-:Y:S02]  /*2fb0*/  ISETP.NE.U32.AND P2, PT, R49, 0x2, PT ;  /* 0x000000023100780c */ /* 0x000fe40003f45070 */
[----:B------:R-:W-:Y:S02]  /*2fc0*/  ISETP.NE.U32.AND P1, PT, R28, RZ, PT ;  /* 0x000000ff1c00720c */ /* 0x000fe40003f25070 */
[----:B------:R-:W-:Y:S02]  /*2fd0*/  ISETP.NE.AND.EX P2, PT, RZ, RZ, PT, P2 ;  /* 0x000000ffff00720c */ /* 0x000fe40003f45320 */
[----:B------:R-:W-:Y:S02]  /*2fe0*/  IADD3 R13, P3, R5, 0x3, RZ ;  /* 0x00000003050d7810 */ /* 0x000fe40007f7e0ff */
[----:B------:R-:W-:Y:S02]  /*2ff0*/  ISETP.NE.OR.EX P1, PT, R29, RZ, !P2, P1 ;  /* 0x000000ff1d00720c */ /* 0x000fe40005725710 */
[----:B------:R-:W-:Y:S01]  /*3000*/  IADD3 R6, P4, R5, 0x2, RZ ;  /* 0x0000000205067810 */ /* 0x000fe20007f9e0ff */
[----:B------:R-:W-:-:S03]  /*3010*/  IMAD.X R12, RZ, RZ, R4, P3 ;  /* 0x000000ffff0c7224 */ /* 0x000fc600018e0604 */
[----:B------:R-:W-:Y:S02]  /*3020*/  IADD3.X R7, RZ, R4, RZ, P4, !PT ;  /* 0x00000004ff077210 */ /* 0x000fe400027fe4ff */
[----:B------:R-:W-:Y:S02]  /*3030*/  SEL R9, R6, R13, !P2 ;  /* 0x0000000d06097207 */ /* 0x000fe40005000000 */
[----:B------:R-:W-:-:S03]  /*3040*/  SEL R10, R7, R12, !P2 ;  /* 0x0000000c070a7207 */ /* 0x000fc60005000000 */
        /* <DEDUP_REMOVED lines=16> */
.L_x_176:
[----:B------:R-:W-:Y:S01]  /*3150*/  ULDC UR11, c[0x0][0x278] ;  /* 0x00009e00000b7ab9 */ /* 0x000fe20000000800 */
[----:B------:R-:W-:Y:S01]  /*3160*/  IMAD.MOV.U32 R6, RZ, RZ, RZ ;  /* 0x000000ffff067224 */ /* 0x000fe200078e00ff */
[----:B------:R-:W0:Y:S01]  /*3170*/  I2F.U32.RP R9, UR11 ;  /* 0x0000000b00097d06 */ /* 0x000e220008209000 */
[----:B------:R-:W-:-:S07]  /*3180*/  ISETP.NE.U32.AND P3, PT, RZ, UR11, PT ;  /* 0x0000000bff007c0c */ /* 0x000fce000bf65070 */
[----:B0-----:R-:W0:Y:S02]  /*3190*/  MUFU.RCP R9, R9 ;  /* 0x0000000900097308 */ /* 0x001e240000001000 */
[----:B0-----:R-:W-:-:S06]  /*31a0*/  VIADD R7, R9, 0xffffffe ;  /* 0x0ffffffe09077836 */ /* 0x001fcc0000000000 */
[----:B------:R-:W0:Y:S02]  /*31b0*/  F2I.FTZ.U32.TRUNC.NTZ R7, R7 ;  /* 0x0000000700077305 */ /* 0x000e24000021f000 */
[----:B0-----:R-:W-:-:S05]  /*31c0*/  IADD3 R11, RZ, -R7, RZ ;  /* 0x80000007ff0b7210 */ /* 0x001fca0007ffe0ff */
        /* <DEDUP_REMOVED lines=12> */
.L_x_177:
[----:B------:R-:W-:Y:S05]  /*3290*/  BSYNC B3 ;  /* 0x0000000000037941 */ /* 0x000fea0003800000 */
.L_x_175:
[----:B------:R-:W-:Y:S01]  /*32a0*/  IMAD.MOV.U32 R9, RZ, RZ, R13 ;  /* 0x000000ffff097224 */ /* 0x000fe200078e000d */
[----:B------:R-:W-:Y:S01]  /*32b0*/  MOV R10, R12 ;  /* 0x0000000c000a7202 */ /* 0x000fe20000000f00 */
[----:B------:R-:W-:Y:S06]  /*32c0*/  @P2 BRA `(.L_x_152) ;  /* 0x0000000400a82947 */ /* 0x000fec0003800000 */
        /* <DEDUP_REMOVED lines=9> */
[----:B------:R-:W-:Y:S01]  /*3360*/  IMAD.MOV.U32 R10, RZ, RZ, R30 ;  /* 0x000000ffff0a7224 */ /* 0x000fe200078e001e */
[----:B------:R-:W-:Y:S01]  /*3370*/  MOV R11, R31 ;  /* 0x0000001f000b7202 */ /* 0x000fe20000000f00 */
[----:B------:R-:W-:Y:S06]  /*3380*/  BRA `(.L_x_180) ;  /* 0x0000000000507947 */ /* 0x000fec0003800000 */
.L_x_179:
[----:B------:R-:W-:Y:S02]  /*3390*/  ULDC UR11, c[0x0][0x270] ;  /* 0x00009c00000b7ab9 */ /* 0x000fe40000000800 */
        /* <DEDUP_REMOVED lines=10> */
[----:B------:R-:W-:Y:S02]  /*3440*/  IMAD.MOV R7, RZ, RZ, -R10 ;  /* 0x000000ffff077224 */ /* 0x000fe400078e0a0a */
[----:B------:R-:W-:Y:S02]  /*3450*/  IMAD.MOV.U32 R11, RZ, RZ, RZ ;  /* 0x000000ffff0b7224 */ /* 0x000fe400078e00ff */
[----:B------:R-:W-:-:S05]  /*3460*/  IMAD R7, R7, UR11, R26 ;  /* 0x0000000b07077c24 */ /* 0x000fca000f8e021a */
[----:B------:R-:W-:-:S13]  /*3470*/  ISETP.GE.U32.AND P2, PT, R7, UR11, PT ;  /* 0x0000000b07007c0c */ /* 0x000fda000bf46070 */
[----:B------:R-:W-:Y:S01]  /*3480*/  @P2 VIADD R7, R7, -UR11 ;  /* 0x8000000b07072c36 */ /* 0x000fe20008000000 */
[----:B------:R-:W-:-:S04]  /*3490*/  @P2 IADD3 R10, R10, 0x1, RZ ;  /* 0x000000010a0a2810 */ /* 0x000fc80007ffe0ff */
[----:B------:R-:W-:-:S13]  /*34a0*/  ISETP.GE.U32.AND P3, PT, R7, UR11, PT ;  /* 0x0000000b07007c0c */ /* 0x000fda000bf66070 */
[----:B------:R-:W-:Y:S01]  /*34b0*/  @P3 VIADD R10, R10, 0x1 ;  /* 0x000000010a0a3836 */ /* 0x000fe20000000000 */
[----:B------:R-:W-:-:S07]  /*34c0*/  @!P4 LOP3.LUT R10, RZ, UR11, RZ, 0x33, !PT ;  /* 0x0000000bff0acc12 */ /* 0x000fce000f8e33ff */
.L_x_180:
[----:B------:R-:W-:Y:S05]  /*34d0*/  BSYNC B3 ;  /* 0x0000000000037941 */ /* 0x000fea0003800000 */
.L_x_178:
        /* <DEDUP_REMOVED lines=12> */
.L_x_182:
        /* <DEDUP_REMOVED lines=9> */
[----:B------:R-:W-:-:S04]  /*3630*/  IMAD.HI.U32 R14, R7, R15, R6 ;  /* 0x0000000f070e7227 */ /* 0x000fc800078e0006 */
[----:B------:R-:W-:Y:S02]  /*3640*/  IMAD.MOV.U32 R7, RZ, RZ, RZ ;  /* 0x000000ffff077224 */ /* 0x000fe400078e00ff */
        /* <DEDUP_REMOVED lines=9> */
.L_x_183:
[----:B------:R-:W-:Y:S05]  /*36e0*/  BSYNC B3 ;  /* 0x0000000000037941 */ /* 0x000fea0003800000 */
.L_x_181:
[----:B------:R-:W-:Y:S01]  /*36f0*/  ULDC.64 UR12, c[0x0][0x240] ;  /* 0x00009000000c7ab9 */ /* 0x000fe20000000a00 */
[----:B------:R-:W-:Y:S01]  /*3700*/  MOV R14, R6 ;  /* 0x00000006000e7202 */ /* 0x000fe20000000f00 */
[----:B------:R-:W-:Y:S01]  /*3710*/  IMAD R9, R23, UR12, RZ ;  /* 0x0000000c17097c24 */ /* 0x000fe2000f8e02ff */
[----:B------:R-:W-:Y:S01]  /*3720*/  ULDC.64 UR16, c[0x0][0x280] ;  /* 0x0000a00000107ab9 */ /* 0x000fe20000000a00 */
[----:B------:R-:W-:-:S04]  /*3730*/  IMAD.WIDE.U32 R10, R22, UR12, R10 ;  /* 0x0000000c160a7c25 */ /* 0x000fc8000f8e000a */
[----:B------:R-:W-:Y:S01]  /*3740*/  IMAD R9, R22, UR13, R9 ;  /* 0x0000000d16097c24 */ /* 0x000fe2000f8e0209 */
[----:B------:R-:W-:Y:S01]  /*3750*/  ULDC.64 UR12, c[0x0][0x248] ;  /* 0x00009200000c7ab9 */ /* 0x000fe20000000a00 */
[----:B------:R-:W-:Y:S01]  /*3760*/  IMAD.MOV.U32 R15, RZ, RZ, R7 ;  /* 0x000000ffff0f7224 */ /* 0x000fe200078e0007 */
[----:B------:R-:W-:Y:S01]  /*3770*/  MOV R7, R4 ;  /* 0x0000000400077202 */ /* 0x000fe20000000f00 */
[----:B------:R-:W-:Y:S02]  /*3780*/  IMAD.IADD R9, R9, 0x1, R11 ;  /* 0x0000000109097824 */ /* 0x000fe400078e020b */
[----:B------:R-:W-:-:S04]  /*3790*/  IMAD.WIDE.U32 R14, R10, UR12, R14 ;  /* 0x0000000c0a0e7c25 */ /* 0x000fc8000f8e000e */
[----:B------:R-:W-:Y:S02]  /*37a0*/  IMAD R9, R9, UR12, RZ ;  /* 0x0000000c09097c24 */ /* 0x000fe4000f8e02ff */
[----:B------:R-:W-:Y:S02]  /*37b0*/  IMAD.MOV.U32 R6, RZ, RZ, R5 ;  /* 0x000000ffff067224 */ /* 0x000fe400078e0005 */
[----:B------:R-:W-:Y:S01]  /*37c0*/  IMAD R9, R10, UR13, R9 ;  /* 0x0000000d0a097c24 */ /* 0x000fe2000f8e0209 */
[----:B------:R-:W-:Y:S01]  /*37d0*/  MOV R10, R3 ;  /* 0x00000003000a7202 */ /* 0x000fe20000000f00 */
[----:B------:R-:W-:Y:S01]  /*37e0*/  IMAD.MOV.U32 R11, RZ, RZ, R2 ;  /* 0x000000ffff0b7224 */ /* 0x000fe200078e0002 */
[----:B------:R-:W-:Y:S01]  /*37f0*/  ULDC.64 UR12, c[0x0][0x220] ;  /* 0x00008800000c7ab9 */ /* 0x000fe20000000a00 */
[----:B------:R-:W-:Y:S02]  /*3800*/  IMAD.IADD R9, R15, 0x1, R9 ;  /* 0x000000010f097824 */ /* 0x000fe400078e0209 */
[----:B------:R-:W-:-:S04]  /*3810*/  IMAD.WIDE.U32 R6, R20, UR12, R6 ;  /* 0x0000000c14067c25 */ /* 0x000fc8000f8e0006 */
[----:B------:R-:W-:Y:S01]  /*3820*/  IMAD R9, R9, UR16, RZ ;  /* 0x0000001009097c24 */ /* 0x000fe2000f8e02ff */
[----:B------:R-:W-:Y:S01]  /*3830*/  IADD3 R6, P1, R6, 0x2, RZ ;  /* 0x0000000206067810 */ /* 0x000fe20007f3e0ff */
[----:B------:R-:W-:Y:S02]  /*3840*/  IMAD R15, R21, UR12, RZ ;  /* 0x0000000c150f7c24 */ /* 0x000fe4000f8e02ff */
[----:B------:R-:W-:-:S04]  /*3850*/  IMAD.WIDE.U32 R10, R14, UR16, R10 ;  /* 0x000000100e0a7c25 */ /* 0x000fc8000f8e000a */
[----:B------:R-:W-:Y:S02]  /*3860*/  IMAD R9, R14, UR17, R9 ;  /* 0x000000110e097c24 */ /* 0x000fe4000f8e0209 */
        /* <DEDUP_REMOVED lines=11> */
[----:B------:R-:W2:Y:S01]  /*3920*/  LDG.E.U16 R14, desc[UR14][R14.64] ;  /* 0x0000000e0e0e7981 */ /* 0x000ea2000c1e1500 */
[----:B------:R-:W-:Y:S01]  /*3930*/  MOV R9, R13 ;  /* 0x0000000d00097202 */ /* 0x000fe20000000f00 */
[----:B------:R-:W-:Y:S02]  /*3940*/  IMAD.MOV.U32 R10, RZ, RZ, R12 ;  /* 0x000000ffff0a7224 */ /* 0x000fe400078e000c */
[----:B--2---:R-:W-:-:S04]  /*3950*/  IMAD.U32 R7, R14, 0x10000, RZ ;  /* 0x000100000e077824 */ /* 0x004fc800078e00ff */
[----:B------:R-:W-:-:S07]  /*3960*/  FADD.FTZ R0, R0, R7 ;  /* 0x0000000700007221 */ /* 0x000fce0000010000 */
.L_x_152:
[----:B------:R-:W-:Y:S05]  /*3970*/  BSYNC B2 ;  /* 0x0000000000027941 */ /* 0x000fea0003800000 */
.L_x_151:
        /* <DEDUP_REMOVED lines=14> */
[----:B------:R-:W-:Y:S01]  /*3a60*/  ULDC.64 UR12, c[0x0][0x220] ;  /* 0x00008800000c7ab9 */ /* 0x000fe20000000a00 */
[-C--:B------:R-:W-:Y:S01]  /*3a70*/  IADD3 R13, P2, RZ, -R9.reuse, RZ ;  /* 0x80000009ff0d7210 */ /* 0x080fe20007f5e0ff */
[----:B------:R-:W-:Y:S01]  /*3a80*/  IMAD R11, R21, UR12, RZ ;  /* 0x0000000c150b7c24 */ /* 0x000fe2000f8e02ff */
[----:B------:R-:W-:Y:S01]  /*3a90*/  MOV R6, R9 ;  /* 0x0000000900067202 */ /* 0x000fe20000000f00 */
[----:B------:R-:W-:Y:S01]  /*3aa0*/  IMAD.MOV.U32 R7, RZ, RZ, R10 ;  /* 0x000000ffff077224 */ /* 0x000fe200078e000a */
[C---:B------:R-:W-:Y:S01]  /*3ab0*/  IADD3 R17, P1, R9.reuse, 0x1, RZ ;  /* 0x0000000109117810 */ /* 0x040fe20007f3e0ff */
[C---:B------:R-:W-:Y:S01]  /*3ac0*/  IMAD R35, R20.reuse, UR13, R11 ;  /* 0x0000000d14237c24 */ /* 0x040fe2000f8e020b */
[-C--:B------:R-:W-:Y:S01]  /*3ad0*/  IADD3.X R12, RZ, ~R10.reuse, RZ, P2, !PT ;  /* 0x8000000aff0c7210 */ /* 0x080fe200017fe4ff */
[----:B------:R-:W-:Y:S01]  /*3ae0*/  IMAD.WIDE.U32 R14, R20, UR12, R6 ;  /* 0x0000000c140e7c25 */ /* 0x000fe2000f8e0006 */
[C---:B------:R-:W-:Y:S01]  /*3af0*/  IADD3 R19, P3, R9.reuse, 0x2, RZ ;  /* 0x0000000209137810 */ /* 0x040fe20007f7e0ff */
[----:B------:R-:W-:Y:S01]  /*3b00*/  ULDC.64 UR12, c[0x0][0x268] ;  /* 0x00009a00000c7ab9 */ /* 0x000fe20000000a00 */
[----:B------:R-:W-:Y:S01]  /*3b10*/  IADD3 R31, P5, R9, 0x3, RZ ;  /* 0x00000003091f7810 */ /* 0x000fe20007fbe0ff */
[----:B------:R-:W-:Y:S01]  /*3b20*/  IMAD.X R11, RZ, RZ, R10, P1 ;  /* 0x000000ffff0b7224 */ /* 0x000fe200008e060a */
[----:B------:R-:W-:Y:S01]  /*3b30*/  IADD3 R17, P2, RZ, -R17, RZ ;  /* 0x80000011ff117210 */ /* 0x000fe20007f5e0ff */
[----:B------:R-:W-:Y:S01]  /*3b40*/  IMAD R12, R12, UR12, RZ ;  /* 0x0000000c0c0c7c24 */ /* 0x000fe2000f8e02ff */
[----:B------:R-:W-:Y:S01]  /*3b50*/  IADD3 R19, P4, RZ, -R19, RZ ;  /* 0x80000013ff137210 */ /* 0x000fe20007f9e0ff */
[----:B------:R-:W-:Y:S01]  /*3b60*/  IMAD.MOV.U32 R6, RZ, RZ, R42 ;  /* 0x000000ffff067224 */ /* 0x000fe200078e002a */
[----:B------:R-:W-:Y:S01]  /*3b70*/  IADD3.X R18, RZ, R10, RZ, P3, !PT ;  /* 0x0000000aff127210 */ /* 0x000fe20001ffe4ff */
[----:B------:R-:W-:Y:S01]  /*3b80*/  IMAD.X R16, RZ, RZ, R10, P5 ;  /* 0x000000ffff107224 */ /* 0x000fe200028e060a */
[----:B------:R-:W-:Y:S01]  /*3b90*/  MOV R7, R43 ;  /* 0x0000002b00077202 */ /* 0x000fe20000000f00 */
[C---:B------:R-:W-:Y:S01]  /*3ba0*/  IMAD R33, R13.reuse, UR13, R12 ;  /* 0x0000000d0d217c24 */ /* 0x040fe2000f8e020c */
[----:B------:R-:W-:Y:S01]  /*3bb0*/  IADD3 R31, P1, RZ, -R31, RZ ;  /* 0x8000001fff1f7210 */ /* 0x000fe20007f3e0ff */
[----:B------:R-:W-:Y:S01]  /*3bc0*/  IMAD.X R18, RZ, RZ, ~R18, P4 ;  /* 0x000000ffff127224 */ /* 0x000fe200020e0e12 */
[----:B------:R-:W-:Y:S01]  /*3bd0*/  IADD3.X R30, RZ, ~R11, RZ, P2, !PT ;  /* 0x8000000bff1e7210 */ /* 0x000fe200017fe4ff */
[----:B------:R-:W-:Y:S01]  /*3be0*/  IMAD.WIDE.U32 R12, R13, UR12, R6 ;  /* 0x0000000c0d0c7c25 */ /* 0x000fe2000f8e0006 */
[----:B------:R-:W-:-:S03]  /*3bf0*/  IADD3 R15, R35, R15, RZ ;  /* 0x0000000f230f7210 */ /* 0x000fc60007ffe0ff */
[----:B------:R-:W-:Y:S02]  /*3c00*/  IMAD.X R32, RZ, RZ, ~R16, P1 ;  /* 0x000000ffff207224 */ /* 0x000fe400008e0e10 */
[----:B------:R-:W-:Y:S02]  /*3c10*/  IMAD R16, R30, UR12, RZ ;  /* 0x0000000c1e107c24 */ /* 0x000fe4000f8e02ff */
[----:B------:R-:W-:Y:S02]  /*3c20*/  IMAD R18, R18, UR12, RZ ;  /* 0x0000000c12127c24 */ /* 0x000fe4000f8e02ff */
[----:B------:R-:W-:Y:S01]  /*3c30*/  IMAD.MOV.U32 R11, RZ, RZ, R12 ;  /* 0x000000ffff0b7224 */ /* 0x000fe200078e000c */
[----:B------:R-:W-:Y:S01]  /*3c40*/  IADD3 R12, R13, R33, RZ ;  /* 0x000000210d0c7210 */ /* 0x000fe20007ffe0ff */
[C---:B------:R-:W-:Y:S01]  /*3c50*/  IMAD R33, R17.reuse, UR13, R16 ;  /* 0x0000000d11217c24 */ /* 0x040fe2000f8e0210 */
[----:B------:R-:W-:Y:S01]  /*3c60*/  SHF.L.U32 R13, R14, 0x1, RZ ;  /* 0x000000010e0d7819 */ /* 0x000fe200000006ff */
[----:B------:R-:W-:Y:S01]  /*3c70*/  IMAD R30, R32, UR12, RZ ;  /* 0x0000000c201e7c24 */ /* 0x000fe2000f8e02ff */
[----:B------:R-:W-:Y:S01]  /*3c80*/  SHF.L.U64.HI R14, R14, 0x1, R15 ;  /* 0x000000010e0e7819 */ /* 0x000fe2000001020f */
[----:B------:R-:W-:-:S04]  /*3c90*/  IMAD.WIDE.U32 R16, R17, UR12, R6 ;  /* 0x0000000c11107c25 */ /* 0x000fc8000f8e0006 */
[C---:B------:R-:W-:Y:S02]  /*3ca0*/  IMAD R35, R19.reuse, UR13, R18 ;  /* 0x0000000d13237c24 */ /* 0x040fe4000f8e0212 */
[----:B------:R-:W-:-:S04]  /*3cb0*/  IMAD.WIDE.U32 R18, R19, UR12, R6 ;  /* 0x0000000c13127c25 */ /* 0x000fc8000f8e0006 */
[----:B------:R-:W-:-:S04]  /*3cc0*/  IMAD.WIDE.U32 R6, R31, UR12, R6 ;  /* 0x0000000c1f067c25 */ /* 0x000fc8000f8e0006 */
[----:B------:R-:W-:Y:S02]  /*3cd0*/  IMAD R31, R31, UR13, R30 ;  /* 0x0000000d1f1f7c24 */ /* 0x000fe4000f8e021e */
[----:B------:R-:W-:Y:S01]  /*3ce0*/  IMAD.MOV.U32 R15, RZ, RZ, R16 ;  /* 0x000000ffff0f7224 */ /* 0x000fe200078e0010 */
[----:B------:R-:W-:Y:S01]  /*3cf0*/  IADD3 R16, R17, R33, RZ ;  /* 0x0000002111107210 */ /* 0x000fe20007ffe0ff */
[----:B------:R-:W-:Y:S01]  /*3d00*/  IMAD.MOV.U32 R17, RZ, RZ, R18 ;  /* 0x000000ffff117224 */ /* 0x000fe200078e0012 */
[----:B------:R-:W-:Y:S01]  /*3d10*/  IADD3 R18, R19, R35, RZ ;  /* 0x0000002313127210 */ /* 0x000fe20007ffe0ff */
[----:B------:R-:W-:Y:S01]  /*3d20*/  IMAD.MOV.U32 R19, RZ, RZ, R6 ;  /* 0x000000ffff137224 */ /* 0x000fe200078e0006 */
[----:B------:R-:W-:-:S07]  /*3d30*/  IADD3 R38, R7, R31, RZ ;  /* 0x0000001f07267210 */ /* 0x000fce0007ffe0ff */
.L_x_228:
        /* <DEDUP_REMOVED lines=13> */
[----:B------:R-:W-:Y:S02]  /*3e10*/  MOV R37, R12 ;  /* 0x0000000c00257202 */ /* 0x000fe40000000f00 */
[----:B------:R-:W-:-:S07]  /*3e20*/  MOV R36, 0x3e40 ;  /* 0x00003e4000247802 */ /* 0x000fce0000000f00 */
[----:B------:R-:W-:Y:S05]  /*3e30*/  CALL.REL.NOINC `($__internal_3_$__cuda_sm20_rem_s64) ;  /* 0x0000002800947944 */ /* 0x000fea0003c00000 */
[----:B------:R-:W-:-:S04]  /*3e40*/  ISETP.NE.U32.AND P2, PT, R30, RZ, PT ;  /* 0x000000ff1e00720c */ /* 0x000fc80003f45070 */
[----:B------:R-:W-:Y:S01]  /*3e50*/  ISETP.NE.AND.EX P2, PT, R31, RZ, PT, P2 ;  /* 0x000000ff1f00720c */ /* 0x000fe20003f45320 */
[----:B------:R-:W-:-:S12]  /*3e60*/  BRA `(.L_x_188) ;  /* 0x0000000000507947 */ /* 0x000fd80003800000 */
.L_x_187:
        /* <DEDUP_REMOVED lines=20> */
.L_x_188:
[----:B------:R-:W-:Y:S05]  /*3fb0*/  BSYNC B3 ;  /* 0x0000000000037941 */ /* 0x000fea0003800000 */
.L_x_186:
[----:B------:R-:W-:Y:S05]  /*3fc0*/  @P2 BRA `(.L_x_185) ;  /* 0x00000004008c2947 */ /* 0x000fea0003800000 */
[----:B------:R-:W-:Y:S04]  /*3fd0*/  BSSY B3, `(.L_x_189) ;  /* 0x0000020000037945 */ /* 0x000fe80003800000 */
[----:B------:R-:W-:Y:S05]  /*3fe0*/  @!P0 BRA `(.L_x_190) ;  /* 0x0000000000288947 */ /* 0x000fea0003800000 */
[----:B------:R-:W-:Y:S01]  /*3ff0*/  ULDC.64 UR12, c[0x0][0x270] ;  /* 0x00009c00000c7ab9 */ /* 0x000fe20000000a00 */
[----:B------:R-:W-:Y:S01]  /*4000*/  IMAD.MOV.U32 R44, RZ, RZ, R26 ;  /* 0x000000ffff2c7224 */ /* 0x000fe200078e001a */
[----:B------:R-:W-:Y:S01]  /*4010*/  MOV R36, UR12 ;  /* 0x0000000c00247c02 */ /* 0x000fe20008000f00 */
[----:B------:R-:W-:Y:S01]  /*4020*/  IMAD.U32 R6, RZ, RZ, UR13 ;  /* 0x0000000dff067e24 */ /* 0x000fe2000f8e00ff */
[----:B------:R-:W-:Y:S02]  /*4030*/  MOV R39, R8 ;  /* 0x0000000800277202 */ /* 0x000fe40000000f00 */
[----:B------:R-:W-:-:S07]  /*4040*/  MOV R7, 0x4060 ;  /* 0x0000406000077802 */ /* 0x000fce0000000f00 */
[----:B------:R-:W-:Y:S05]  /*4050*/  CALL.REL.NOINC `($__internal_2_$__cuda_sm20_div_s64) ;  /* 0x0000002000bc7944 */ /* 0x000fea0003c00000 */
[----:B------:R-:W-:Y:S01]  /*4060*/  IMAD.MOV.U32 R34, RZ, RZ, R30 ;  /* 0x000000ffff227224 */ /* 0x000fe200078e001e */
[----:B------:R-:W-:Y:S01]  /*4070*/  MOV R35, R31 ;  /* 0x0000001f00237202 */ /* 0x000fe20000000f00 */
[----:B------:R-:W-:Y:S06]  /*4080*/  BRA `(.L_x_191) ;  /* 0x0000000000507947 */ /* 0x000fec0003800000 */
.L_x_190:
[----:B------:R-:W-:Y:S01]  /*4090*/  ULDC UR11, c[0x0][0x270] ;  /* 0x00009c00000b7ab9 */ /* 0x000fe20000000800 */
[----:B------:R-:W-:Y:S01]  /*40a0*/  HFMA2.MMA R35, -RZ, RZ, 0, 0 ;  /* 0x00000000ff237435 */ /* 0x000fe200000001ff */
        /* <DEDUP_REMOVED lines=9> */
[----:B------:R-:W-:-:S05]  /*4140*/  IMAD.HI.U32 R34, R31, R26, RZ ;  /* 0x0000001a1f227227 */ /* 0x000fca00078e00ff */
[----:B------:R-:W-:-:S05]  /*4150*/  IADD3 R7, -R34, RZ, RZ ;  /* 0x000000ff22077210 */ /* 0x000fca0007ffe1ff */
[----:B------:R-:W-:-:S05]  /*4160*/  IMAD R7, R7, UR11, R26 ;  /* 0x0000000b07077c24 */ /* 0x000fca000f8e021a */
[----:B------:R-:W-:-:S13]  /*4170*/  ISETP.GE.U32.AND P2, PT, R7, UR11, PT ;  /* 0x0000000b07007c0c */ /* 0x000fda000bf46070 */
[----:B------:R-:W-:Y:S01]  /*4180*/  @P2 VIADD R7, R7, -UR11 ;  /* 0x8000000b07072c36 */ /* 0x000fe20008000000 */
[----:B------:R-:W-:-:S04]  /*4190*/  @P2 IADD3 R34, R34, 0x1, RZ ;  /* 0x0000000122222810 */ /* 0x000fc80007ffe0ff */
[----:B------:R-:W-:-:S13]  /*41a0*/  ISETP.GE.U32.AND P3, PT, R7, UR11, PT ;  /* 0x0000000b07007c0c */ /* 0x000fda000bf66070 */
[----:B------:R-:W-:Y:S01]  /*41b0*/  @P3 VIADD R34, R34, 0x1 ;  /* 0x0000000122223836 */ /* 0x000fe20000000000 */
[----:B------:R-:W-:-:S07]  /*41c0*/  @!P4 LOP3.LUT R34, RZ, UR11, RZ, 0x33, !PT ;  /* 0x0000000bff22cc12 */ /* 0x000fce000f8e33ff */
.L_x_191:
[----:B------:R-:W-:Y:S05]  /*41d0*/  BSYNC B3 ;  /* 0x0000000000037941 */ /* 0x000fea0003800000 */
.L_x_189:
        /* <DEDUP_REMOVED lines=15> */
.L_x_193:
        /* <DEDUP_REMOVED lines=9> */
[----:B------:R-:W-:Y:S01]  /*4360*/  IMAD.HI.U32 R32, R7, R31, R6 ;  /* 0x0000001f07207227 */ /* 0x000fe200078e0006 */
[----:B------:R-:W-:-:S05]  /*4370*/  HFMA2.MMA R7, -RZ, RZ, 0, 0 ;  /* 0x00000000ff077435 */ /* 0x000fca00000001ff */
        /* <DEDUP_REMOVED lines=9> */
.L_x_194:
[----:B------:R-:W-:Y:S05]  /*4410*/  BSYNC B3 ;  /* 0x0000000000037941 */ /* 0x000fea0003800000 */
.L_x_192:
[----:B------:R-:W-:Y:S01]  /*4420*/  ULDC.64 UR12, c[0x0][0x240] ;  /* 0x00009000000c7ab9 */ /* 0x000fe20000000a00 */
[----:B------:R-:W-:Y:S01]  /*4430*/  MOV R31, R35 ;  /* 0x00000023001f7202 */ /* 0x000fe20000000f00 */
[----:B------:R-:W-:Y:S02]  /*4440*/  IMAD R33, R23, UR12, RZ ;  /* 0x0000000c17217c24 */ /* 0x000fe4000f8e02ff */
[----:B------:R-:W-:Y:S02]  /*4450*/  IMAD.MOV.U32 R30, RZ, RZ, R34 ;  /* 0x000000ffff1e7224 */ /* 0x000fe400078e0022 */
        /* <DEDUP_REMOVED lines=14> */
[----:B------:R-:W-:Y:S01]  /*4540*/  MOV R7, R14 ;  /* 0x0000000e00077202 */ /* 0x000fe20000000f00 */
[----:B------:R-:W-:Y:S01]  /*4550*/  IMAD.MOV.U32 R6, RZ, RZ, R13 ;  /* 0x000000ffff067224 */ /* 0x000fe200078e000d */
[----:B------:R-:W-:Y:S01]  /*4560*/  ULDC.64 UR12, c[0x0][0x218] ;  /* 0x00008600000c7ab9 */ /* 0x000fe20000000a00 */
[----:B------:R-:W-:Y:S02]  /*4570*/  IMAD.IADD R31, R31, 0x1, R33 ;  /* 0x000000011f1f7824 */ /* 0x000fe400078e0221 */
[----:B------:R-:W-:-:S04]  /*4580*/  IMAD.WIDE.U32 R6, R30, UR9, R6 ;  /* 0x000000091e067c25 */ /* 0x000fc8000f8e0006 */
[----:B------:R-:W-:Y:S01]  /*4590*/  IMAD R30, R30, UR8, RZ ;  /* 0x000000081e1e7c24 */ /* 0x000fe2000f8e02ff */
[----:B------:R-:W-:-:S03]  /*45a0*/  IADD3 R6, P2, R6, UR12, RZ ;  /* 0x0000000c06067c10 */ /* 0x000fc6000ff5e0ff */
[----:B------:R-:W-:-:S05]  /*45b0*/  IMAD R31, R31, UR9, R30 ;  /* 0x000000091f1f7c24 */ /* 0x000fca000f8e021e */
[----:B------:R-:W-:-:S05]  /*45c0*/  IADD3.X R7, R7, UR13, R31, P2, !PT ;  /* 0x0000000d07077c10 */ /* 0x000fca00097fe41f */
[----:B------:R-:W2:Y:S02]  /*45d0*/  LDG.E.U16 R6, desc[UR14][R6.64] ;  /* 0x0000000e06067981 */ /* 0x000ea4000c1e1500 */
[----:B--2---:R-:W-:-:S05]  /*45e0*/  SHF.L.U32 R31, R6, 0x10, RZ ;  /* 0x00000010061f7819 */ /* 0x004fca00000006ff */
[----:B------:R-:W-:-:S07]  /*45f0*/  FADD.FTZ R0, R0, R31 ;  /* 0x0000001f00007221 */ /* 0x000fce0000010000 */
.L_x_185:
[----:B------:R-:W-:Y:S05]  /*4600*/  BSYNC B2 ;  /* 0x0000000000027941 */ /* 0x000fea0003800000 */
.L_x_184:
        /* <DEDUP_REMOVED lines=17> */
.L_x_198:
        /* <DEDUP_REMOVED lines=20> */
.L_x_199:
[----:B------:R-:W-:Y:S05]  /*4860*/  BSYNC B3 ;  /* 0x0000000000037941 */ /* 0x000fea0003800000 */
.L_x_197:
        /* <DEDUP_REMOVED lines=13> */
.L_x_201:
        /* <DEDUP_REMOVED lines=20> */
.L_x_202:
[----:B------:R-:W-:Y:S05]  /*4a80*/  BSYNC B3 ;  /* 0x0000000000037941 */ /* 0x000fea0003800000 */
.L_x_200:
        /* <DEDUP_REMOVED lines=15> */
.L_x_204:
        /* <DEDUP_REMOVED lines=20> */
.L_x_205:
[----:B------:R-:W-:Y:S05]  /*4cc0*/  BSYNC B3 ;  /* 0x0000000000037941 */ /* 0x000fea0003800000 */
.L_x_203:
        /* <DEDUP_REMOVED lines=30> */
.L_x_196:
[----:B------:R-:W-:Y:S05]  /*4eb0*/  BSYNC B2 ;  /* 0x0000000000027941 */ /* 0x000fea0003800000 */
.L_x_195:
        /* <DEDUP_REMOVED lines=17> */
.L_x_209:
        /* <DEDUP_REMOVED lines=20> */
.L_x_210:
[----:B------:R-:W-:Y:S05]  /*5110*/  BSYNC B3 ;  /* 0x0000000000037941 */ /* 0x000fea0003800000 */
.L_x_208:
        /* <DEDUP_REMOVED lines=13> */
.L_x_212:
        /* <DEDUP_REMOVED lines=20> */
.L_x_213:
[----:B------:R-:W-:Y:S05]  /*5330*/  BSYNC B3 ;  /* 0x0000000000037941 */ /* 0x000fea0003800000 */
.L_x_211:
        /* <DEDUP_REMOVED lines=15> */
.L_x_215:
        /* <DEDUP_REMOVED lines=20> */
.L_x_216:
[----:B------:R-:W-:Y:S05]  /*5570*/  BSYNC B3 ;  /* 0x0000000000037941 */ /* 0x000fea0003800000 */
.L_x_214:
        /* <DEDUP_REMOVED lines=19> */
[----:B------:R-:W-:Y:S02]  /*56b0*/  IMAD.MOV.U32 R6, RZ, RZ, R13 ;  /* 0x000000ffff067224 */ /* 0x000fe400078e000d */
        /* <DEDUP_REMOVED lines=9> */
.L_x_207:
[----:B------:R-:W-:Y:S05]  /*5750*/  BSYNC B2 ;  /* 0x0000000000027941 */ /* 0x000fea0003800000 */
.L_x_206:
        /* <DEDUP_REMOVED lines=17> */
.L_x_220:
        /* <DEDUP_REMOVED lines=20> */
.L_x_221:
[----:B------:R-:W-:Y:S05]  /*59b0*/  BSYNC B3 ;  /* 0x0000000000037941 */ /* 0x000fea0003800000 */
.L_x_219:
        /* <DEDUP_REMOVED lines=13> */
.L_x_223:
        /* <DEDUP_REMOVED lines=20> */
.L_x_224:
[----:B------:R-:W-:Y:S05]  /*5bd0*/  BSYNC B3 ;  /* 0x0000000000037941 */ /* 0x000fea0003800000 */
.L_x_222:
        /* <DEDUP_REMOVED lines=15> */
.L_x_226:
        /* <DEDUP_REMOVED lines=20> */
.L_x_227:
[----:B------:R-:W-:Y:S05]  /*5e10*/  BSYNC B3 ;  /* 0x0000000000037941 */ /* 0x000fea0003800000 */
.L_x_225:
        /* <DEDUP_REMOVED lines=29> */
.L_x_218:
[----:B------:R-:W-:Y:S05]  /*5ff0*/  BSYNC B2 ;  /* 0x0000000000027941 */ /* 0x000fea0003800000 */
.L_x_217:
[----:B------:R-:W-:Y:S01]  /*6000*/  IADD3 R6, P2, R24, 0x1, RZ ;  /* 0x0000000118067810 */ /* 0x000fe20007f5e0ff */
[----:B------:R-:W-:Y:S01]  /*6010*/  ULDC.64 UR16, c[0x0][0x288] ;  /* 0x0000a20000107ab9 */ /* 0x000fe20000000a00 */
[----:B------:R-:W-:Y:S02]  /*6020*/  ULDC.64 UR12, c[0x0][0x268] ;  /* 0x00009a00000c7ab9 */ /* 0x000fe40000000a00 */
[----:B------:R-:W-:Y:S01]  /*6030*/  ISETP.LT.U32.AND P1, PT, R6, UR16, PT ;  /* 0x0000001006007c0c */ /* 0x000fe2000bf21070 */
[----:B------:R-:W-:Y:S01]  /*6040*/  IMAD.X R7, RZ, RZ, R25, P2 ;  /* 0x000000ffff077224 */ /* 0x000fe200010e0619 */
[----:B------:R-:W-:Y:S01]  /*6050*/  IADD3 R9, P2, R9, 0x4, RZ ;  /* 0x0000000409097810 */ /* 0x000fe20007f5e0ff */
[----:B------:R-:W-:-:S03]  /*6060*/  USHF.L.U64.HI UR11, UR12, 0x2, UR13 ;  /* 0x000000020c0b7899 */ /* 0x000fc6000801020d */
[C---:B------:R-:W-:Y:S02]  /*6070*/  ISETP.LT.AND.EX P1, PT, R7.reuse, UR17, PT, P1 ;  /* 0x0000001107007c0c */ /* 0x040fe4000bf21310 */
[----:B------:R-:W-:Y:S02]  /*6080*/  IADD3.X R10, RZ, R10, RZ, P2, !PT ;  /* 0x0000000aff0a7210 */ /* 0x000fe400017fe4ff */
[----:B------:R-:W-:Y:S01]  /*6090*/  SEL R6, R6, UR16, P1 ;  /* 0x0000001006067c07 */ /* 0x000fe20008800000 */
[----:B------:R-:W-:Y:S01]  /*60a0*/  USHF.L.U32 UR16, UR12, 0x2, URZ ;  /* 0x000000020c107899 */ /* 0x000fe2000800063f */
[----:B------:R-:W-:Y:S02]  /*60b0*/  SEL R7, R7, UR17, P1 ;  /* 0x0000001107077c07 */ /* 0x000fe40008800000 */
[----:B------:R-:W-:Y:S02]  /*60c0*/  ISETP.GE.U32.AND P1, PT, R9, R6, PT ;  /* 0x000000060900720c */ /* 0x000fe40003f26070 */
[----:B------:R-:W-:-:S02]  /*60d0*/  IADD3 R13, P2, R13, 0x8, RZ ;  /* 0x000000080d0d7810 */ /* 0x000fc40007f5e0ff */
[----:B------:R-:W-:Y:S02]  /*60e0*/  ISETP.GE.AND.EX P1, PT, R10, R7, PT, P1 ;  /* 0x000000070a00720c */ /* 0x000fe40003f26310 */
[----:B------:R-:W-:Y:S01]  /*60f0*/  IADD3 R15, P3, R15, -UR16, RZ ;  /* 0x800000100f0f7c10 */ /* 0x000fe2000ff7e0ff */
[----:B------:R-:W-:Y:S01]  /*6100*/  IMAD.X R14, RZ, RZ, R14, P2 ;  /* 0x000000ffff0e7224 */ /* 0x000fe200010e060e */
        /* <DEDUP_REMOVED lines=8> */
.L_x_147:
[----:B------:R-:W-:Y:S05]  /*6190*/  BSYNC B0 ;  /* 0x0000000000007941 */ /* 0x000fea0003800000 */
.L_x_146:
[----:B------:R-:W-:-:S04]  /*61a0*/  IADD3 R3, P0, R3, 0x1, RZ ;  /* 0x0000000103037810 */ /* 0x000fc80007f1e0ff */
[----:B------:R-:W-:Y:S02]  /*61b0*/  IADD3.X R2, RZ, R2, RZ, P0, !PT ;  /* 0x00000002ff027210 */ /* 0x000fe400007fe4ff */
[----:B------:R-:W-:-:S04]  /*61c0*/  ISETP.GE.U32.AND P0, PT, R3, R58, PT ;  /* 0x0000003a0300720c */ /* 0x000fc80003f06070 */
[----:B------:R-:W-:-:S13]  /*61d0*/  ISETP.GE.AND.EX P0, PT, R2, R61, PT, P0 ;  /* 0x0000003d0200720c */ /* 0x000fda0003f06300 */
[----:B------:R-:W-:Y:S05]  /*61e0*/  @!P0 BRA `(.L_x_229) ;  /* 0xffffffb400ec8947 */ /* 0x000fea000383ffff */
.L_x_145:
[----:B------:R-:W-:Y:S05]  /*61f0*/  BSYNC B1 ;  /* 0x0000000000017941 */ /* 0x000fea0003800000 */
.L_x_144:
[----:B------:R-:W-:Y:S01]  /*6200*/  ULDC UR11, c[0x0][0x0] ;  /* 0x00000000000b7ab9 */ /* 0x000fe20000000800 */
[----:B------:R-:W0:Y:S01]  /*6210*/  LDC R6, c[0x0][0xc] ;  /* 0x00000300ff067b82 */ /* 0x000e220000000800 */
[----:B------:R-:W-:Y:S01]  /*6220*/  ULDC.64 UR12, c[0x0][0x298] ;  /* 0x0000a600000c7ab9 */ /* 0x000fe20000000a00 */
[----:B------:R-:W-:Y:S01]  /*6230*/  MOV R3, R57 ;  /* 0x0000003900037202 */ /* 0x000fe20000000f00 */
[----:B------:R-:W-:Y:S01]  /*6240*/  IMAD R5, R21, UR12, RZ ;  /* 0x0000000c15057c24 */ /* 0x000fe2000f8e02ff */
[----:B------:R-:W-:Y:S01]  /*6250*/  F2FP.BF16.F32.PACK_AB R0, RZ, R0 ;  /* 0x00000000ff00723e */ /* 0x000fe200000010ff */
[----:B------:R-:W-:Y:S02]  /*6260*/  IMAD.MOV.U32 R2, RZ, RZ, R55 ;  /* 0x000000ffff027224 */ /* 0x000fe400078e0037 */
[C---:B------:R-:W-:Y:S02]  /*6270*/  IMAD R5, R20.reuse, UR13, R5 ;  /* 0x0000000d14057c24 */ /* 0x040fe4000f8e0205 */
[----:B------:R-:W-:Y:S01]  /*6280*/  IMAD.WIDE.U32 R2, R20, UR12, R2 ;  /* 0x0000000c14027c25 */ /* 0x000fe2000f8e0002 */
[----:B------:R-:W-:-:S03]  /*6290*/  ULDC.64 UR12, c[0x0][0x290] ;  /* 0x0000a400000c7ab9 */ /* 0x000fc60000000a00 */
[----:B------:R-:W-:Y:S01]  /*62a0*/  IMAD.IADD R3, R3, 0x1, R5 ;  /* 0x0000000103037824 */ /* 0x000fe200078e0205 */
[----:B------:R-:W-:-:S04]  /*62b0*/  LEA R4, P0, R2, UR12, 0x1 ;  /* 0x0000000c02047c11 */ /* 0x000fc8000f8008ff */
[----:B------:R-:W-:-:S05]  /*62c0*/  LEA.HI.X R5, R2, UR13, R3, 0x1, P0 ;  /* 0x0000000d02057c11 */ /* 0x000fca00080f0c03 */
[----:B------:R1:W-:Y:S01]  /*62d0*/  STG.E.U16 desc[UR14][R4.64], R0 ;  /* 0x0000000004007986 */ /* 0x0003e2000c10150e */
[----:B0-----:R-:W-:-:S05]  /*62e0*/  IMAD R3, R6, UR11, RZ ;  /* 0x0000000b06037c24 */ /* 0x001fca000f8e02ff */
[----:B------:R-:W-:-:S04]  /*62f0*/  IADD3 R56, P0, R3, R56, RZ ;  /* 0x0000003803387210 */ /* 0x000fc80007f1e0ff */
[----:B------:R-:W-:Y:S02]  /*6300*/  IADD3.X R59, RZ, R59, RZ, P0, !PT ;  /* 0x0000003bff3b7210 */ /* 0x000fe400007fe4ff */
[----:B------:R-:W-:-:S04]  /*6310*/  ISETP.GE.U32.AND P0, PT, R56, UR4, PT ;  /* 0x0000000438007c0c */ /* 0x000fc8000bf06070 */
[----:B------:R-:W-:-:S13]  /*6320*/  ISETP.GE.AND.EX P0, PT, R59, UR6, PT, P0 ;  /* 0x000000063b007c0c */ /* 0x000fda000bf06300 */
[----:B-1----:R-:W-:Y:S05]  /*6330*/  @!P0 BRA `(.L_x_230) ;  /* 0xffffff9c008c8947 */ /* 0x002fea000383ffff */
[----:B------:R-:W-:Y:S05]  /*6340*/  EXIT ;  /* 0x000000000000794d */ /* 0x000fea0003800000 */
        .weak           $__internal_2_$__cuda_sm20_div_s64
        .type           $__internal_2_$__cuda_sm20_div_s64,@function
        .size           $__internal_2_$__cuda_sm20_div_s64,($__internal_3_$__cuda_sm20_rem_s64 - $__internal_2_$__cuda_sm20_div_s64)
$__internal_2_$__cuda_sm20_div_s64:
[-C--:B------:R-:W-:Y:S02]  /*6350*/  IADD3 R30, P3, RZ, -R36.reuse, RZ ;  /* 0x80000024ff1e7210 */ /* 0x080fe40007f7e0ff */
[----:B------:R-:W-:Y:S02]  /*6360*/  ISETP.GE.AND P2, PT, R6, RZ, PT ;  /* 0x000000ff0600720c */ /* 0x000fe40003f46270 */
[----:B------:R-:W-:Y:S01]  /*6370*/  ISETP.GE.AND P5, PT, R39, RZ, PT ;  /* 0x000000ff2700720c */ /* 0x000fe20003fa6270 */
[----:B------:R-:W-:Y:S01]  /*6380*/  IMAD.X R31, RZ, RZ, ~R6, P3 ;  /* 0x000000ffff1f7224 */ /* 0x000fe200018e0e06 */
[----:B------:R-:W-:-:S04]  /*6390*/  SEL R30, R30, R36, !P2 ;  /* 0x000000241e1e7207 */ /* 0x000fc80005000000 */
[----:B------:R-:W-:Y:S02]  /*63a0*/  SEL R31, R31, R6, !P2 ;  /* 0x000000061f1f7207 */ /* 0x000fe40005000000 */
[----:B------:R-:W-:Y:S02]  /*63b0*/  ISETP.NE.U32.AND P2, PT, R36, RZ, PT ;  /* 0x000000ff2400720c */ /* 0x000fe40003f45070 */
[----:B------:R-:W0:Y:S02]  /*63c0*/  I2F.U64.RP R32, R30 ;  /* 0x0000001e00207312 */ /* 0x000e240000309000 */
[----:B------:R-:W-:-:S06]  /*63d0*/  ISETP.NE.AND.EX P2, PT, R6, RZ, PT, P2 ;  /* 0x000000ff0600720c */ /* 0x000fcc0003f45320 */
[----:B0-----:R-:W0:Y:S02]  /*63e0*/  MUFU.RCP R32, R32 ;  /* 0x0000002000207308 */ /* 0x001e240000001000 */
[----:B0-----:R-:W-:-:S06]  /*63f0*/  IADD3 R32, R32, 0x1ffffffe, RZ ;  /* 0x1ffffffe20207810 */ /* 0x001fcc0007ffe0ff */
[----:B------:R-:W0:Y:S02]  /*6400*/  F2I.U64.TRUNC R32, R32 ;  /* 0x0000002000207311 */ /* 0x000e24000020d800 */
[----:B0-----:R-:W-:-:S04]  /*6410*/  IMAD.WIDE.U32 R36, R32, R30, RZ ;  /* 0x0000001e20247225 */ /* 0x001fc800078e00ff */
[----:B------:R-:W-:Y:S01]  /*6420*/  IMAD R37, R32, R31, R37 ;  /* 0x0000001f20257224 */ /* 0x000fe200078e0225 */
[----:B------:R-:W-:-:S03]  /*6430*/  IADD3 R46, P3, RZ, -R36, RZ ;  /* 0x80000024ff2e7210 */ /* 0x000fc60007f7e0ff */
[----:B------:R-:W-:Y:S02]  /*6440*/  IMAD R37, R33, R30, R37 ;  /* 0x0000001e21257224 */ /* 0x000fe400078e0225 */
[----:B------:R-:W-:-:S04]  /*6450*/  IMAD.HI.U32 R36, R32, R46, RZ ;  /* 0x0000002e20247227 */ /* 0x000fc800078e00ff */
[----:B------:R-:W-:Y:S01]  /*6460*/  IMAD.X R47, RZ, RZ, ~R37, P3 ;  /* 0x000000ffff2f7224 */ /* 0x000fe200018e0e25 */
[----:B------:R-:W-:-:S03]  /*6470*/  MOV R37, R32 ;  /* 0x0000002000257202 */ /* 0x000fc60000000f00 */
[----:B------:R-:W-:-:S04]  /*6480*/  IMAD.WIDE.U32 R36, P4, R32, R47, R36 ;  /* 0x0000002f20247225 */ /* 0x000fc80007880024 */
[----:B------:R-:W-:-:S04]  /*6490*/  IMAD.HI.U32 R32, R33, R47, RZ ;  /* 0x0000002f21207227 */ /* 0x000fc800078e00ff */
[----:B------:R-:W-:-:S04]  /*64a0*/  IMAD.HI.U32 R36, P3, R33, R46, R36 ;  /* 0x0000002e21247227 */ /* 0x000fc80007860024 */
[----:B------:R-:W-:Y:S02]  /*64b0*/  IMAD R47, R33, R47, RZ ;  /* 0x0000002f212f7224 */ /* 0x000fe400078e02ff */
[----:B------:R-:W-:-:S03]  /*64c0*/  IMAD.X R32, R32, 0x1, R33, P4 ;  /* 0x0000000120207824 */ /* 0x000fc600020e0621 */
[----:B------:R-:W-:-:S04]  /*64d0*/  IADD3 R33, P4, R47, R36, RZ ;  /* 0x000000242f217210 */ /* 0x000fc80007f9e0ff */
[----:B------:R-:W-:Y:S01]  /*64e0*/  IADD3.X R46, RZ, RZ, R32, P4, P3 ;  /* 0x000000ffff2e7210 */ /* 0x000fe200027e6420 */
[----:B------:R-:W-:-:S04]  /*64f0*/  IMAD.WIDE.U32 R36, R33, R30, RZ ;  /* 0x0000001e21247225 */ /* 0x000fc800078e00ff */
[----:B------:R-:W-:Y:S01]  /*6500*/  IMAD R32, R33, R31, R37 ;  /* 0x0000001f21207224 */ /* 0x000fe200078e0225 */
[----:B------:R-:W-:-:S03]  /*6510*/  IADD3 R36, P3, RZ, -R36, RZ ;  /* 0x80000024ff247210 */ /* 0x000fc60007f7e0ff */
[----:B------:R-:W-:-:S05]  /*6520*/  IMAD R32, R46, R30, R32 ;  /* 0x0000001e2e207224 */ /* 0x000fca00078e0220 */
[----:B------:R-:W-:Y:S01]  /*6530*/  IADD3.X R37, RZ, ~R32, RZ, P3, !PT ;  /* 0x80000020ff257210 */ /* 0x000fe20001ffe4ff */
[----:B------:R-:W-:-:S04]  /*6540*/  IMAD.HI.U32 R32, R33, R36, RZ ;  /* 0x0000002421207227 */ /* 0x000fc800078e00ff */
[-C--:B------:R-:W-:Y:S02]  /*6550*/  IMAD R47, R46, R37.reuse, RZ ;  /* 0x000000252e2f7224 */ /* 0x080fe400078e02ff */
[----:B------:R-:W-:-:S04]  /*6560*/  IMAD.WIDE.U32 R32, P4, R33, R37, R32 ;  /* 0x0000002521207225 */ /* 0x000fc80007880020 */
[----:B------:R-:W-:Y:S01]  /*6570*/  IMAD.HI.U32 R32, P3, R46, R36, R32 ;  /* 0x000000242e207227 */ /* 0x000fe20007860020 */
[----:B------:R-:W-:-:S03]  /*6580*/  IADD3 R36, P6, RZ, -R44, RZ ;  /* 0x8000002cff247210 */ /* 0x000fc60007fde0ff */
[----:B------:R-:W-:Y:S01]  /*6590*/  IMAD.HI.U32 R33, R46, R37, RZ ;  /* 0x000000252e217227 */ /* 0x000fe200078e00ff */
[----:B------:R-:W-:Y:S02]  /*65a0*/  SEL R36, R36, R44, !P5 ;  /* 0x0000002c24247207 */ /* 0x000fe40006800000 */
[-C--:B------:R-:W-:Y:S01]  /*65b0*/  IADD3.X R37, RZ, ~R39.reuse, RZ, P6, !PT ;  /* 0x80000027ff257210 */ /* 0x080fe200037fe4ff */
[----:B------:R-:W-:Y:S01]  /*65c0*/  IMAD.X R46, R33, 0x1, R46, P4 ;  /* 0x00000001212e7824 */ /* 0x000fe200020e062e */
[----:B------:R-:W-:Y:S01]  /*65d0*/  IADD3 R47, P4, R47, R32, RZ ;  /* 0x000000202f2f7210 */ /* 0x000fe20007f9e0ff */
[----:B------:R-:W-:Y:S01]  /*65e0*/  IMAD.MOV.U32 R33, RZ, RZ, RZ ;  /* 0x000000ffff217224 */ /* 0x000fe200078e00ff */
[----:B------:R-:W-:Y:S02]  /*65f0*/  SEL R37, R37, R39, !P5 ;  /* 0x0000002725257207 */ /* 0x000fe40006800000 */
[----:B------:R-:W-:Y:S01]  /*6600*/  IADD3.X R46, RZ, RZ, R46, P4, P3 ;  /* 0x000000ffff2e7210 */ /* 0x000fe200027e642e */
[----:B------:R-:W-:-:S04]  /*6610*/  IMAD.HI.U32 R32, R47, R36, RZ ;  /* 0x000000242f207227 */ /* 0x000fc800078e00ff */
[-C--:B------:R-:W-:Y:S02]  /*6620*/  IMAD R44, R46, R37.reuse, RZ ;  /* 0x000000252e2c7224 */ /* 0x080fe400078e02ff */
[----:B------:R-:W-:-:S04]  /*6630*/  IMAD.WIDE.U32 R32, R47, R37, R32 ;  /* 0x000000252f207225 */ /* 0x000fc800078e0020 */
[----:B------:R-:W-:-:S05]  /*6640*/  IMAD.HI.U32 R32, P5, R46, R36, R32 ;  /* 0x000000242e207227 */ /* 0x000fca00078a0020 */
[----:B------:R-:W-:Y:S02]  /*6650*/  IADD3 R44, P4, R44, R32, RZ ;  /* 0x000000202c2c7210 */ /* 0x000fe40007f9e0ff */
[----:B------:R-:W-:Y:S01]  /*6660*/  LOP3.LUT R32, R6, R39, RZ, 0x3c, !PT ;  /* 0x0000002706207212 */ /* 0x000fe200078e3cff */
[----:B------:R-:W-:-:S03]  /*6670*/  IMAD.HI.U32 R39, R46, R37, RZ ;  /* 0x000000252e277227 */ /* 0x000fc600078e00ff */
[----:B------:R-:W-:Y:S01]  /*6680*/  ISETP.GE.AND P3, PT, R32, RZ, PT ;  /* 0x000000ff2000720c */ /* 0x000fe20003f66270 */
[----:B------:R-:W-:Y:S01]  /*6690*/  IMAD.WIDE.U32 R32, R44, R30, RZ ;  /* 0x0000001e2c207225 */ /* 0x000fe200078e00ff */
[----:B------:R-:W-:-:S03]  /*66a0*/  IADD3.X R39, R39, RZ, RZ, P5, !PT ;  /* 0x000000ff27277210 */ /* 0x000fc60002ffe4ff */
[----:B------:R-:W-:Y:S01]  /*66b0*/  IMAD.MOV.U32 R6, RZ, RZ, R7 ;  /* 0x000000ffff067224 */ /* 0x000fe200078e0007 */
[----:B------:R-:W-:Y:S01]  /*66c0*/  IADD3 R36, P5, -R32, R36, RZ ;  /* 0x0000002420247210 */ /* 0x000fe20007fbe1ff */
[----:B------:R-:W-:Y:S01]  /*66d0*/  IMAD R32, R44, R31, R33 ;  /* 0x0000001f2c207224 */ /* 0x000fe200078e0221 */
[----:B------:R-:W-:Y:S01]  /*66e0*/  HFMA2.MMA R7, -RZ, RZ, 0, 0 ;  /* 0x00000000ff077435 */ /* 0x000fe200000001ff */
[----:B------:R-:W-:Y:S01]  /*66f0*/  IMAD.X R39, RZ, RZ, R39, P4 ;  /* 0x000000ffff277224 */ /* 0x000fe200020e0627 */
[----:B------:R-:W-:-:S03]  /*6700*/  IADD3 R33, P6, R36, -R30, RZ ;  /* 0x8000001e24217210 */ /* 0x000fc60007fde0ff */
[----:B------:R-:W-:-:S05]  /*6710*/  IMAD R32, R39, R30, R32 ;  /* 0x0000001e27207224 */ /* 0x000fca00078e0220 */
[----:B------:R-:W-:Y:S02]  /*6720*/  IADD3.X R32, ~R32, R37, RZ, P5, !PT ;  /* 0x0000002520207210 */ /* 0x000fe40002ffe5ff */
[----:B------:R-:W-:-:S04]  /*6730*/  ISETP.GE.U32.AND P5, PT, R36, R30, PT ;  /* 0x0000001e2400720c */ /* 0x000fc80003fa6070 */
[----:B------:R-:W-:-:S04]  /*6740*/  ISETP.GE.U32.AND.EX P5, PT, R32, R31, PT, P5 ;  /* 0x0000001f2000720c */ /* 0x000fc80003fa6150 */
[----:B------:R-:W-:-:S04]  /*6750*/  SEL R33, R33, R36, P5 ;  /* 0x0000002421217207 */ /* 0x000fc80002800000 */
[----:B------:R-:W-:Y:S01]  /*6760*/  ISETP.GE.U32.AND P4, PT, R33, R30, PT ;  /* 0x0000001e2100720c */ /* 0x000fe20003f86070 */
[----:B------:R-:W-:Y:S01]  /*6770*/  IMAD.X R30, R32, 0x1, ~R31, P6 ;  /* 0x00000001201e7824 */ /* 0x000fe200030e0e1f */
[----:B------:R-:W-:-:S04]  /*6780*/  IADD3 R33, P6, R44, 0x1, RZ ;  /* 0x000000012c217810 */ /* 0x000fc80007fde0ff */
[-C--:B------:R-:W-:Y:S02]  /*6790*/  IADD3.X R36, RZ, R39.reuse, RZ, P6, !PT ;  /* 0x00000027ff247210 */ /* 0x080fe400037fe4ff */
[----:B------:R-:W-:Y:S02]  /*67a0*/  SEL R33, R33, R44, P5 ;  /* 0x0000002c21217207 */ /* 0x000fe40002800000 */
[----:B------:R-:W-:Y:S02]  /*67b0*/  SEL R30, R30, R32, P5 ;  /* 0x000000201e1e7207 */ /* 0x000fe40002800000 */
[----:B------:R-:W-:Y:S02]  /*67c0*/  SEL R36, R36, R39, P5 ;  /* 0x0000002724247207 */ /* 0x000fe40002800000 */
[----:B------:R-:W-:Y:S02]  /*67d0*/  IADD3 R32, P5, R33, 0x1, RZ ;  /* 0x0000000121207810 */ /* 0x000fe40007fbe0ff */
[----:B------:R-:W-:-:S03]  /*67e0*/  ISETP.GE.U32.AND.EX P4, PT, R30, R31, PT, P4 ;  /* 0x0000001f1e00720c */ /* 0x000fc60003f86140 */
[----:B------:R-:W-:Y:S01]  /*67f0*/  IMAD.X R30, RZ, RZ, R36, P5 ;  /* 0x000000ffff1e7224 */ /* 0x000fe200028e0624 */
[----:B------:R-:W-:-:S04]  /*6800*/  SEL R32, R32, R33, P4 ;  /* 0x0000002120207207 */ /* 0x000fc80002000000 */
[----:B------:R-:W-:Y:S02]  /*6810*/  SEL R30, R30, R36, P4 ;  /* 0x000000241e1e7207 */ /* 0x000fe40002000000 */
[----:B------:R-:W-:-:S04]  /*6820*/  IADD3 R31, P4, RZ, -R32, RZ ;  /* 0x80000020ff1f7210 */ /* 0x000fc80007f9e0ff */
[----:B------:R-:W-:Y:S02]  /*6830*/  IADD3.X R33, RZ, ~R30, RZ, P4, !PT ;  /* 0x8000001eff217210 */ /* 0x000fe400027fe4ff */
[----:B------:R-:W-:Y:S02]  /*6840*/  SEL R31, R31, R32, !P3 ;  /* 0x000000201f1f7207 */ /* 0x000fe40005800000 */
[----:B------:R-:W-:Y:S02]  /*6850*/  SEL R33, R33, R30, !P3 ;  /* 0x0000001e21217207 */ /* 0x000fe40005800000 */
[----:B------:R-:W-:Y:S02]  /*6860*/  SEL R30, R31, 0xffffffff, P2 ;  /* 0xffffffff1f1e7807 */ /* 0x000fe40001000000 */
[----:B------:R-:W-:Y:S01]  /*6870*/  SEL R31, R33, 0xffffffff, P2 ;  /* 0xffffffff211f7807 */ /* 0x000fe20001000000 */
[----:B------:R-:W-:Y:S06]  /*6880*/  RET.REL.NODEC R6 `(_ZN2at6native21col2im_batched_kernelIN3c108BFloat16EEEvlPKT_llllllllllllllPS4_l) ;  /* 0xffffff9406dc7950 */ /* 0x000fec0003c3ffff */
        .weak           $__internal_3_$__cuda_sm20_rem_s64
        .type           $__internal_3_$__cuda_sm20_rem_s64,@function
        .size           $__internal_3_$__cuda_sm20_rem_s64,(.L_x_815 - $__internal_3_$__cuda_sm20_rem_s64)
$__internal_3_$__cuda_sm20_rem_s64:
[----:B------:R-:W-:Y:S02]  /*6890*/  IADD3 R6, P3, RZ, -R35, RZ ;  /* 0x80000023ff067210 */ /* 0x000fe40007f7e0ff */
[----:B------:R-:W-:-:S03]  /*68a0*/  ISETP.GE.AND P2, PT, R34, RZ, PT ;  /* 0x000000ff2200720c */ /* 0x000fc60003f46270 */
[----:B------:R-:W-:Y:S01]  /*68b0*/  IMAD.X R7, RZ, RZ, ~R34, P3 ;  /* 0x000000ffff077224 */ /* 0x000fe200018e0e22 */
[----:B------:R-:W-:-:S04]  /*68c0*/  SEL R6, R6, R35, !P2 ;  /* 0x0000002306067207 */ /* 0x000fc80005000000 */
[----:B------:R-:W-:-:S04]  /*68d0*/  SEL R7, R7, R34, !P2 ;  /* 0x0000002207077207 */ /* 0x000fc80005000000 */
[----:B------:R-:W0:Y:S08]  /*68e0*/  I2F.U64.RP R47, R6 ;  /* 0x00000006002f7312 */ /* 0x000e300000309000 */
        /* <DEDUP_REMOVED lines=17> */
[----:B------:R-:W-:Y:S01]  /*6a00*/  IMAD.WIDE.U32 R30, R33, R6, RZ ;  /* 0x00000006211e7225 */ /* 0x000fe200078e00ff */
[----:B------:R-:W-:-:S03]  /*6a10*/  ISETP.GE.AND P4, PT, R37, RZ, PT ;  /* 0x000000ff2500720c */ /* 0x000fc60003f86270 */
[----:B------:R-:W-:Y:S01]  /*6a20*/  IMAD R31, R33, R7, R31 ;  /* 0x00000007211f7224 */ /* 0x000fe200078e021f */
[----:B------:R-:W-:-:S03]  /*6a30*/  IADD3 R30, P2, RZ, -R30, RZ ;  /* 0x8000001eff1e7210 */ /* 0x000fc60007f5e0ff */
[----:B------:R-:W-:Y:S02]  /*6a40*/  IMAD R31, R44, R6, R31 ;  /* 0x000000062c1f7224 */ /* 0x000fe400078e021f */
[----:B------:R-:W-:-:S03]  /*6a50*/  IMAD.HI.U32 R32, R33, R30, RZ ;  /* 0x0000001e21207227 */ /* 0x000fc600078e00ff */
[----:B------:R-:W-:-:S05]  /*6a60*/  IADD3.X R31, RZ, ~R31, RZ, P2, !PT ;  /* 0x8000001fff1f7210 */ /* 0x000fca00017fe4ff */
[----:B------:R-:W-:-:S04]  /*6a70*/  IMAD.WIDE.U32 R32, P3, R33, R31, R32 ;  /* 0x0000001f21207225 */ /* 0x000fc80007860020 */
[C---:B------:R-:W-:Y:S02]  /*6a80*/  IMAD R47, R44.reuse, R31, RZ ;  /* 0x0000001f2c2f7224 */ /* 0x040fe400078e02ff */
[----:B------:R-:W-:-:S04]  /*6a90*/  IMAD.HI.U32 R32, P2, R44, R30, R32 ;  /* 0x0000001e2c207227 */ /* 0x000fc80007840020 */
[----:B------:R-:W-:-:S04]  /*6aa0*/  IMAD.HI.U32 R33, R44, R31, RZ ;  /* 0x0000001f2c217227 */ /* 0x000fc800078e00ff */
[----:B------:R-:W-:Y:S01]  /*6ab0*/  IMAD.X R44, R33, 0x1, R44, P3 ;  /* 0x00000001212c7824 */ /* 0x000fe200018e062c */
[----:B------:R-:W-:Y:S01]  /*6ac0*/  IADD3 R47, P3, R47, R32, RZ ;  /* 0x000000202f2f7210 */ /* 0x000fe20007f7e0ff */
[----:B------:R-:W-:Y:S01]  /*6ad0*/  IMAD.MOV.U32 R31, RZ, RZ, RZ ;  /* 0x000000ffff1f7224 */ /* 0x000fe200078e00ff */
[-C--:B------:R-:W-:Y:S02]  /*6ae0*/  IADD3 R32, P5, RZ, -R39.reuse, RZ ;  /* 0x80000027ff207210 */ /* 0x080fe40007fbe0ff */
[----:B------:R-:W-:Y:S02]  /*6af0*/  IADD3.X R44, RZ, RZ, R44, P3, P2 ;  /* 0x000000ffff2c7210 */ /* 0x000fe40001fe442c */
[----:B------:R-:W-:Y:S02]  /*6b00*/  SEL R32, R32, R39, !P4 ;  /* 0x0000002720207207 */ /* 0x000fe40006000000 */
[----:B------:R-:W-:-:S04]  /*6b10*/  IADD3.X R30, RZ, ~R37, RZ, P5, !PT ;  /* 0x80000025ff1e7210 */ /* 0x000fc80002ffe4ff */
[----:B------:R-:W-:Y:S01]  /*6b20*/  SEL R33, R30, R37, !P4 ;  /* 0x000000251e217207 */ /* 0x000fe20006000000 */
[----:B------:R-:W-:-:S04]  /*6b30*/  IMAD.HI.U32 R30, R47, R32, RZ ;  /* 0x000000202f1e7227 */ /* 0x000fc800078e00ff */
[-C--:B------:R-:W-:Y:S02]  /*6b40*/  IMAD R37, R44, R33.reuse, RZ ;  /* 0x000000212c257224 */ /* 0x080fe400078e02ff */
[----:B------:R-:W-:-:S04]  /*6b50*/  IMAD.WIDE.U32 R30, R47, R33, R30 ;  /* 0x000000212f1e7225 */ /* 0x000fc800078e001e */
[----:B------:R-:W-:-:S04]  /*6b60*/  IMAD.HI.U32 R39, R44, R33, RZ ;  /* 0x000000212c277227 */ /* 0x000fc800078e00ff */
[----:B------:R-:W-:-:S05]  /*6b70*/  IMAD.HI.U32 R30, P2, R44, R32, R30 ;  /* 0x000000202c1e7227 */ /* 0x000fca000784001e */
[----:B------:R-:W-:Y:S02]  /*6b80*/  IADD3 R37, P3, R37, R30, RZ ;  /* 0x0000001e25257210 */ /* 0x000fe40007f7e0ff */
[----:B------:R-:W-:-:S03]  /*6b90*/  IADD3.X R39, R39, RZ, RZ, P2, !PT ;  /* 0x000000ff27277210 */ /* 0x000fc600017fe4ff */
[----:B------:R-:W-:-:S04]  /*6ba0*/  IMAD.WIDE.U32 R30, R37, R6, RZ ;  /* 0x00000006251e7225 */ /* 0x000fc800078e00ff */
[----:B------:R-:W-:Y:S02]  /*6bb0*/  IMAD.X R39, RZ, RZ, R39, P3 ;  /* 0x000000ffff277224 */ /* 0x000fe400018e0627 */
[----:B------:R-:W-:Y:S01]  /*6bc0*/  IMAD R37, R37, R7, R31 ;  /* 0x0000000725257224 */ /* 0x000fe200078e021f */
[----:B------:R-:W-:-:S03]  /*6bd0*/  IADD3 R31, P3, -R30, R32, RZ ;  /* 0x000000201e1f7210 */ /* 0x000fc60007f7e1ff */
[-C--:B------:R-:W-:Y:S01]  /*6be0*/  IMAD R30, R39, R6.reuse, R37 ;  /* 0x00000006271e7224 */ /* 0x080fe200078e0225 */
[----:B------:R-:W-:-:S04]  /*6bf0*/  ISETP.GE.U32.AND P2, PT, R31, R6, PT ;  /* 0x000000061f00720c */ /* 0x000fc80003f46070 */
[----:B------:R-:W-:Y:S02]  /*6c00*/  IADD3.X R39, ~R30, R33, RZ, P3, !PT ;  /* 0x000000211e277210 */ /* 0x000fe40001ffe5ff */
[----:B------:R-:W-:Y:S02]  /*6c10*/  IADD3 R33, P3, R31, -R6, RZ ;  /* 0x800000061f217210 */ /* 0x000fe40007f7e0ff */
[----:B------:R-:W-:-:S03]  /*6c20*/  ISETP.GE.U32.AND.EX P2, PT, R39, R7, PT, P2 ;  /* 0x000000072700720c */ /* 0x000fc60003f46120 */
[----:B------:R-:W-:Y:S01]  /*6c30*/  IMAD.X R37, R39, 0x1, ~R7, P3 ;  /* 0x0000000127257824 */ /* 0x000fe200018e0e07 */
[----:B------:R-:W-:-:S04]  /*6c40*/  SEL R33, R33, R31, P2 ;  /* 0x0000001f21217207 */ /* 0x000fc80001000000 */
[----:B------:R-:W-:Y:S02]  /*6c50*/  SEL R37, R37, R39, P2 ;  /* 0x0000002725257207 */ /* 0x000fe40001000000 */
[CC--:B------:R-:W-:Y:S02]  /*6c60*/  ISETP.GE.U32.AND P2, PT, R33.reuse, R6.reuse, PT ;  /* 0x000000062100720c */ /* 0x0c0fe40003f46070 */
[----:B------:R-:W-:Y:S02]  /*6c70*/  IADD3 R30, P3, R33, -R6, RZ ;  /* 0x80000006211e7210 */ /* 0x000fe40007f7e0ff */
[CC--:B------:R-:W-:Y:S02]  /*6c80*/  ISETP.GE.U32.AND.EX P2, PT, R37.reuse, R7.reuse, PT, P2 ;  /* 0x000000072500720c */ /* 0x0c0fe40003f46120 */
[----:B------:R-:W-:Y:S02]  /*6c90*/  IADD3.X R31, R37, ~R7, RZ, P3, !PT ;  /* 0x80000007251f7210 */ /* 0x000fe40001ffe4ff */
[----:B------:R-:W-:-:S02]  /*6ca0*/  SEL R30, R30, R33, P2 ;  /* 0x000000211e1e7207 */ /* 0x000fc40001000000 */
[----:B------:R-:W-:Y:S01]  /*6cb0*/  SEL R31, R31, R37, P2 ;  /* 0x000000251f1f7207 */ /* 0x000fe20001000000 */
[----:B------:R-:W-:Y:S01]  /*6cc0*/  HFMA2.MMA R37, -RZ, RZ, 0, 0 ;  /* 0x00000000ff257435 */ /* 0x000fe200000001ff */
[-C--:B------:R-:W-:Y:S02]  /*6cd0*/  IADD3 R7, P3, RZ, -R30.reuse, RZ ;  /* 0x8000001eff077210 */ /* 0x080fe40007f7e0ff */
[----:B------:R-:W-:Y:S02]  /*6ce0*/  ISETP.NE.U32.AND P2, PT, R35, RZ, PT ;  /* 0x000000ff2300720c */ /* 0x000fe40003f45070 */
[----:B------:R-:W-:Y:S01]  /*6cf0*/  SEL R30, R7, R30, !P4 ;  /* 0x0000001e071e7207 */ /* 0x000fe20006000000 */
[----:B------:R-:W-:Y:S01]  /*6d00*/  IMAD.X R6, RZ, RZ, ~R31, P3 ;  /* 0x000000ffff067224 */ /* 0x000fe200018e0e1f */
[----:B------:R-:W-:-:S04]  /*6d10*/  ISETP.NE.AND.EX P2, PT, R34, RZ, PT, P2 ;  /* 0x000000ff2200720c */ /* 0x000fc80003f45320 */
[----:B------:R-:W-:Y:S02]  /*6d20*/  SEL R31, R6, R31, !P4 ;  /* 0x0000001f061f7207 */ /* 0x000fe40006000000 */
[----:B------:R-:W-:Y:S02]  /*6d30*/  SEL R30, R30, 0xffffffff, P2 ;  /* 0xffffffff1e1e7807 */ /* 0x000fe40001000000 */
[----:B------:R-:W-:Y:S01]  /*6d40*/  SEL R31, R31, 0xffffffff, P2 ;  /* 0xffffffff1f1f7807 */ /* 0x000fe20001000000 */
[----:B------:R-:W-:Y:S06]  /*6d50*/  RET.REL.NODEC R36 `(_ZN2at6native21col2im_batched_kernelIN3c108BFloat16EEEvlPKT_llllllllllllllPS4_l) ;  /* 0xffffff9024a87950 */ /* 0x000fec0003c3ffff */
.L_x_231:
        /* <DEDUP_REMOVED lines=10> */
.L_x_815:


//--------------------- .text._ZN2at6native21col2im_batched_kernelIN3c104HalfEEEvlPKT_llllllllllllllPS4_l --------------------------
	.section	.text._ZN2at6native21col2im_batched_kernelIN3c104HalfEEEvlPKT_llllllllllllllPS4_l,"ax",@progbits
	.align	128
        .global         _ZN2at6native21col2im_batched_kernelIN3c104HalfEEEvlPKT_llllllllllllllPS4_l
        .type           _ZN2at6native21col2im_batched_kernelIN3c104HalfEEEvlPKT_llllllllllllllPS4_l,@function
        .size           _ZN2at6native21col2im_batched_kernelIN3c104HalfEEEvlPKT_llllllllllllllPS4_l,(.L_x_817 - _ZN2at6native21col2im_batched_kernelIN3c104HalfEEEvlPKT_llllllllllllllPS4_l)
        .other          _ZN2at6native21col2im_batched_kernelIN3c104HalfEEEvlPKT_llllllllllllllPS4_l,@"STO_CUDA_ENTRY STV_DEFAULT"
_ZN2at6native21col2im_batched_kernelIN3c104HalfEEEvlPKT_llllllllllllllPS4_l:
.text._ZN2at6native21col2im_batched_kernelIN3c104HalfEEEvlPKT_llllllllllllllPS4_l:
        /* <DEDUP_REMOVED lines=23> */
.L_x_346:
        /* <DEDUP_REMOVED lines=11> */
[----:B------:R-:W-:Y:S05]  /*0220*/  CALL.REL.NOINC `($__internal_4_$__cuda_sm20_div_s64) ;  /* 0x0000006000487944 */ /* 0x000fea0003c00000 */
        /* <DEDUP_REMOVED lines=12> */
.L_x_233:
        /* <DEDUP_REMOVED lines=23> */
.L_x_234:
[----:B------:R-:W-:Y:S05]  /*0460*/  BSYNC B0 ;  /* 0x0000000000007941 */ /* 0x000fea0003800000 */
.L_x_232:
        /* <DEDUP_REMOVED lines=11> */
[----:B------:R-:W-:Y:S05]  /*0520*/  CALL.REL.NOINC `($__internal_4_$__cuda_sm20_div_s64) ;  /* 0x0000005c00887944 */ /* 0x000fea0003c00000 */
        /* <DEDUP_REMOVED lines=10> */
.L_x_236:
        /* <DEDUP_REMOVED lines=23> */
.L_x_237:
[----:B------:R-:W-:Y:S05]  /*0740*/  BSYNC B0 ;  /* 0x0000000000007941 */ /* 0x000fea0003800000 */
.L_x_235:
        /* <DEDUP_REMOVED lines=14> */
[----:B------:R-:W-:Y:S05]  /*0830*/  CALL.REL.NOINC `($__internal_5_$__cuda_sm20_rem_s64) ;  /* 0x0000006000147944 */ /* 0x000fea0003c00000 */
[----:B------:R-:W-:Y:S01]  /*0840*/  MOV R2, R30 ;  /* 0x0000001e00027202 */ /* 0x000fe20000000f00 */
[----:B------:R-:W-:Y:S01]  /*0850*/  IMAD.MOV.U32 R3, RZ, RZ, R31 ;  /* 0x000000ffff037224 */ /* 0x000fe200078e001f */
[----:B------:R-:W-:Y:S06]  /*0860*/  BRA `(.L_x_240) ;  /* 0x0000000000507947 */ /* 0x000fec0003800000 */
.L_x_239:
        /* <DEDUP_REMOVED lines=20> */
.L_x_240:
[----:B------:R-:W-:Y:S05]  /*09b0*/  BSYNC B0 ;  /* 0x0000000000007941 */ /* 0x000fea0003800000 */
.L_x_238:
        /* <DEDUP_REMOVED lines=16> */
[----:B------:R-:W-:Y:S05]  /*0ac0*/  CALL.REL.NOINC `($__internal_4_$__cuda_sm20_div_s64) ;  /* 0x0000005800207944 */ /* 0x000fea0003c00000 */
[----:B------:R-:W-:Y:S02]  /*0ad0*/  IMAD.MOV.U32 R22, RZ, RZ, R30 ;  /* 0x000000ffff167224 */ /* 0x000fe400078e001e */
[----:B------:R-:W-:Y:S01]  /*0ae0*/  IMAD.MOV.U32 R23, RZ, RZ, R31 ;  /* 0x000000ffff177224 */ /* 0x000fe200078e001f */
[----:B------:R-:W-:Y:S06]  /*0af0*/  BRA `(.L_x_243) ;  /* 0x00000000004c7947 */ /* 0x000fec0003800000 */
.L_x_242:
        /* <DEDUP_REMOVED lines=19> */
.L_x_243:
[----:B------:R-:W-:Y:S05]  /*0c30*/  BSYNC B0 ;  /* 0x0000000000007941 */ /* 0x000fea0003800000 */
.L_x_241:
        /* <DEDUP_REMOVED lines=26> */
[----:B------:R-:W-:Y:S05]  /*0de0*/  CALL.REL.NOINC `($__internal_4_$__cuda_sm20_div_s64) ;  /* 0x0000005400587944 */ /* 0x000fea0003c00000 */
[----:B------:R-:W-:Y:S05]  /*0df0*/  BRA `(.L_x_248) ;  /* 0x0000000000507947 */ /* 0x000fea0003800000 */
.L_x_247:
        /* <DEDUP_REMOVED lines=20> */
.L_x_248:
[----:B------:R-:W-:Y:S05]  /*0f40*/  BSYNC B1 ;  /* 0x0000000000017941 */ /* 0x000fea0003800000 */
.L_x_246:
[----:B------:R-:W-:-:S05]  /*0f50*/  IADD3 R5, P0, R30, 0x1, RZ ;  /* 0x000000011e057810 */ /* 0x000fca0007f1e0ff */
[----:B------:R-:W-:-:S08]  /*0f60*/  IMAD.X R4, RZ, RZ, R31, P0 ;  /* 0x000000ffff047224 */ /* 0x000fd000000e061f */
.L_x_245:
[----:B------:R-:W-:Y:S05]  /*0f70*/  BSYNC B0 ;  /* 0x0000000000007941 */ /* 0x000fea0003800000 */
.L_x_244:
        /* <DEDUP_REMOVED lines=12> */
[----:B------:R-:W-:Y:S02]  /*1040*/  IMAD.MOV.U32 R24, RZ, RZ, R30 ;  /* 0x000000ffff187224 */ /* 0x000fe400078e001e */
[----:B------:R-:W-:Y:S01]  /*1050*/  IMAD.MOV.U32 R25, RZ, RZ, R31 ;  /* 0x000000ffff197224 */ /* 0x000fe200078e001f */
[----:B------:R-:W-:Y:S06]  /*1060*/  BRA `(.L_x_251) ;  /* 0x0000000000507947 */ /* 0x000fec0003800000 */
.L_x_250:
        /* <DEDUP_REMOVED lines=20> */
.L_x_251:
[----:B------:R-:W-:Y:S05]  /*11b0*/  BSYNC B0 ;  /* 0x0000000000007941 */ /* 0x000fea0003800000 */
.L_x_249:
        /* <DEDUP_REMOVED lines=28> */
.L_x_255:
        /* <DEDUP_REMOVED lines=20> */
.L_x_256:
[----:B------:R-:W-:Y:S05]  /*14c0*/  BSYNC B1 ;  /* 0x0000000000017941 */ /* 0x000fea0003800000 */
.L_x_254:
[----:B------:R-:W-:-:S05]  /*14d0*/  IADD3 R3, P0, R30, 0x1, RZ ;  /* 0x000000011e037810 */ /* 0x000fca0007f1e0ff */
[----:B------:R-:W-:-:S08]  /*14e0*/  IMAD.X R2, RZ, RZ, R31, P0 ;  /* 0x000000ffff027224 */ /* 0x000fd000000e061f */
.L_x_253:
[----:B------:R-:W-:Y:S05]  /*14f0*/  BSYNC B0 ;  /* 0x0000000000007941 */ /* 0x000fea0003800000 */
.L_x_252:
        /* <DEDUP_REMOVED lines=12> */
[----:B------:R-:W-:Y:S05]  /*15c0*/  BRA `(.L_x_259) ;  /* 0x0000000000507947 */ /* 0x000fea0003800000 */
.L_x_258:
        /* <DEDUP_REMOVED lines=20> */
.L_x_259:
[----:B------:R-:W-:Y:S05]  /*1710*/  BSYNC B0 ;  /* 0x0000000000007941 */ /* 0x000fea0003800000 */
.L_x_257:
        /* <DEDUP_REMOVED lines=40> */
.L_x_345:
        /* <DEDUP_REMOVED lines=29> */
[----:B------:R-:W-:Y:S05]  /*1b70*/  CALL.REL.NOINC `($__internal_5_$__cuda_sm20_rem_s64) ;  /* 0x0000004c00447944 */ /* 0x000fea0003c00000 */
[----:B------:R-:W-:Y:S01]  /*1b80*/  MOV R28, R30 ;  /* 0x0000001e001c7202 */ /* 0x000fe20000000f00 */
[----:B------:R-:W-:Y:S01]  /*1b90*/  IMAD.MOV.U32 R29, RZ, RZ, R31 ;  /* 0x000000ffff1d7224 */ /* 0x000fe200078e001f */
[----:B------:R-:W-:Y:S06]  /*1ba0*/  BRA `(.L_x_266) ;  /* 0x00000000004c7947 */ /* 0x000fec0003800000 */
.L_x_265:
        /* <DEDUP_REMOVED lines=19> */
.L_x_266:
[----:B------:R-:W-:Y:S05]  /*1ce0*/  BSYNC B2 ;  /* 0x0000000000027941 */ /* 0x000fea0003800000 */
.L_x_264:
        /* <DEDUP_REMOVED lines=22> */
[----:B------:R-:W-:-:S04]  /*1e50*/  ISETP.NE.U32.AND P2, PT, R30, RZ, PT ;  /* 0x000000ff1e00720c */ /* 0x000fc80003f45070 */
[----:B------:R-:W-:Y:S01]  /*1e60*/  ISETP.NE.AND.EX P2, PT, R31, RZ, PT, P2 ;  /* 0x000000ff1f00720c */ /* 0x000fe20003f45320 */
[----:B------:R-:W-:-:S12]  /*1e70*/  BRA `(.L_x_273) ;  /* 0x0000000000507947 */ /* 0x000fd80003800000 */
.L_x_272:
        /* <DEDUP_REMOVED lines=20> */
.L_x_273:
[----:B------:R-:W-:Y:S05]  /*1fc0*/  BSYNC B4 ;  /* 0x0000000000047941 */ /* 0x000fea0003800000 */
.L_x_271:
        /* <DEDUP_REMOVED lines=13> */
.L_x_275:
        /* <DEDUP_REMOVED lines=20> */
.L_x_276:
[----:B------:R-:W-:Y:S05]  /*21e0*/  BSYNC B4 ;  /* 0x0000000000047941 */ /* 0x000fea0003800000 */
.L_x_274:
        /* <DEDUP_REMOVED lines=9> */
[----:B------:R-:W-:Y:S05]  /*2280*/  BRA `(.L_x_279) ;  /* 0x0000000000507947 */ /* 0x000fea0003800000 */
.L_x_278:
        /* <DEDUP_REMOVED lines=20> */
.L_x_279:
[----:B------:R-:W-:Y:S05]  /*23d0*/  BSYNC B4 ;  /* 0x0000000000047941 */ /* 0x000fea0003800000 */
.L_x_277:
        /* <DEDUP_REMOVED lines=37> */
[----:B--2---:R-:W-:-:S05]  /*2630*/  HADD2.F32 R9, -RZ, R6.H0_H0 ;  /* 0x20000006ff097230 */ /* 0x004fca0000004100 */
[----:B------:R-:W-:-:S07]  /*2640*/  FADD.FTZ R0, R0, R9 ;  /* 0x0000000900007221 */ /* 0x000fce0000010000 */
.L_x_270:
[----:B------:R-:W-:Y:S05]  /*2650*/  BSYNC B3 ;  /* 0x0000000000037941 */ /* 0x000fea0003800000 */
.L_x_269:
[----:B------:R-:W-:Y:S02]  /*2660*/  ISETP.NE.U32.AND P1, PT, R49, 0x1, PT ;  /* 0x000000013100780c */ /* 0x000fe40003f25070 */
[----:B------:R-:W-:Y:S02]  /*2670*/  IADD3 R9, P2, R5, 0x1, RZ ;  /* 0x0000000105097810 */ /* 0x000fe40007f5e0ff */
[----:B------:R-:W-:Y:S02]  /*2680*/  ISETP.NE.AND.EX P1, PT, RZ, RZ, PT, P1 ;  /* 0x000000ffff00720c */ /* 0x000fe40003f25310 */
[----:B------:R-:W-:-:S11]  /*2690*/  IADD3.X R10, RZ, R4, RZ, P2, !PT ;  /* 0x00000004ff0a7210 */ /* 0x000fd600017fe4ff */
        /* <DEDUP_REMOVED lines=20> */
.L_x_283:
        /* <DEDUP_REMOVED lines=20> */
.L_x_284:
[----:B------:R-:W-:Y:S05]  /*2920*/  BSYNC B4 ;  /* 0x0000000000047941 */ /* 0x000fea0003800000 */
.L_x_282:
        /* <DEDUP_REMOVED lines=10> */
[----:B------:R-:W-:Y:S01]  /*29d0*/  MOV R10, R30 ;  /* 0x0000001e000a7202 */ /* 0x000fe20000000f00 */
[----:B------:R-:W-:Y:S01]  /*29e0*/  IMAD.MOV.U32 R11, RZ, RZ, R31 ;  /* 0x000000ffff0b7224 */ /* 0x000fe200078e001f */
[----:B------:R-:W-:Y:S06]  /*29f0*/  BRA `(.L_x_287) ;  /* 0x0000000000507947 */ /* 0x000fec0003800000 */
.L_x_286:
        /* <DEDUP_REMOVED lines=20> */
.L_x_287:
[----:B------:R-:W-:Y:S05]  /*2b40*/  BSYNC B4 ;  /* 0x0000000000047941 */ /* 0x000fea0003800000 */
.L_x_285:
        /* <DEDUP_REMOVED lines=10> */
.L_x_289:
[----:B------:R-:W-:Y:S01]  /*2bf0*/  ULDC UR11, c[0x0][0x278] ;  /* 0x00009e00000b7ab9 */ /* 0x000fe20000000800 */
[----:B------:R-:W-:Y:S01]  /*2c00*/  MOV R31, RZ ;  /* 0x000000ff001f7202 */ /* 0x000fe20000000f00 */
        /* <DEDUP_REMOVED lines=18> */
.L_x_290:
[----:B------:R-:W-:Y:S05]  /*2d30*/  BSYNC B4 ;  /* 0x0000000000047941 */ /* 0x000fea0003800000 */
.L_x_288:
[----:B------:R-:W-:Y:S01]  /*2d40*/  ULDC.64 UR12, c[0x0][0x240] ;  /* 0x00009000000c7ab9 */ /* 0x000fe20000000a00 */
[----:B------:R-:W-:Y:S01]  /*2d50*/  ULDC.64 UR16, c[0x0][0x280] ;  /* 0x0000a00000107ab9 */ /* 0x000fe20000000a00 */
[----:B------:R-:W-:Y:S02]  /*2d60*/  IMAD R7, R23, UR12, RZ ;  /* 0x0000000c17077c24 */ /* 0x000fe4000f8e02ff */
[----:B------:R-:W-:-:S04]  /*2d70*/  IMAD.WIDE.U32 R10, R22, UR12, R10 ;  /* 0x0000000c160a7c25 */ /* 0x000fc8000f8e000a */
[----:B------:R-:W-:Y:S01]  /*2d80*/  IMAD R7, R22, UR13, R7 ;  /* 0x0000000d16077c24 */ /* 0x000fe2000f8e0207 */
[----:B------:R-:W-:Y:S01]  /*2d90*/  ULDC.64 UR12, c[0x0][0x248] ;  /* 0x00009200000c7ab9 */ /* 0x000fe20000000a00 */
[----:B------:R-:W-:Y:S02]  /*2da0*/  IMAD.MOV.U32 R12, RZ, RZ, R5 ;  /* 0x000000ffff0c7224 */ /* 0x000fe400078e0005 */
[----:B------:R-:W-:Y:S01]  /*2db0*/  IMAD.IADD R6, R7, 0x1, R11 ;  /* 0x0000000107067824 */ /* 0x000fe200078e020b */
[----:B------:R-:W-:Y:S01]  /*2dc0*/  MOV R7, R31 ;  /* 0x0000001f00077202 */ /* 0x000fe20000000f00 */
[----:B------:R-:W-:Y:S01]  /*2dd0*/  IMAD.MOV.U32 R13, RZ, RZ, R4 ;  /* 0x000000ffff0d7224 */ /* 0x000fe200078e0004 */
[----:B------:R-:W-:Y:S01]  /*2de0*/  MOV R11, R2 ;  /* 0x00000002000b7202 */ /* 0x000fe20000000f00 */
[----:B------:R-:W-:Y:S02]  /*2df0*/  IMAD R9, R6, UR12, RZ ;  /* 0x0000000c06097c24 */ /* 0x000fe4000f8e02ff */
[----:B------:R-:W-:-:S02]  /*2e00*/  IMAD.MOV.U32 R6, RZ, RZ, R30 ;  /* 0x000000ffff067224 */ /* 0x000fc400078e001e */
[C---:B------:R-:W-:Y:S02]  /*2e10*/  IMAD R9, R10.reuse, UR13, R9 ;  /* 0x0000000d0a097c24 */ /* 0x040fe4000f8e0209 */
[----:B------:R-:W-:Y:S01]  /*2e20*/  IMAD.WIDE.U32 R6, R10, UR12, R6 ;  /* 0x0000000c0a067c25 */ /* 0x000fe2000f8e0006 */
[----:B------:R-:W-:-:S03]  /*2e30*/  ULDC.64 UR12, c[0x0][0x220] ;  /* 0x00008800000c7ab9 */ /* 0x000fc60000000a00 */
[----:B------:R-:W-:Y:S02]  /*2e40*/  IMAD.IADD R7, R7, 0x1, R9 ;  /* 0x0000000107077824 */ /* 0x000fe400078e0209 */
[----:B------:R-:W-:Y:S02]  /*2e50*/  IMAD.MOV.U32 R10, RZ, RZ, R3 ;  /* 0x000000ffff0a7224 */ /* 0x000fe400078e0003 */
[----:B------:R-:W-:Y:S02]  /*2e60*/  IMAD R7, R7, UR16, RZ ;  /* 0x0000001007077c24 */ /* 0x000fe4000f8e02ff */
[----:B------:R-:W-:-:S04]  /*2e70*/  IMAD.WIDE.U32 R12, R20, UR12, R12 ;  /* 0x0000000c140c7c25 */ /* 0x000fc8000f8e000c */
[----:B------:R-:W-:Y:S02]  /*2e80*/  IMAD R9, R21, UR12, RZ ;  /* 0x0000000c15097c24 */ /* 0x000fe4000f8e02ff */
[----:B------:R-:W-:-:S04]  /*2e90*/  IMAD.WIDE.U32 R10, R6, UR16, R10 ;  /* 0x00000010060a7c25 */ /* 0x000fc8000f8e000a */
[----:B------:R-:W-:Y:S01]  /*2ea0*/  IMAD R7, R6, UR17, R7 ;  /* 0x0000001106077c24 */ /* 0x000fe2000f8e0207 */
[----:B------:R-:W-:Y:S01]  /*2eb0*/  IADD3 R6, P1, R12, 0x1, RZ ;  /* 0x000000010c067810 */ /* 0x000fe20007f3e0ff */
[----:B------:R-:W-:Y:S01]  /*2ec0*/  IMAD R15, R20, UR13, R9 ;  /* 0x0000000d140f7c24 */ /* 0x000fe2000f8e0209 */
[----:B------:R-:W-:Y:S02]  /*2ed0*/  ULDC.64 UR12, c[0x0][0x288] ;  /* 0x0000a200000c7ab9 */ /* 0x000fe40000000a00 */
[----:B------:R-:W-:Y:S01]  /*2ee0*/  IADD3 R9, R11, R7, RZ ;  /* 0x000000070b097210 */ /* 0x000fe20007ffe0ff */
[----:B------:R-:W-:-:S04]  /*2ef0*/  IMAD.X R7, R13, 0x1, R15, P1 ;  /* 0x000000010d077824 */ /* 0x000fc800008e060f */
        /* <DEDUP_REMOVED lines=10> */
.L_x_281:
[----:B------:R-:W-:Y:S05]  /*2fa0*/  BSYNC B3 ;  /* 0x0000000000037941 */ /* 0x000fea0003800000 */
.L_x_280:
        /* <DEDUP_REMOVED lines=26> */
.L_x_292:
        /* <DEDUP_REMOVED lines=20> */
.L_x_293:
[----:B------:R-:W-:Y:S05]  /*3290*/  BSYNC B3 ;  /* 0x0000000000037941 */ /* 0x000fea0003800000 */
.L_x_291:
[----:B------:R-:W-:Y:S01]  /*32a0*/  MOV R9, R13 ;  /* 0x0000000d00097202 */ /* 0x000fe20000000f00 */
[----:B------:R-:W-:Y:S01]  /*32b0*/  IMAD.MOV.U32 R10, RZ, RZ, R12 ;  /* 0x000000ffff0a7224 */ /* 0x000fe200078e000c */
        /* <DEDUP_REMOVED lines=13> */
.L_x_295:
        /* <DEDUP_REMOVED lines=20> */
.L_x_296:
[----:B------:R-:W-:Y:S05]  /*34d0*/  BSYNC B3 ;  /* 0x0000000000037941 */ /* 0x000fea0003800000 */
.L_x_294:
        /* <DEDUP_REMOVED lines=9> */
[----:B------:R-:W-:Y:S01]  /*3570*/  IMAD.MOV.U32 R6, RZ, RZ, R30 ;  /* 0x000000ffff067224 */ /* 0x000fe200078e001e */
[----:B------:R-:W-:Y:S01]  /*3580*/  MOV R7, R31 ;  /* 0x0000001f00077202 */ /* 0x000fe20000000f00 */
[----:B------:R-:W-:Y:S06]  /*3590*/  BRA `(.L_x_299) ;  /* 0x0000000000507947 */ /* 0x000fec0003800000 */
.L_x_298:
        /* <DEDUP_REMOVED lines=20> */
.L_x_299:
[----:B------:R-:W-:Y:S05]  /*36e0*/  BSYNC B3 ;  /* 0x0000000000037941 */ /* 0x000fea0003800000 */
.L_x_297:
        /* <DEDUP_REMOVED lines=9> */
[----:B------:R-:W-:Y:S01]  /*3780*/  IMAD.IADD R9, R9, 0x1, R11 ;  /* 0x0000000109097824 */ /* 0x000fe200078e020b */
[----:B------:R-:W-:Y:S01]  /*3790*/  MOV R11, R2 ;  /* 0x00000002000b7202 */ /* 0x000fe20000000f00 */
[----:B------:R-:W-:-:S04]  /*37a0*/  IMAD.WIDE.U32 R14, R10, UR12, R14 ;  /* 0x0000000c0a0e7c25 */ /* 0x000fc8000f8e000e */
[----:B------:R-:W-:Y:S02]  /*37b0*/  IMAD R9, R9, UR12, RZ ;  /* 0x0000000c09097c24 */ /* 0x000fe4000f8e02ff */
[----:B------:R-:W-:Y:S02]  /*37c0*/  IMAD.MOV.U32 R6, RZ, RZ, R5 ;  /* 0x000000ffff067224 */ /* 0x000fe400078e0005 */
[----:B------:R-:W-:Y:S01]  /*37d0*/  IMAD R9, R10, UR13, R9 ;  /* 0x0000000d0a097c24 */ /* 0x000fe2000f8e0209 */
[----:B------:R-:W-:Y:S01]  /*37e0*/  ULDC.64 UR12, c[0x0][0x220] ;  /* 0x00008800000c7ab9 */ /* 0x000fe20000000a00 */
[----:B------:R-:W-:Y:S02]  /*37f0*/  IMAD.MOV.U32 R10, RZ, RZ, R3 ;  /* 0x000000ffff0a7224 */ /* 0x000fe400078e0003 */
[----:B------:R-:W-:Y:S01]  /*3800*/  IMAD.WIDE.U32 R6, R20, UR12, R6 ;  /* 0x0000000c14067c25 */ /* 0x000fe2000f8e0006 */
[----:B------:R-:W-:-:S03]  /*3810*/  IADD3 R9, R15, R9, RZ ;  /* 0x000000090f097210 */ /* 0x000fc60007ffe0ff */
[----:B------:R-:W-:Y:S01]  /*3820*/  IMAD R15, R21, UR12, RZ ;  /* 0x0000000c150f7c24 */ /* 0x000fe2000f8e02ff */
[----:B------:R-:W-:Y:S01]  /*3830*/  IADD3 R6, P1, R6, 0x2, RZ ;  /* 0x0000000206067810 */ /* 0x000fe20007f3e0ff */
[----:B------:R-:W-:Y:S02]  /*3840*/  IMAD R9, R9, UR16, RZ ;  /* 0x0000001009097c24 */ /* 0x000fe4000f8e02ff */
[----:B------:R-:W-:-:S04]  /*3850*/  IMAD.WIDE.U32 R10, R14, UR16, R10 ;  /* 0x000000100e0a7c25 */ /* 0x000fc8000f8e000a */
[----:B------:R-:W-:Y:S02]  /*3860*/  IMAD R9, R14, UR17, R9 ;  /* 0x000000110e097c24 */ /* 0x000fe4000f8e0209 */
[----:B------:R-:W-:Y:S01]  /*3870*/  IMAD R15, R20, UR13, R15 ;  /* 0x0000000d140f7c24 */ /* 0x000fe2000f8e020f */
[----:B------:R-:W-:Y:S01]  /*3880*/  ULDC.64 UR12, c[0x0][0x288] ;  /* 0x0000a200000c7ab9 */ /* 0x000fe20000000a00 */
[----:B------:R-:W-:-:S03]  /*3890*/  IMAD.IADD R9, R11, 0x1, R9 ;  /* 0x000000010b097824 */ /* 0x000fc600078e0209 */
[----:B------:R-:W-:Y:S01]  /*38a0*/  IADD3.X R7, R7, R15, RZ, P1, !PT ;  /* 0x0000000f07077210 */ /* 0x000fe20000ffe4ff */
[----:B------:R-:W-:Y:S02]  /*38b0*/  IMAD R9, R9, UR12, RZ ;  /* 0x0000000c09097c24 */ /* 0x000fe4000f8e02ff */
[----:B------:R-:W-:-:S04]  /*38c0*/  IMAD.WIDE.U32 R6, R10, UR12, R6 ;  /* 0x0000000c0a067c25 */ /* 0x000fc8000f8e0006 */
[----:B------:R-:W-:Y:S01]  /*38d0*/  IMAD R9, R10, UR13, R9 ;  /* 0x0000000d0a097c24 */ /* 0x000fe2000f8e0209 */
[----:B------:R-:W-:Y:S02]  /*38e0*/  ULDC.64 UR12, c[0x0][0x218] ;  /* 0x00008600000c7ab9 */ /* 0x000fe40000000a00 */
[----:B------:R-:W-:Y:S01]  /*38f0*/  LEA R14, P1, R6, UR12, 0x1 ;  /* 0x0000000c060e7c11 */ /* 0x000fe2000f8208ff */
[----:B------:R-:W-:-:S05]  /*3900*/  IMAD.IADD R7, R7, 0x1, R9 ;  /* 0x0000000107077824 */ /* 0x000fca00078e0209 */
[----:B------:R-:W-:-:S05]  /*3910*/  LEA.HI.X R15, R6, UR13, R7, 0x1, P1 ;  /* 0x0000000d060f7c11 */ /* 0x000fca00088f0c07 */
[----:B------:R-:W2:Y:S01]  /*3920*/  LDG.E.U16 R14, desc[UR14][R14.64] ;  /* 0x0000000e0e0e7981 */ /* 0x000ea2000c1e1500 */
[----:B------:R-:W-:Y:S01]  /*3930*/  MOV R9, R13 ;  /* 0x0000000d00097202 */ /* 0x000fe20000000f00 */
[----:B------:R-:W-:Y:S02]  /*3940*/  IMAD.MOV.U32 R10, RZ, RZ, R12 ;  /* 0x000000ffff0a7224 */ /* 0x000fe400078e000c */
[----:B--2---:R-:W-:-:S05]  /*3950*/  HADD2.F32 R7, -RZ, R14.H0_H0 ;  /* 0x2000000eff077230 */ /* 0x004fca0000004100 */
[----:B------:R-:W-:-:S07]  /*3960*/  FADD.FTZ R0, R0, R7 ;  /* 0x0000000700007221 */ /* 0x000fce0000010000 */
.L_x_268:
[----:B------:R-:W-:Y:S05]  /*3970*/  BSYNC B2 ;  /* 0x0000000000027941 */ /* 0x000fea0003800000 */
.L_x_267:
        /* <DEDUP_REMOVED lines=60> */
.L_x_344:
        /* <DEDUP_REMOVED lines=15> */
[----:B------:R-:W-:Y:S05]  /*3e30*/  CALL.REL.NOINC `($__internal_5_$__cuda_sm20_rem_s64) ;  /* 0x0000002800947944 */ /* 0x000fea0003c00000 */
[----:B------:R-:W-:-:S04]  /*3e40*/  ISETP.NE.U32.AND P2, PT, R30, RZ, PT ;  /* 0x000000ff1e00720c */ /* 0x000fc80003f45070 */
[----:B------:R-:W-:Y:S01]  /*3e50*/  ISETP.NE.AND.EX P2, PT, R31, RZ, PT, P2 ;  /* 0x000000ff1f00720c */ /* 0x000fe20003f45320 */
[----:B------:R-:W-:-:S12]  /*3e60*/  BRA `(.L_x_304) ;  /* 0x0000000000507947 */ /* 0x000fd80003800000 */
.L_x_303:
        /* <DEDUP_REMOVED lines=20> */
.L_x_304:
[----:B------:R-:W-:Y:S05]  /*3fb0*/  BSYNC B3 ;  /* 0x0000000000037941 */ /* 0x000fea0003800000 */
.L_x_302:
        /* <DEDUP_REMOVED lines=9> */
[----:B------:R-:W-:Y:S05]  /*4050*/  CALL.REL.NOINC `($__internal_4_$__cuda_sm20_div_s64) ;  /* 0x0000002000bc7944 */ /* 0x000fea0003c00000 */
[----:B------:R-:W-:Y:S01]  /*4060*/  IMAD.MOV.U32 R34, RZ, RZ, R30 ;  /* 0x000000ffff227224 */ /* 0x000fe200078e001e */
[----:B------:R-:W-:Y:S01]  /*4070*/  MOV R35, R31 ;  /* 0x0000001f00237202 */ /* 0x000fe20000000f00 */
[----:B------:R-:W-:Y:S06]  /*4080*/  BRA `(.L_x_307) ;  /* 0x0000000000507947 */ /* 0x000fec0003800000 */
.L_x_306:
        /* <DEDUP_REMOVED lines=20> */
.L_x_307:
[----:B------:R-:W-:Y:S05]  /*41d0*/  BSYNC B3 ;  /* 0x0000000000037941 */ /* 0x000fea0003800000 */
.L_x_305:
        /* <DEDUP_REMOVED lines=15> */
.L_x_309:
        /* <DEDUP_REMOVED lines=20> */
.L_x_310:
[----:B------:R-:W-:Y:S05]  /*4410*/  BSYNC B3 ;  /* 0x0000000000037941 */ /* 0x000fea0003800000 */
.L_x_308:
        /* <DEDUP_REMOVED lines=28> */
[----:B--2---:R-:W-:-:S05]  /*45e0*/  HADD2.F32 R31, -RZ, R6.H0_H0 ;  /* 0x20000006ff1f7230 */ /* 0x004fca0000004100 */
[----:B------:R-:W-:-:S07]  /*45f0*/  FADD.FTZ R0, R0, R31 ;  /* 0x0000001f00007221 */ /* 0x000fce0000010000 */
.L_x_301:
[----:B------:R-:W-:Y:S05]  /*4600*/  BSYNC B2 ;  /* 0x0000000000027941 */ /* 0x000fea0003800000 */
.L_x_300:
        /* <DEDUP_REMOVED lines=13> */
[----:B------:R-:W-:Y:S05]  /*46e0*/  CALL.REL.NOINC `($__internal_5_$__cuda_sm20_rem_s64) ;  /* 0x0000002000687944 */ /* 0x000fea0003c00000 */
[----:B------:R-:W-:-:S04]  /*46f0*/  ISETP.NE.U32.AND P2, PT, R30, RZ, PT ;  /* 0x000000ff1e00720c */ /* 0x000fc80003f45070 */
[----:B------:R-:W-:Y:S01]  /*4700*/  ISETP.NE.AND.EX P2, PT, R31, RZ, PT, P2 ;  /* 0x000000ff1f00720c */ /* 0x000fe20003f45320 */
[----:B------:R-:W-:-:S12]  /*4710*/  BRA `(.L_x_315) ;  /* 0x0000000000507947 */ /* 0x000fd80003800000 */
.L_x_314:
[----:B------:R-:W-:Y:S01]  /*4720*/  ULDC UR11, c[0x0][0x278] ;  /* 0x00009e00000b7ab9 */ /* 0x000fe20000000800 */
[----:B------:R-:W-:Y:S01]  /*4730*/  HFMA2.MMA R6, -RZ, RZ, 0, 0 ;  /* 0x00000000ff067435 */ /* 0x000fe200000001ff */
        /* <DEDUP_REMOVED lines=18> */
.L_x_315:
[----:B------:R-:W-:Y:S05]  /*4860*/  BSYNC B3 ;  /* 0x0000000000037941 */ /* 0x000fea0003800000 */
.L_x_313:
        /* <DEDUP_REMOVED lines=9> */
[----:B------:R-:W-:Y:S05]  /*4900*/  CALL.REL.NOINC `($__internal_4_$__cuda_sm20_div_s64) ;  /* 0x0000001800907944 */ /* 0x000fea0003c00000 */
[----:B------:R-:W-:Y:S01]  /*4910*/  MOV R34, R30 ;  /* 0x0000001e00227202 */ /* 0x000fe20000000f00 */
[----:B------:R-:W-:Y:S01]  /*4920*/  IMAD.MOV.U32 R35, RZ, RZ, R31 ;  /* 0x000000ffff237224 */ /* 0x000fe200078e001f */
[----:B------:R-:W-:Y:S06]  /*4930*/  BRA `(.L_x_318) ;  /* 0x0000000000507947 */ /* 0x000fec0003800000 */
.L_x_317:
[----:B------:R-:W-:Y:S01]  /*4940*/  ULDC UR11, c[0x0][0x270] ;  /* 0x00009c00000b7ab9 */ /* 0x000fe20000000800 */
[----:B------:R-:W-:Y:S01]  /*4950*/  IMAD.MOV.U32 R35, RZ, RZ, RZ ;  /* 0x000000ffff237224 */ /* 0x000fe200078e00ff */
[----:B------:R-:W0:Y:S01]  /*4960*/  I2F.U32.RP R30, UR11 ;  /* 0x0000000b001e7d06 */ /* 0x000e220008209000 */
[----:B------:R-:W-:-:S07]  /*4970*/  ISETP.NE.U32.AND P4, PT, RZ, UR11, PT ;  /* 0x0000000bff007c0c */ /* 0x000fce000bf85070 */
[----:B0-----:R-:W0:Y:S02]  /*4980*/  MUFU.RCP R30, R30 ;  /* 0x0000001e001e7308 */ /* 0x001e240000001000 */
[----:B0-----:R-:W-:-:S06]  /*4990*/  IADD3 R6, R30, 0xffffffe, RZ ;  /* 0x0ffffffe1e067810 */ /* 0x001fcc0007ffe0ff */
        /* <DEDUP_REMOVED lines=14> */
.L_x_318:
[----:B------:R-:W-:Y:S05]  /*4a80*/  BSYNC B3 ;  /* 0x0000000000037941 */ /* 0x000fea0003800000 */
.L_x_316:
        /* <DEDUP_REMOVED lines=15> */
.L_x_320:
[----:B------:R-:W-:Y:S02]  /*4b80*/  ULDC UR11, c[0x0][0x278] ;  /* 0x00009e00000b7ab9 */ /* 0x000fe40000000800 */
        /* <DEDUP_REMOVED lines=8> */
[----:B------:R-:W-:-:S04]  /*4c10*/  IMAD.HI.U32 R32, R7, R31, R6 ;  /* 0x0000001f07207227 */ /* 0x000fc800078e0006 */
[----:B------:R-:W-:Y:S02]  /*4c20*/  IMAD.MOV.U32 R7, RZ, RZ, RZ ;  /* 0x000000ffff077224 */ /* 0x000fe400078e00ff */
        /* <DEDUP_REMOVED lines=9> */
.L_x_321:
[----:B------:R-:W-:Y:S05]  /*4cc0*/  BSYNC B3 ;  /* 0x0000000000037941 */ /* 0x000fea0003800000 */
.L_x_319:
[----:B------:R-:W-:Y:S01]  /*4cd0*/  ULDC.64 UR12, c[0x0][0x240] ;  /* 0x00009000000c7ab9 */ /* 0x000fe20000000a00 */
[----:B------:R-:W-:Y:S01]  /*4ce0*/  MOV R30, R34 ;  /* 0x00000022001e7202 */ /* 0x000fe20000000f00 */
[----:B------:R-:W-:Y:S02]  /*4cf0*/  IMAD R33, R23, UR12, RZ ;  /* 0x0000000c17217c24 */ /* 0x000fe4000f8e02ff */
[----:B------:R-:W-:Y:S02]  /*4d00*/  IMAD.MOV.U32 R31, RZ, RZ, R35 ;  /* 0x000000ffff1f7224 */ /* 0x000fe400078e0023 */
        /* <DEDUP_REMOVED lines=15> */
[----:B------:R-:W-:Y:S01]  /*4e00*/  IMAD.MOV.U32 R7, RZ, RZ, R14 ;  /* 0x000000ffff077224 */ /* 0x000fe200078e000e */
[----:B------:R-:W-:Y:S02]  /*4e10*/  ULDC.64 UR12, c[0x0][0x218] ;  /* 0x00008600000c7ab9 */ /* 0x000fe40000000a00 */
[----:B------:R-:W-:Y:S01]  /*4e20*/  IADD3 R31, R31, R33, RZ ;  /* 0x000000211f1f7210 */ /* 0x000fe20007ffe0ff */
        /* <DEDUP_REMOVED lines=8> */
.L_x_312:
[----:B------:R-:W-:Y:S05]  /*4eb0*/  BSYNC B2 ;  /* 0x0000000000027941 */ /* 0x000fea0003800000 */
.L_x_311:
        /* <DEDUP_REMOVED lines=17> */
.L_x_325:
        /* <DEDUP_REMOVED lines=20> */
.L_x_326:
[----:B------:R-:W-:Y:S05]  /*5110*/  BSYNC B3 ;  /* 0x0000000000037941 */ /* 0x000fea0003800000 */
.L_x_324:
        /* <DEDUP_REMOVED lines=13> */
.L_x_328:
        /* <DEDUP_REMOVED lines=20> */
.L_x_329:
[----:B------:R-:W-:Y:S05]  /*5330*/  BSYNC B3 ;  /* 0x0000000000037941 */ /* 0x000fea0003800000 */
.L_x_327:
        /* <DEDUP_REMOVED lines=15> */
.L_x_331:
        /* <DEDUP_REMOVED lines=20> */
.L_x_332:
[----:B------:R-:W-:Y:S05]  /*5570*/  BSYNC B3 ;  /* 0x0000000000037941 */ /* 0x000fea0003800000 */
.L_x_330:
        /* <DEDUP_REMOVED lines=29> */
.L_x_323:
[----:B------:R-:W-:Y:S05]  /*5750*/  BSYNC B2 ;  /* 0x0000000000027941 */ /* 0x000fea0003800000 */
.L_x_322:
        /* <DEDUP_REMOVED lines=17> */
.L_x_336:
        /* <DEDUP_REMOVED lines=20> */
.L_x_337:
[----:B------:R-:W-:Y:S05]  /*59b0*/  BSYNC B3 ;  /* 0x0000000000037941 */ /* 0x000fea0003800000 */
.L_x_335:
        /* <DEDUP_REMOVED lines=13> */
.L_x_339:
        /* <DEDUP_REMOVED lines=20> */
.L_x_340:
[----:B------:R-:W-:Y:S05]  /*5bd0*/  BSYNC B3 ;  /* 0x0000000000037941 */ /* 0x000fea0003800000 */
.L_x_338:
        /* <DEDUP_REMOVED lines=15> */
.L_x_342:
        /* <DEDUP_REMOVED lines=20> */
.L_x_343:
[----:B------:R-:W-:Y:S05]  /*5e10*/  BSYNC B3 ;  /* 0x0000000000037941 */ /* 0x000fea0003800000 */
.L_x_341:
        /* <DEDUP_REMOVED lines=19> */
[----:B------:R-:W-:-:S03]  /*5f50*/  IMAD.MOV.U32 R7, RZ, RZ, R14 ;  /* 0x000000ffff077224 */ /* 0x000fc600078e000e */
        /* <DEDUP_REMOVED lines=9> */
.L_x_334:
[----:B------:R-:W-:Y:S05]  /*5ff0*/  BSYNC B2 ;  /* 0x0000000000027941 */ /* 0x000fea0003800000 */
.L_x_333:
        /* <DEDUP_REMOVED lines=25> */
.L_x_263:
[----:B------:R-:W-:Y:S05]  /*6190*/  BSYNC B0 ;  /* 0x0000000000007941 */ /* 0x000fea0003800000 */
.L_x_262:
[----:B------:R-:W-:-:S04]  /*61a0*/  IADD3 R3, P0, R3, 0x1, RZ ;  /* 0x0000000103037810 */ /* 0x000fc80007f1e0ff */
[----:B------:R-:W-:Y:S02]  /*61b0*/  IADD3.X R2, RZ, R2, RZ, P0, !PT ;  /* 0x00000002ff027210 */ /* 0x000fe400007fe4ff */
[----:B------:R-:W-:-:S04]  /*61c0*/  ISETP.GE.U32.AND P0, PT, R3, R58, PT ;  /* 0x0000003a0300720c */ /* 0x000fc80003f06070 */
[----:B------:R-:W-:-:S13]  /*61d0*/  ISETP.GE.AND.EX P0, PT, R2, R61, PT, P0 ;  /* 0x0000003d0200720c */ /* 0x000fda0003f06300 */
[----:B------:R-:W-:Y:S05]  /*61e0*/  @!P0 BRA `(.L_x_345) ;  /* 0xffffffb400ec8947 */ /* 0x000fea000383ffff */
.L_x_261:
[----:B------:R-:W-:Y:S05]  /*61f0*/  BSYNC B1 ;  /* 0x0000000000017941 */ /* 0x000fea0003800000 */
.L_x_260:
[----:B------:R-:W-:Y:S01]  /*6200*/  ULDC UR11, c[0x0][0x0] ;  /* 0x00000000000b7ab9 */ /* 0x000fe20000000800 */
[----:B------:R-:W0:Y:S01]  /*6210*/  LDC R6, c[0x0][0xc] ;  /* 0x00000300ff067b82 */ /* 0x000e220000000800 */
[----:B------:R-:W-:Y:S01]  /*6220*/  ULDC.64 UR12, c[0x0][0x298] ;  /* 0x0000a600000c7ab9 */ /* 0x000fe20000000a00 */
[----:B------:R-:W-:Y:S01]  /*6230*/  MOV R3, R57 ;  /* 0x0000003900037202 */ /* 0x000fe20000000f00 */
[----:B------:R-:W-:Y:S01]  /*6240*/  IMAD R5, R21, UR12, RZ ;  /* 0x0000000c15057c24 */ /* 0x000fe2000f8e02ff */
[----:B------:R-:W-:Y:S01]  /*6250*/  F2FP.F16.F32.PACK_AB R0, RZ, R0 ;  /* 0x00000000ff00723e */ /* 0x000fe200000000ff */
        /* <DEDUP_REMOVED lines=15> */
        .weak           $__internal_4_$__cuda_sm20_div_s64
        .type           $__internal_4_$__cuda_sm20_div_s64,@function
        .size           $__internal_4_$__cuda_sm20_div_s64,($__internal_5_$__cuda_sm20_rem_s64 - $__internal_4_$__cuda_sm20_div_s64)
$__internal_4_$__cuda_sm20_div_s64:
        /* <DEDUP_REMOVED lines=83> */
[----:B------:R-:W-:Y:S06]  /*6880*/  RET.REL.NODEC R6 `(_ZN2at6native21col2im_batched_kernelIN3c104HalfEEEvlPKT_llllllllllllllPS4_l) ;  /* 0xffffff9406dc7950 */ /* 0x000fec0003c3ffff */
        .weak           $__internal_5_$__cuda_sm20_rem_s64
        .type           $__internal_5_$__cuda_sm20_rem_s64,@function
        .size           $__internal_5_$__cuda_sm20_rem_s64,(.L_x_817 - $__internal_5_$__cuda_sm20_rem_s64)
$__internal_5_$__cuda_sm20_rem_s64:
        /* <DEDUP_REMOVED lines=76> */
[----:B------:R-:W-:Y:S06]  /*6d50*/  RET.REL.NODEC R36 `(_ZN2at6native21col2im_batched_kernelIN3c104HalfEEEvlPKT_llllllllllllllPS4_l) ;  /* 0xffffff9024a87950 */ /* 0x000fec0003c3ffff */
.L_x_347:
        /* <DEDUP_REMOVED lines=10> */
.L_x_817:


//--------------------- .text._ZN2at6native21col2im_batched_kernelIN3c107complexIfEEEEvlPKT_llllllllllllllPS5_l --------------------------
	.section	.text._ZN2at6native21col2im_batched_kernelIN3c107complexIfEEEEvlPKT_llllllllllllllPS5_l,"ax",@progbits
	.align	128
        .global         _ZN2at6native21col2im_batched_kernelIN3c107complexIfEEEEvlPKT_llllllllllllllPS5_l
        .type           _ZN2at6native21col2im_batched_kernelIN3c107complexIfEEEEvlPKT_llllllllllllllPS5_l,@function
        .size           _ZN2at6native21col2im_batched_kernelIN3c107complexIfEEEEvlPKT_llllllllllllllPS5_l,(.L_x_819 - _ZN2at6native21col2im_batched_kernelIN3c107complexIfEEEEvlPKT_llllllllllllllPS5_l)
        .other          _ZN2at6native21col2im_batched_kernelIN3c107complexIfEEEEvlPKT_llllllllllllllPS5_l,@"STO_CUDA_ENTRY STV_DEFAULT"
_ZN2at6native21col2im_batched_kernelIN3c107complexIfEEEEvlPKT_llllllllllllllPS5_l:
.text._ZN2at6native21col2im_batched_kernelIN3c107complexIfEEEEvlPKT_llllllllllllllPS5_l:
        /* <DEDUP_REMOVED lines=15> */
[----:B------:R-:W0:Y:S01]  /*00f0*/  LDC.64 R36, c[0x0][0x208] ;  /* 0x00008200ff247b82 */ /* 0x000e220000000a00 */
[----:B------:R-:W-:-:S07]  /*0100*/  IMAD.MOV.U32 R0, RZ, RZ, R2 ;  /* 0x000000ffff007224 */ /* 0x000fce00078e0002 */
.L_x_462:
        /* <DEDUP_REMOVED lines=11> */
[----:B0-----:R-:W-:Y:S05]  /*01c0*/  CALL.REL.NOINC `($__internal_6_$__cuda_sm20_div_s64) ;  /* 0x0000006000a87944 */ /* 0x001fea0003c00000 */
        /* <DEDUP_REMOVED lines=12> */
.L_x_349:
[----:B------:R-:W-:Y:S01]  /*0290*/  ULDC UR7, c[0x0][0x210] ;  /* 0x0000840000077ab9 */ /* 0x000fe20000000800 */
[----:B------:R-:W-:Y:S01]  /*02a0*/  IMAD.MOV.U32 R35, RZ, RZ, RZ ;  /* 0x000000ffff237224 */ /* 0x000fe200078e00ff */
[----:B------:R-:W1:Y:S01]  /*02b0*/  I2F.U32.RP R2, UR7 ;  /* 0x0000000700027d06 */ /* 0x000e620008209000 */
[----:B------:R-:W-:-:S07]  /*02c0*/  ISETP.NE.U32.AND P2, PT, RZ, UR7, PT ;  /* 0x00000007ff007c0c */ /* 0x000fce000bf45070 */
[----:B-1----:R-:W1:Y:S02]  /*02d0*/  MUFU.RCP R2, R2 ;  /* 0x0000000200027308 */ /* 0x002e640000001000 */
[----:B-1----:R-:W-:-:S06]  /*02e0*/  VIADD R4, R2, 0xffffffe ;  /* 0x0ffffffe02047836 */ /* 0x002fcc0000000000 */
[----:B------:R1:W2:Y:S02]  /*02f0*/  F2I.FTZ.U32.TRUNC.NTZ R5, R4 ;  /* 0x0000000400057305 */ /* 0x0002a4000021f000 */
[----:B-1----:R-:W-:Y:S01]  /*0300*/  HFMA2.MMA R4, -RZ, RZ, 0, 0 ;  /* 0x00000000ff047435 */ /* 0x002fe200000001ff */
        /* <DEDUP_REMOVED lines=9> */
[----:B------:R-:W-:Y:S02]  /*03a0*/  ISETP.GE.U32.AND P1, PT, R5, UR7, PT ;  /* 0x0000000705007c0c */ /* 0x000fe4000bf26070 */
[----:B------:R-:W-:-:S11]  /*03b0*/  MOV R5, RZ ;  /* 0x000000ff00057202 */ /* 0x000fd60000000f00 */
[----:B------:R-:W-:Y:S01]  /*03c0*/  @P1 VIADD R34, R34, 0x1 ;  /* 0x0000000122221836 */ /* 0x000fe20000000000 */
[----:B------:R-:W-:-:S05]  /*03d0*/  @!P2 LOP3.LUT R34, RZ, UR7, RZ, 0x33, !PT ;  /* 0x00000007ff22ac12 */ /* 0x000fca000f8e33ff */
[----:B------:R-:W-:-:S04]  /*03e0*/  IMAD.MOV R7, RZ, RZ, -R34 ;  /* 0x000000ffff077224 */ /* 0x000fc800078e0a22 */
[----:B------:R-:W-:-:S07]  /*03f0*/  IMAD R2, R7, UR7, R0 ;  /* 0x0000000707027c24 */ /* 0x000fce000f8e0200 */
.L_x_350:
[----:B------:R-:W-:Y:S05]  /*0400*/  BSYNC B0 ;  /* 0x0000000000007941 */ /* 0x000fea0003800000 */
.L_x_348:
        /* <DEDUP_REMOVED lines=11> */
[----:B0-----:R-:W-:Y:S05]  /*04c0*/  CALL.REL.NOINC `($__internal_6_$__cuda_sm20_div_s64) ;  /* 0x0000005c00e87944 */ /* 0x001fea0003c00000 */
[----:B------:R-:W-:Y:S01]  /*04d0*/  IADD3 R9, P0, RZ, -R50, RZ ;  /* 0x80000032ff097210 */ /* 0x000fe20007f1e0ff */
[----:B------:R-:W-:Y:S01]  /*04e0*/  ULDC.64 UR8, c[0x0][0x238] ;  /* 0x00008e0000087ab9 */ /* 0x000fe20000000a00 */
[----:B------:R-:W-:Y:S02]  /*04f0*/  IMAD.MOV.U32 R4, RZ, RZ, R2 ;  /* 0x000000ffff047224 */ /* 0x000fe400078e0002 */
[----:B------:R-:W-:Y:S02]  /*0500*/  IADD3.X R8, RZ, ~R51, RZ, P0, !PT ;  /* 0x80000033ff087210 */ /* 0x000fe400007fe4ff */
[----:B------:R-:W-:-:S04]  /*0510*/  IMAD.WIDE.U32 R6, R9, UR8, R4 ;  /* 0x0000000809067c25 */ /* 0x000fc8000f8e0004 */
[----:B------:R-:W-:-:S04]  /*0520*/  IMAD R8, R8, UR8, RZ ;  /* 0x0000000808087c24 */ /* 0x000fc8000f8e02ff */
[----:B------:R-:W-:-:S04]  /*0530*/  IMAD R9, R9, UR9, R8 ;  /* 0x0000000909097c24 */ /* 0x000fc8000f8e0208 */
[----:B------:R-:W-:Y:S01]  /*0540*/  IMAD.IADD R4, R7, 0x1, R9 ;  /* 0x0000000107047824 */ /* 0x000fe200078e0209 */
[----:B------:R-:W-:Y:S06]  /*0550*/  BRA `(.L_x_353) ;  /* 0x00000000005c7947 */ /* 0x000fec0003800000 */
.L_x_352:
[----:B------:R-:W-:Y:S01]  /*0560*/  ULDC UR7, c[0x0][0x238] ;  /* 0x00008e0000077ab9 */ /* 0x000fe20000000800 */
[----:B------:R-:W-:Y:S01]  /*0570*/  HFMA2.MMA R51, -RZ, RZ, 0, 0 ;  /* 0x00000000ff337435 */ /* 0x000fe200000001ff */
[----:B------:R-:W1:Y:S01]  /*0580*/  I2F.U32.RP R4, UR7 ;  /* 0x0000000700047d06 */ /* 0x000e620008209000 */
[----:B------:R-:W-:-:S07]  /*0590*/  ISETP.NE.U32.AND P2, PT, RZ, UR7, PT ;  /* 0x00000007ff007c0c */ /* 0x000fce000bf45070 */
[----:B-1----:R-:W1:Y:S02]  /*05a0*/  MUFU.RCP R4, R4 ;  /* 0x0000000400047308 */ /* 0x002e640000001000 */
[----:B-1----:R-:W-:Y:S01]  /*05b0*/  IADD3 R6, R4, 0xffffffe, RZ ;  /* 0x0ffffffe04067810 */ /* 0x002fe20007ffe0ff */
[----:B------:R-:W-:-:S05]  /*05c0*/  IMAD.MOV.U32 R4, RZ, RZ, RZ ;  /* 0x000000ffff047224 */ /* 0x000fca00078e00ff */
[----:B------:R1:W2:Y:S02]  /*05d0*/  F2I.FTZ.U32.TRUNC.NTZ R7, R6 ;  /* 0x0000000600077305 */ /* 0x0002a4000021f000 */
[----:B-1----:R-:W-:Y:S02]  /*05e0*/  IMAD.MOV.U32 R6, RZ, RZ, RZ ;  /* 0x000000ffff067224 */ /* 0x002fe400078e00ff */
        /* <DEDUP_REMOVED lines=11> */
[----:B------:R-:W-:-:S05]  /*06a0*/  @!P2 LOP3.LUT R50, RZ, UR7, RZ, 0x33, !PT ;  /* 0x00000007ff32ac12 */ /* 0x000fca000f8e33ff */
[----:B------:R-:W-:-:S04]  /*06b0*/  IMAD.MOV R7, RZ, RZ, -R50 ;  /* 0x000000ffff077224 */ /* 0x000fc800078e0a32 */
[----:B------:R-:W-:-:S07]  /*06c0*/  IMAD R6, R7, UR7, R2 ;  /* 0x0000000707067c24 */ /* 0x000fce000f8e0202 */
.L_x_353:
[----:B------:R-:W-:Y:S05]  /*06d0*/  BSYNC B0 ;  /* 0x0000000000007941 */ /* 0x000fea0003800000 */
.L_x_351:
        /* <DEDUP_REMOVED lines=10> */
[----:B------:R-:W-:Y:S01]  /*0780*/  MOV R47, UR8 ;  /* 0x00000008002f7c02 */ /* 0x000fe20008000f00 */
[----:B------:R-:W-:Y:S01]  /*0790*/  IMAD.MOV.U32 R55, RZ, RZ, R51 ;  /* 0x000000ffff377224 */ /* 0x000fe200078e0033 */
[----:B------:R-:W-:Y:S01]  /*07a0*/  MOV R46, 0x7d0 ;  /* 0x000007d0002e7802 */ /* 0x000fe20000000f00 */
[----:B------:R-:W-:-:S07]  /*07b0*/  IMAD.U32 R48, RZ, RZ, UR9 ;  /* 0x00000009ff307e24 */ /* 0x000fce000f8e00ff */
[----:B0-----:R-:W-:Y:S05]  /*07c0*/  CALL.REL.NOINC `($__internal_7_$__cuda_sm20_rem_s64) ;  /* 0x0000006000747944 */ /* 0x001fea0003c00000 */
[----:B------:R-:W-:Y:S01]  /*07d0*/  IMAD.MOV.U32 R6, RZ, RZ, R40 ;  /* 0x000000ffff067224 */ /* 0x000fe200078e0028 */
[----:B------:R-:W-:Y:S01]  /*07e0*/  MOV R7, R41 ;  /* 0x0000002900077202 */ /* 0x000fe20000000f00 */
[----:B------:R-:W-:Y:S06]  /*07f0*/  BRA `(.L_x_356) ;  /* 0x0000000000507947 */ /* 0x000fec0003800000 */
.L_x_355:
[----:B------:R-:W-:Y:S02]  /*0800*/  ULDC UR7, c[0x0][0x230] ;  /* 0x00008c0000077ab9 */ /* 0x000fe40000000800 */
        /* <DEDUP_REMOVED lines=11> */
[----:B------:R-:W-:Y:S02]  /*08c0*/  IMAD R50, R7, UR7, R50 ;  /* 0x0000000707327c24 */ /* 0x000fe4000f8e0232 */
[----:B------:R-:W-:-:S03]  /*08d0*/  IMAD.MOV.U32 R7, RZ, RZ, RZ ;  /* 0x000000ffff077224 */ /* 0x000fc600078e00ff */
[----:B------:R-:W-:-:S13]  /*08e0*/  ISETP.GE.U32.AND P0, PT, R50, UR7, PT ;  /* 0x0000000732007c0c */ /* 0x000fda000bf06070 */
[----:B------:R-:W-:-:S05]  /*08f0*/  @P0 VIADD R50, R50, -UR7 ;  /* 0x8000000732320c36 */ /* 0x000fca0008000000 */
[----:B------:R-:W-:-:S13]  /*0900*/  ISETP.GE.U32.AND P0, PT, R50, UR7, PT ;  /* 0x0000000732007c0c */ /* 0x000fda000bf06070 */
[----:B------:R-:W-:Y:S02]  /*0910*/  @P0 IADD3 R50, R50, -UR7, RZ ;  /* 0x8000000732320c10 */ /* 0x000fe4000fffe0ff */
[----:B------:R-:W-:-:S05]  /*0920*/  @!P1 LOP3.LUT R50, RZ, UR7, RZ, 0x33, !PT ;  /* 0x00000007ff329c12 */ /* 0x000fca000f8e33ff */
[----:B------:R-:W-:-:S07]  /*0930*/  IMAD.MOV.U32 R6, RZ, RZ, R50 ;  /* 0x000000ffff067224 */ /* 0x000fce00078e0032 */
.L_x_356:
[----:B------:R-:W-:Y:S05]  /*0940*/  BSYNC B0 ;  /* 0x0000000000007941 */ /* 0x000fea0003800000 */
.L_x_354:
[----:B------:R-:W1:Y:S01]  /*0950*/  LDC.64 R46, c[0x0][0x230] ;  /* 0x00008c00ff2e7b82 */ /* 0x000e620000000a00 */
[----:B------:R-:W-:Y:S01]  /*0960*/  ULDC.64 UR8, c[0x0][0x238] ;  /* 0x00008e0000087ab9 */ /* 0x000fe20000000a00 */
[----:B------:R-:W-:Y:S01]  /*0970*/  BSSY B0, `(.L_x_357) ;  /* 0x0000025000007945 */ /* 0x000fe20003800000 */
[C---:B-1----:R-:W-:Y:S02]  /*0980*/  IMAD R4, R46.reuse, UR9, RZ ;  /* 0x000000092e047c24 */ /* 0x042fe4000f8e02ff */
[----:B------:R-:W-:-:S04]  /*0990*/  IMAD.WIDE.U32 R48, R46, UR8, RZ ;  /* 0x000000082e307c25 */ /* 0x000fc8000f8e00ff */
[----:B------:R-:W-:Y:S01]  /*09a0*/  IMAD R47, R47, UR8, R4 ;  /* 0x000000082f2f7c24 */ /* 0x000fe2000f8e0204 */
[----:B------:R-:W-:Y:S02]  /*09b0*/  ULDC.64 UR8, c[0x0][0x250] ;  /* 0x0000940000087ab9 */ /* 0x000fe40000000a00 */
[----:B------:R-:W-:Y:S02]  /*09c0*/  IADD3 R30, P1, R6, UR8, RZ ;  /* 0x00000008061e7c10 */ /* 0x000fe4000ff3e0ff */
[----:B------:R-:W-:Y:S02]  /*09d0*/  IADD3 R47, R49, R47, RZ ;  /* 0x0000002f312f7210 */ /* 0x000fe40007ffe0ff */
[----:B------:R-:W-:Y:S02]  /*09e0*/  IADD3.X R31, R7, UR9, RZ, P1, !PT ;  /* 0x00000009071f7c10 */ /* 0x000fe40008ffe4ff */
[----:B------:R-:W-:-:S04]  /*09f0*/  LOP3.LUT R4, R5, R47, RZ, 0xfc, !PT ;  /* 0x0000002f05047212 */ /* 0x000fc800078efcff */
[----:B------:R-:W-:-:S13]  /*0a00*/  ISETP.NE.U32.AND P0, PT, R4, RZ, PT ;  /* 0x000000ff0400720c */ /* 0x000fda0003f05070 */
[----:B------:R-:W-:Y:S05]  /*0a10*/  @!P0 BRA `(.L_x_358) ;  /* 0x00000000001c8947 */ /* 0x000fea0003800000 */
[----:B------:R-:W-:Y:S01]  /*0a20*/  IMAD.MOV.U32 R56, RZ, RZ, R2 ;  /* 0x000000ffff387224 */ /* 0x000fe200078e0002 */
[----:B------:R-:W-:Y:S01]  /*0a30*/  MOV R46, 0xa60 ;  /* 0x00000a60002e7802 */ /* 0x000fe20000000f00 */
[----:B------:R-:W-:-:S07]  /*0a40*/  IMAD.MOV.U32 R50, RZ, RZ, R5 ;  /* 0x000000ffff327224 */ /* 0x000fce00078e0005 */
[----:B0-----:R-:W-:Y:S05]  /*0a50*/  CALL.REL.NOINC `($__internal_6_$__cuda_sm20_div_s64) ;  /* 0x0000005800847944 */ /* 0x001fea0003c00000 */
[----:B------:R-:W-:Y:S01]  /*0a60*/  MOV R28, R50 ;  /* 0x00000032001c7202 */ /* 0x000fe20000000f00 */
[----:B------:R-:W-:Y:S01]  /*0a70*/  IMAD.MOV.U32 R29, RZ, RZ, R51 ;  /* 0x000000ffff1d7224 */ /* 0x000fe200078e0033 */
[----:B------:R-:W-:Y:S06]  /*0a80*/  BRA `(.L_x_359) ;  /* 0x00000000004c7947 */ /* 0x000fec0003800000 */
.L_x_358:
[----:B------:R-:W1:Y:S01]  /*0a90*/  I2F.U32.RP R4, R48 ;  /* 0x0000003000047306 */ /* 0x000e620000209000 */
[----:B------:R-:W-:Y:S01]  /*0aa0*/  ISETP.NE.U32.AND P2, PT, R48, RZ, PT ;  /* 0x000000ff3000720c */ /* 0x000fe20003f45070 */
[----:B------:R-:W-:-:S06]  /*0ab0*/  HFMA2.MMA R29, -RZ, RZ, 0, 0 ;  /* 0x00000000ff1d7435 */ /* 0x000fcc00000001ff */
[----:B-1----:R-:W1:Y:S02]  /*0ac0*/  MUFU.RCP R4, R4 ;  /* 0x0000000400047308 */ /* 0x002e640000001000 */
[----:B-1----:R-:W-:-:S06]  /*0ad0*/  VIADD R6, R4, 0xffffffe ;  /* 0x0ffffffe04067836 */ /* 0x002fcc0000000000 */
[----:B------:R1:W2:Y:S02]  /*0ae0*/  F2I.FTZ.U32.TRUNC.NTZ R7, R6 ;  /* 0x0000000600077305 */ /* 0x0002a4000021f000 */
[----:B-1----:R-:W-:Y:S01]  /*0af0*/  IMAD.MOV.U32 R6, RZ, RZ, RZ ;  /* 0x000000ffff067224 */ /* 0x002fe200078e00ff */
        /* <DEDUP_REMOVED lines=12> */
.L_x_359:
[----:B------:R-:W-:Y:S05]  /*0bc0*/  BSYNC B0 ;  /* 0x0000000000007941 */ /* 0x000fea0003800000 */
.L_x_357:
[----:B------:R-:W1:Y:S01]  /*0bd0*/  LDC.64 R10, c[0x0][0x278] ;  /* 0x00009e00ff0a7b82 */ /* 0x000e620000000a00 */
[----:B------:R-:W-:Y:S01]  /*0be0*/  ULDC.64 UR8, c[0x0][0x248] ;  /* 0x0000920000087ab9 */ /* 0x000fe20000000a00 */
[----:B------:R-:W-:Y:S01]  /*0bf0*/  BSSY B0, `(.L_x_360) ;  /* 0x0000032000007945 */ /* 0x000fe20003800000 */
[----:B------:R-:W-:Y:S01]  /*0c00*/  UIADD3 UR7, UP0, UR8, -0x1, URZ ;  /* 0xffffffff08077890 */ /* 0x000fe2000ff1e03f */
[----:B------:R-:W-:-:S03]  /*0c10*/  MOV R7, RZ ;  /* 0x000000ff00077202 */ /* 0x000fc60000000f00 */
[----:B------:R-:W-:-:S06]  /*0c20*/  UIADD3.X UR8, UR9, -0x1, URZ, UP0, !UPT ;  /* 0xffffffff09087890 */ /* 0x000fcc00087fe43f */
[C---:B-1----:R-:W-:Y:S02]  /*0c30*/  IMAD R4, R10.reuse, UR8, RZ ;  /* 0x000000080a047c24 */ /* 0x042fe4000f8e02ff */
[----:B------:R-:W-:-:S04]  /*0c40*/  IMAD.WIDE.U32 R8, R10, UR7, RZ ;  /* 0x000000070a087c25 */ /* 0x000fc8000f8e00ff */
[----:B------:R-:W-:Y:S01]  /*0c50*/  IMAD R11, R11, UR7, R4 ;  /* 0x000000070b0b7c24 */ /* 0x000fe2000f8e0204 */
[----:B------:R-:W-:Y:S01]  /*0c60*/  ISETP.GT.U32.AND P0, PT, R32, R8, PT ;  /* 0x000000082000720c */ /* 0x000fe20003f04070 */
[----:B------:R-:W-:Y:S02]  /*0c70*/  IMAD.MOV.U32 R4, RZ, RZ, RZ ;  /* 0x000000ffff047224 */ /* 0x000fe400078e00ff */
        /* <DEDUP_REMOVED lines=16> */
[----:B0-----:R-:W-:Y:S05]  /*0d80*/  CALL.REL.NOINC `($__internal_6_$__cuda_sm20_div_s64) ;  /* 0x0000005400b87944 */ /* 0x001fea0003c00000 */
[----:B------:R-:W-:Y:S05]  /*0d90*/  BRA `(.L_x_364) ;  /* 0x0000000000507947 */ /* 0x000fea0003800000 */
.L_x_363:
        /* <DEDUP_REMOVED lines=20> */
.L_x_364:
[----:B------:R-:W-:Y:S05]  /*0ee0*/  BSYNC B1 ;  /* 0x0000000000017941 */ /* 0x000fea0003800000 */
.L_x_362:
[----:B------:R-:W-:-:S04]  /*0ef0*/  IADD3 R4, P0, R50, 0x1, RZ ;  /* 0x0000000132047810 */ /* 0x000fc80007f1e0ff */
[----:B------:R-:W-:-:S09]  /*0f00*/  IADD3.X R7, RZ, R51, RZ, P0, !PT ;  /* 0x00000033ff077210 */ /* 0x000fd200007fe4ff */
.L_x_361:
[----:B------:R-:W-:Y:S05]  /*0f10*/  BSYNC B0 ;  /* 0x0000000000007941 */ /* 0x000fea0003800000 */
.L_x_360:
        /* <DEDUP_REMOVED lines=12> */
[----:B------:R-:W-:Y:S01]  /*0fe0*/  IMAD.MOV.U32 R26, RZ, RZ, R50 ;  /* 0x000000ffff1a7224 */ /* 0x000fe200078e0032 */
[----:B------:R-:W-:Y:S01]  /*0ff0*/  MOV R27, R51 ;  /* 0x00000033001b7202 */ /* 0x000fe20000000f00 */
[----:B------:R-:W-:Y:S06]  /*1000*/  BRA `(.L_x_367) ;  /* 0x0000000000507947 */ /* 0x000fec0003800000 */
.L_x_366:
        /* <DEDUP_REMOVED lines=20> */
.L_x_367:
[----:B------:R-:W-:Y:S05]  /*1150*/  BSYNC B0 ;  /* 0x0000000000007941 */ /* 0x000fea0003800000 */
.L_x_365:
[----:B------:R-:W1:Y:S01]  /*1160*/  LDC.64 R12, c[0x0][0x270] ;  /* 0x00009c00ff0c7b82 */ /* 0x000e620000000a00 */
[----:B------:R-:W-:Y:S01]  /*1170*/  ULDC.64 UR8, c[0x0][0x240] ;  /* 0x0000900000087ab9 */ /* 0x000fe20000000a00 */
[----:B------:R-:W-:Y:S01]  /*1180*/  BSSY B0, `(.L_x_368) ;  /* 0x0000032000007945 */ /* 0x000fe20003800000 */
[----:B------:R-:W-:Y:S01]  /*1190*/  UIADD3 UR7, UP0, UR8, -0x1, URZ ;  /* 0xffffffff08077890 */ /* 0x000fe2000ff1e03f */
[----:B------:R-:W-:-:S03]  /*11a0*/  IMAD.MOV.U32 R9, RZ, RZ, RZ ;  /* 0x000000ffff097224 */ /* 0x000fc600078e00ff */
[----:B------:R-:W-:-:S06]  /*11b0*/  UIADD3.X UR8, UR9, -0x1, URZ, UP0, !UPT ;  /* 0xffffffff09087890 */ /* 0x000fcc00087fe43f */
[C---:B-1----:R-:W-:Y:S02]  /*11c0*/  IMAD R6, R12.reuse, UR8, RZ ;  /* 0x000000080c067c24 */ /* 0x042fe4000f8e02ff */
[----:B------:R-:W-:-:S04]  /*11d0*/  IMAD.WIDE.U32 R10, R12, UR7, RZ ;  /* 0x000000070c0a7c25 */ /* 0x000fc8000f8e00ff */
[----:B------:R-:W-:Y:S01]  /*11e0*/  IMAD R13, R13, UR7, R6 ;  /* 0x000000070d0d7c24 */ /* 0x000fe2000f8e0206 */
[----:B------:R-:W-:Y:S01]  /*11f0*/  ISETP.GT.U32.AND P0, PT, R30, R10, PT ;  /* 0x0000000a1e00720c */ /* 0x000fe20003f04070 */
[----:B------:R-:W-:-:S03]  /*1200*/  IMAD.MOV.U32 R6, RZ, RZ, RZ ;  /* 0x000000ffff067224 */ /* 0x000fc600078e00ff */
[----:B------:R-:W-:-:S04]  /*1210*/  IADD3 R13, R11, R13, RZ ;  /* 0x0000000d0b0d7210 */ /* 0x000fc80007ffe0ff */
        /* <DEDUP_REMOVED lines=15> */
[----:B0-----:R-:W-:Y:S05]  /*1310*/  CALL.REL.NOINC `($__internal_6_$__cuda_sm20_div_s64) ;  /* 0x0000005000547944 */ /* 0x001fea0003c00000 */
[----:B------:R-:W-:Y:S05]  /*1320*/  BRA `(.L_x_372) ;  /* 0x0000000000507947 */ /* 0x000fea0003800000 */
.L_x_371:
[----:B------:R-:W-:Y:S01]  /*1330*/  ULDC UR7, c[0x0][0x260] ;  /* 0x0000980000077ab9 */ /* 0x000fe20000000800 */
[----:B------:R-:W-:Y:S01]  /*1340*/  IMAD.MOV.U32 R51, RZ, RZ, RZ ;  /* 0x000000ffff337224 */ /* 0x000fe200078e00ff */
[----:B------:R-:W1:Y:S01]  /*1350*/  I2F.U32.RP R6, UR7 ;  /* 0x0000000700067d06 */ /* 0x000e620008209000 */
[----:B------:R-:W-:-:S07]  /*1360*/  ISETP.NE.U32.AND P2, PT, RZ, UR7, PT ;  /* 0x00000007ff007c0c */ /* 0x000fce000bf45070 */
[----:B-1----:R-:W1:Y:S02]  /*1370*/  MUFU.RCP R6, R6 ;  /* 0x0000000600067308 */ /* 0x002e640000001000 */
[----:B-1----:R-:W-:-:S06]  /*1380*/  IADD3 R8, R6, 0xffffffe, RZ ;  /* 0x0ffffffe06087810 */ /* 0x002fcc0007ffe0ff */
        /* <DEDUP_REMOVED lines=14> */
.L_x_372:
[----:B------:R-:W-:Y:S05]  /*1470*/  BSYNC B1 ;  /* 0x0000000000017941 */ /* 0x000fea0003800000 */
.L_x_370:
[----:B------:R-:W-:-:S05]  /*1480*/  IADD3 R6, P0, R50, 0x1, RZ ;  /* 0x0000000132067810 */ /* 0x000fca0007f1e0ff */
[----:B------:R-:W-:-:S08]  /*1490*/  IMAD.X R9, RZ, RZ, R51, P0 ;  /* 0x000000ffff097224 */ /* 0x000fd000000e0633 */
.L_x_369:
[----:B------:R-:W-:Y:S05]  /*14a0*/  BSYNC B0 ;  /* 0x0000000000007941 */ /* 0x000fea0003800000 */
.L_x_368:
        /* <DEDUP_REMOVED lines=12> */
[----:B------:R-:W-:Y:S05]  /*1570*/  BRA `(.L_x_375) ;  /* 0x0000000000507947 */ /* 0x000fea0003800000 */
.L_x_374:
        /* <DEDUP_REMOVED lines=20> */
.L_x_375:
[----:B------:R-:W-:Y:S05]  /*16c0*/  BSYNC B0 ;  /* 0x0000000000007941 */ /* 0x000fea0003800000 */
.L_x_373:
[----:B------:R-:W-:Y:S01]  /*16d0*/  IADD3 R11, P0, R50, 0x1, RZ ;  /* 0x00000001320b7810 */ /* 0x000fe20007f1e0ff */
[----:B------:R-:W-:Y:S01]  /*16e0*/  ULDC.64 UR8, c[0x0][0x280] ;  /* 0x0000a00000087ab9 */ /* 0x000fe20000000a00 */
[----:B------:R-:W-:Y:S01]  /*16f0*/  BSSY B1, `(.L_x_376) ;  /* 0x00004c2000017945 */ /* 0x000fe20003800000 */
[----:B------:R-:W-:Y:S02]  /*1700*/  CS2R R24, SRZ ;  /* 0x0000000000187805 */ /* 0x000fe4000001ff00 */
        /* <DEDUP_REMOVED lines=8> */
[----:B------:R-:W-:-:S07]  /*1790*/  CS2R R24, SRZ ;  /* 0x0000000000187805 */ /* 0x000fce000001ff00 */
.L_x_461:
        /* <DEDUP_REMOVED lines=14> */
[----:B------:R-:W-:Y:S02]  /*1880*/  BSSY B2, `(.L_x_380) ;  /* 0x0000026000027945 */ /* 0x000fe40003800000 */
[----:B------:R-:W-:Y:S02]  /*1890*/  IMAD.X R10, RZ, RZ, ~R9, P0 ;  /* 0x000000ffff0a7224 */ /* 0x000fe400000e0e09 */
[----:B------:R-:W-:-:S04]  /*18a0*/  IMAD.WIDE.U32 R22, R13, UR8, R30 ;  /* 0x000000080d167c25 */ /* 0x000fc8000f8e001e */
[----:B------:R-:W-:-:S04]  /*18b0*/  IMAD R10, R10, UR8, RZ ;  /* 0x000000080a0a7c24 */ /* 0x000fc8000f8e02ff */
[----:B------:R-:W-:-:S05]  /*18c0*/  IMAD R13, R13, UR9, R10 ;  /* 0x000000090d0d7c24 */ /* 0x000fca000f8e020a */
[----:B------:R-:W-:-:S04]  /*18d0*/  IADD3 R10, R23, R13, RZ ;  /* 0x0000000d170a7210 */ /* 0x000fc80007ffe0ff */
        /* <DEDUP_REMOVED lines=9> */
[----:B0-----:R-:W-:Y:S05]  /*1970*/  CALL.REL.NOINC `($__internal_7_$__cuda_sm20_rem_s64) ;  /* 0x0000005000087944 */ /* 0x001fea0003c00000 */
[----:B------:R-:W-:Y:S01]  /*1980*/  IMAD.MOV.U32 R20, RZ, RZ, R40 ;  /* 0x000000ffff147224 */ /* 0x000fe200078e0028 */
[----:B------:R-:W-:Y:S01]  /*1990*/  MOV R21, R41 ;  /* 0x0000002900157202 */ /* 0x000fe20000000f00 */
[----:B------:R-:W-:Y:S06]  /*19a0*/  BRA `(.L_x_382) ;  /* 0x00000000004c7947 */ /* 0x000fec0003800000 */
.L_x_381:
        /* <DEDUP_REMOVED lines=18> */
[----:B------:R-:W-:-:S07]  /*1ad0*/  @!P2 LOP3.LUT R20, RZ, UR7, RZ, 0x33, !PT ;  /* 0x00000007ff14ac12 */ /* 0x000fce000f8e33ff */
.L_x_382:
[----:B------:R-:W-:Y:S05]  /*1ae0*/  BSYNC B2 ;  /* 0x0000000000027941 */ /* 0x000fea0003800000 */
.L_x_380:
[----:B------:R-:W-:Y:S01]  /*1af0*/  ULDC.64 UR8, c[0x0][0x288] ;  /* 0x0000a20000087ab9 */ /* 0x000fe20000000a00 */
[----:B------:R-:W-:Y:S01]  /*1b00*/  IADD3 R13, P1, -R26, -0x2, RZ ;  /* 0xfffffffe1a0d7810 */ /* 0x000fe20007f3e1ff */
[----:B------:R-:W-:Y:S01]  /*1b10*/  ULOP3.LUT UR7, URZ, UR8, URZ, 0x33, !UPT ;  /* 0x000000083f077292 */ /* 0x000fe2000f8e333f */
[----:B------:R-:W-:Y:S01]  /*1b20*/  LOP3.LUT R14, RZ, R4, RZ, 0x33, !PT ;  /* 0x00000004ff0e7212 */ /* 0x000fe200078e33ff */
[----:B------:R-:W-:Y:S01]  /*1b30*/  ULOP3.LUT UR8, URZ, UR9, URZ, 0x33, !UPT ;  /* 0x000000093f087292 */ /* 0x000fe2000f8e333f */
[----:B------:R-:W-:Y:S01]  /*1b40*/  IADD3.X R12, ~R27, -0x1, RZ, P1, !PT ;  /* 0xffffffff1b0c7810 */ /* 0x000fe20000ffe5ff */
[----:B------:R-:W-:Y:S02]  /*1b50*/  BSSY B2, `(.L_x_383) ;  /* 0x00001e8000027945 */ /* 0x000fe40003800000 */
[----:B------:R-:W-:-:S04]  /*1b60*/  ISETP.GT.U32.AND P1, PT, R13, UR7, PT ;  /* 0x000000070d007c0c */ /* 0x000fc8000bf24070 */
[----:B------:R-:W-:Y:S02]  /*1b70*/  ISETP.GT.AND.EX P1, PT, R12, UR8, PT, P1 ;  /* 0x000000080c007c0c */ /* 0x000fe4000bf24310 */
[----:B------:R-:W-:Y:S02]  /*1b80*/  MOV R12, R4 ;  /* 0x00000004000c7202 */ /* 0x000fe40000000f00 */
[----:B------:R-:W-:-:S05]  /*1b90*/  SEL R13, R13, UR7, P1 ;  /* 0x000000070d0d7c07 */ /* 0x000fca0008800000 */
[----:B------:R-:W-:Y:S02]  /*1ba0*/  IMAD.IADD R14, R14, 0x1, -R13 ;  /* 0x000000010e0e7824 */ /* 0x000fe400078e0a0d */
[----:B------:R-:W-:-:S03]  /*1bb0*/  IMAD.MOV.U32 R13, RZ, RZ, R7 ;  /* 0x000000ffff0d7224 */ /* 0x000fc600078e0007 */
[----:B------:R-:W-:-:S04]  /*1bc0*/  LOP3.LUT R14, R14, 0x3, RZ, 0xc0, !PT ;  /* 0x000000030e0e7812 */ /* 0x000fc800078ec0ff */
[----:B------:R-:W-:-:S04]  /*1bd0*/  ISETP.NE.U32.AND P1, PT, R14, RZ, PT ;  /* 0x000000ff0e00720c */ /* 0x000fc80003f25070 */
[----:B------:R-:W-:-:S13]  /*1be0*/  ISETP.NE.AND.EX P1, PT, RZ, RZ, PT, P1 ;  /* 0x000000ffff00720c */ /* 0x000fda0003f25310 */
[----:B------:R-:W-:Y:S05]  /*1bf0*/  @!P1 BRA `(.L_x_384) ;  /* 0x0000001c00749947 */ /* 0x000fea0003800000 */
[----:B------:R-:W-:Y:S01]  /*1c00*/  ISETP.NE.U32.AND P1, PT, R20, RZ, PT ;  /* 0x000000ff1400720c */ /* 0x000fe20003f25070 */
[----:B------:R-:W-:Y:S03]  /*1c10*/  BSSY B3, `(.L_x_385) ;  /* 0x0000099000037945 */ /* 0x000fe60003800000 */
[----:B------:R-:W-:-:S13]  /*1c20*/  ISETP.NE.AND.EX P1, PT, R21, RZ, PT, P1 ;  /* 0x000000ff1500720c */ /* 0x000fda0003f25310 */
        /* <DEDUP_REMOVED lines=20> */
[----:B------:R-:W-:-:S04]  /*1d70*/  ISETP.NE.U32.AND P2, PT, R40, RZ, PT ;  /* 0x000000ff2800720c */ /* 0x000fc80003f45070 */
[----:B------:R-:W-:Y:S01]  /*1d80*/  ISETP.NE.AND.EX P2, PT, R41, RZ, PT, P2 ;  /* 0x000000ff2900720c */ /* 0x000fe20003f45320 */
[----:B------:R-:W-:-:S12]  /*1d90*/  BRA `(.L_x_389) ;  /* 0x0000000000507947 */ /* 0x000fd80003800000 */
.L_x_388:
[----:B------:R-:W-:Y:S02]  /*1da0*/  ULDC UR7, c[0x0][0x278] ;  /* 0x00009e0000077ab9 */ /* 0x000fe40000000800 */
[----:B------:R-:W1:Y:S01]  /*1db0*/  I2F.U32.RP R13, UR7 ;  /* 0x00000007000d7d06 */ /* 0x000e620008209000 */
[----:B------:R-:W-:-:S07]  /*1dc0*/  ISETP.NE.U32.AND P3, PT, RZ, UR7, PT ;  /* 0x00000007ff007c0c */ /* 0x000fce000bf65070 */
[----:B-1----:R-:W1:Y:S02]  /*1dd0*/  MUFU.RCP R13, R13 ;  /* 0x0000000d000d7308 */ /* 0x002e640000001000 */
[----:B-1----:R-:W-:-:S06]  /*1de0*/  VIADD R18, R13, 0xffffffe ;  /* 0x0ffffffe0d127836 */ /* 0x002fcc0000000000 */
[----:B------:R1:W2:Y:S02]  /*1df0*/  F2I.FTZ.U32.TRUNC.NTZ R19, R18 ;  /* 0x0000001200137305 */ /* 0x0002a4000021f000 */
[----:B-1----:R-:W-:Y:S01]  /*1e00*/  IMAD.MOV.U32 R18, RZ, RZ, RZ ;  /* 0x000000ffff127224 */ /* 0x002fe200078e00ff */
        /* <DEDUP_REMOVED lines=13> */
.L_x_389:
[----:B------:R-:W-:Y:S05]  /*1ee0*/  BSYNC B4 ;  /* 0x0000000000047941 */ /* 0x000fea0003800000 */
.L_x_387:
        /* <DEDUP_REMOVED lines=10> */
[----:B------:R-:W-:Y:S01]  /*1f90*/  MOV R18, R50 ;  /* 0x0000003200127202 */ /* 0x000fe20000000f00 */
[----:B------:R-:W-:Y:S01]  /*1fa0*/  IMAD.MOV.U32 R19, RZ, RZ, R51 ;  /* 0x000000ffff137224 */ /* 0x000fe200078e0033 */
[----:B------:R-:W-:Y:S06]  /*1fb0*/  BRA `(.L_x_392) ;  /* 0x0000000000547947 */ /* 0x000fec0003800000 */
.L_x_391:
        /* <DEDUP_REMOVED lines=18> */
[----:B------:R-:W-:Y:S01]  /*20e0*/  @P3 VIADD R15, R15, 0x1 ;  /* 0x000000010f0f3836 */ /* 0x000fe20000000000 */
[----:B------:R-:W-:-:S04]  /*20f0*/  @!P4 LOP3.LUT R15, RZ, UR7, RZ, 0x33, !PT ;  /* 0x00000007ff0fcc12 */ /* 0x000fc8000f8e33ff */
[----:B------:R-:W-:-:S07]  /*2100*/  MOV R18, R15 ;  /* 0x0000000f00127202 */ /* 0x000fce0000000f00 */
.L_x_392:
[----:B------:R-:W-:Y:S05]  /*2110*/  BSYNC B4 ;  /* 0x0000000000047941 */ /* 0x000fea0003800000 */
.L_x_390:
        /* <DEDUP_REMOVED lines=9> */
[----:B------:R-:W-:Y:S05]  /*21b0*/  BRA `(.L_x_395) ;  /* 0x0000000000507947 */ /* 0x000fea0003800000 */
.L_x_394:
        /* <DEDUP_REMOVED lines=20> */
.L_x_395:
[----:B------:R-:W-:Y:S05]  /*2300*/  BSYNC B4 ;  /* 0x0000000000047941 */ /* 0x000fea0003800000 */
.L_x_393:
        /* <DEDUP_REMOVED lines=18> */
[----:B------:R-:W-:Y:S02]  /*2430*/  IMAD.MOV.U32 R17, RZ, RZ, R7 ;  /* 0x000000ffff117224 */ /* 0x000fe400078e0007 */
[----:B------:R-:W-:Y:S02]  /*2440*/  IMAD R15, R12, UR10, RZ ;  /* 0x0000000a0c0f7c24 */ /* 0x000fe4000f8e02ff */
[----:B------:R-:W-:-:S02]  /*2450*/  IMAD.MOV.U32 R12, RZ, RZ, R6 ;  /* 0x000000ffff0c7224 */ /* 0x000fc400078e0006 */
[C---:B------:R-:W-:Y:S01]  /*2460*/  IMAD R15, R16.reuse, UR11, R15 ;  /* 0x0000000b100f7c24 */ /* 0x040fe2000f8e020f */
[----:B0-----:R-:W-:Y:S01]  /*2470*/  R2UR UR11, R37 ;  /* 0x00000000250b72ca */ /* 0x001fe200000e0000 */
[----:B------:R-:W-:Y:S01]  /*2480*/  IMAD.WIDE.U32 R12, R16, UR10, R12 ;  /* 0x0000000a100c7c25 */ /* 0x000fe2000f8e000c */
[----:B------:R-:W-:-:S03]  /*2490*/  R2UR UR10, R36 ;  /* 0x00000000240a72ca */ /* 0x000fc600000e0000 */
[----:B------:R-:W-:Y:S01]  /*24a0*/  IMAD.MOV.U32 R16, RZ, RZ, R4 ;  /* 0x000000ffff107224 */ /* 0x000fe200078e0004 */
[----:B------:R-:W-:Y:S01]  /*24b0*/  IADD3 R13, R13, R15, RZ ;  /* 0x0000000f0d0d7210 */ /* 0x000fe20007ffe0ff */
[C---:B------:R-:W-:Y:S02]  /*24c0*/  IMAD R19, R34.reuse, UR9, R19 ;  /* 0x0000000922137c24 */ /* 0x040fe4000f8e0213 */
        /* <DEDUP_REMOVED lines=9> */
[----:B------:R-:W-:-:S06]  /*2560*/  LEA.HI.X R13, R16, UR9, R13, 0x3, P1 ;  /* 0x00000009100d7c11 */ /* 0x000fcc00088f1c0d */
[----:B------:R-:W2:Y:S02]  /*2570*/  LDG.E.64 R12, desc[UR10][R12.64] ;  /* 0x0000000a0c0c7981 */ /* 0x000ea4000c1e1b00 */
[----:B--2---:R-:W-:Y:S01]  /*2580*/  FADD.FTZ R24, R24, R12 ;  /* 0x0000000c18187221 */ /* 0x004fe20000010000 */
[----:B------:R-:W-:-:S07]  /*2590*/  FADD.FTZ R25, R25, R13 ;  /* 0x0000000d19197221 */ /* 0x000fce0000010000 */
.L_x_386:
[----:B------:R-:W-:Y:S05]  /*25a0*/  BSYNC B3 ;  /* 0x0000000000037941 */ /* 0x000fea0003800000 */
.L_x_385:
        /* <DEDUP_REMOVED lines=9> */
[----:B------:R-:W1:Y:S01]  /*2640*/  LDC.64 R12, c[0x0][0x268] ;  /* 0x00009a00ff0c7b82 */ /* 0x000e620000000a00 */
[----:B------:R-:W-:Y:S01]  /*2650*/  ULDC.64 UR8, c[0x0][0x268] ;  /* 0x00009a0000087ab9 */ /* 0x000fe20000000a00 */
[----:B------:R-:W-:Y:S01]  /*2660*/  ULDC UR7, c[0x0][0x27c] ;  /* 0x00009f0000077ab9 */ /* 0x000fe20000000800 */
[----:B------:R-:W-:Y:S01]  /*2670*/  IMAD R15, R7, UR8, RZ ;  /* 0x00000008070f7c24 */ /* 0x000fe2000f8e02ff */
[----:B------:R-:W-:Y:S03]  /*2680*/  BSSY B4, `(.L_x_398) ;  /* 0x0000027000047945 */ /* 0x000fe60003800000 */
[C---:B------:R-:W-:Y:S02]  /*2690*/  IMAD R15, R4.reuse, UR9, R15 ;  /* 0x00000009040f7c24 */ /* 0x040fe4000f8e020f */
[----:B-1----:R-:W-:-:S04]  /*26a0*/  IMAD.WIDE.U32 R12, R4, UR8, R12 ;  /* 0x00000008040c7c25 */ /* 0x002fc8000f8e000c */
[----:B------:R-:W-:Y:S01]  /*26b0*/  IMAD.IADD R13, R13, 0x1, R15 ;  /* 0x000000010d0d7824 */ /* 0x000fe200078e020f */
[----:B------:R-:W-:-:S05]  /*26c0*/  IADD3 R12, P1, R32, -R12, RZ ;  /* 0x8000000c200c7210 */ /* 0x000fca0007f3e0ff */
[----:B------:R-:W-:-:S05]  /*26d0*/  IMAD.X R13, R33, 0x1, ~R13, P1 ;  /* 0x00000001210d7824 */ /* 0x000fca00008e0e0d */
        /* <DEDUP_REMOVED lines=9> */
[----:B0-----:R-:W-:Y:S05]  /*2770*/  CALL.REL.NOINC `($__internal_7_$__cuda_sm20_rem_s64) ;  /* 0x0000004000887944 */ /* 0x001fea0003c00000 */
[----:B------:R-:W-:-:S04]  /*2780*/  ISETP.NE.U32.AND P2, PT, R40, RZ, PT ;  /* 0x000000ff2800720c */ /* 0x000fc80003f45070 */
[----:B------:R-:W-:Y:S01]  /*2790*/  ISETP.NE.AND.EX P2, PT, R41, RZ, PT, P2 ;  /* 0x000000ff2900720c */ /* 0x000fe20003f45320 */
[----:B------:R-:W-:-:S12]  /*27a0*/  BRA `(.L_x_400) ;  /* 0x0000000000507947 */ /* 0x000fd80003800000 */
.L_x_399:
        /* <DEDUP_REMOVED lines=20> */
.L_x_400:
[----:B------:R-:W-:Y:S05]  /*28f0*/  BSYNC B4 ;  /* 0x0000000000047941 */ /* 0x000fea0003800000 */
.L_x_398:
        /* <DEDUP_REMOVED lines=13> */
.L_x_402:
        /* <DEDUP_REMOVED lines=20> */
.L_x_403:
[----:B------:R-:W-:Y:S05]  /*2b10*/  BSYNC B4 ;  /* 0x0000000000047941 */ /* 0x000fea0003800000 */
.L_x_401:
        /* <DEDUP_REMOVED lines=10> */
.L_x_405:
        /* <DEDUP_REMOVED lines=20> */
.L_x_406:
[----:B------:R-:W-:Y:S05]  /*2d00*/  BSYNC B4 ;  /* 0x0000000000047941 */ /* 0x000fea0003800000 */
.L_x_404:
        /* <DEDUP_REMOVED lines=14> */
[----:B------:R-:W-:Y:S01]  /*2df0*/  ULDC.64 UR8, c[0x0][0x280] ;  /* 0x0000a00000087ab9 */ /* 0x000fe20000000a00 */
[----:B------:R-:W-:-:S04]  /*2e00*/  IMAD.WIDE.U32 R18, R34, UR10, RZ ;  /* 0x0000000a22127c25 */ /* 0x000fc8000f8e00ff */
[----:B------:R-:W-:Y:S02]  /*2e10*/  IMAD.IADD R12, R17, 0x1, R13 ;  /* 0x00000001110c7824 */ /* 0x000fe400078e020d */
[----:B------:R-:W-:Y:S01]  /*2e20*/  IMAD R13, R35, UR10, RZ ;  /* 0x0000000a230d7c24 */ /* 0x000fe2000f8e02ff */
[----:B0-----:R-:W-:Y:S01]  /*2e30*/  R2UR UR10, R36 ;  /* 0x00000000240a72ca */ /* 0x001fe200000e0000 */
[----:B------:R-:W-:Y:S01]  /*2e40*/  IMAD R15, R12, UR8, RZ ;  /* 0x000000080c0f7c24 */ /* 0x000fe2000f8e02ff */
[----:B------:R-:W-:Y:S01]  /*2e50*/  MOV R12, R6 ;  /* 0x00000006000c7202 */ /* 0x000fe20000000f00 */
[----:B------:R-:W-:Y:S01]  /*2e60*/  IMAD R17, R34, UR11, R13 ;  /* 0x0000000b22117c24 */ /* 0x000fe2000f8e020d */
[----:B------:R-:W-:Y:S01]  /*2e70*/  R2UR UR11, R37 ;  /* 0x00000000250b72ca */ /* 0x000fe200000e0000 */
[----:B------:R-:W-:Y:S02]  /*2e80*/  IMAD.MOV.U32 R13, RZ, RZ, R9 ;  /* 0x000000ffff0d7224 */ /* 0x000fe400078e0009 */
[----:B------:R-:W-:-:S02]  /*2e90*/  IMAD R15, R16, UR9, R15 ;  /* 0x00000009100f7c24 */ /* 0x000fc4000f8e020f */
[----:B------:R-:W-:Y:S01]  /*2ea0*/  IMAD.WIDE.U32 R12, R16, UR8, R12 ;  /* 0x00000008100c7c25 */ /* 0x000fe2000f8e000c */
[----:B------:R-:W-:-:S03]  /*2eb0*/  ULDC.64 UR8, c[0x0][0x288] ;  /* 0x0000a20000087ab9 */ /* 0x000fc60000000a00 */
[----:B------:R-:W-:Y:S01]  /*2ec0*/  IMAD.IADD R19, R17, 0x1, R19 ;  /* 0x0000000111137824 */ /* 0x000fe200078e0213 */
[----:B------:R-:W-:Y:S01]  /*2ed0*/  IADD3 R13, R13, R15, RZ ;  /* 0x0000000f0d0d7210 */ /* 0x000fe20007ffe0ff */
[----:B------:R-:W-:-:S04]  /*2ee0*/  IMAD.WIDE.U32 R16, R12, UR8, R18 ;  /* 0x000000080c107c25 */ /* 0x000fc8000f8e0012 */
[----:B------:R-:W-:Y:S01]  /*2ef0*/  IMAD R15, R13, UR8, RZ ;  /* 0x000000080d0f7c24 */ /* 0x000fe2000f8e02ff */
[----:B------:R-:W-:-:S03]  /*2f00*/  IADD3 R13, P1, R4, R16, RZ ;  /* 0x00000010040d7210 */ /* 0x000fc60007f3e0ff */
[----:B------:R-:W-:Y:S01]  /*2f10*/  IMAD R16, R12, UR9, R15 ;  /* 0x000000090c107c24 */ /* 0x000fe2000f8e020f */
[----:B------:R-:W-:Y:S02]  /*2f20*/  ULDC.64 UR8, c[0x0][0x218] ;  /* 0x0000860000087ab9 */ /* 0x000fe40000000a00 */
[----:B------:R-:W-:Y:S02]  /*2f30*/  LEA R12, P2, R13, UR8, 0x3 ;  /* 0x000000080d0c7c11 */ /* 0x000fe4000f8418ff */
[----:B------:R-:W-:-:S04]  /*2f40*/  IADD3.X R16, R7, R17, R16, P1, !PT ;  /* 0x0000001107107210 */ /* 0x000fc80000ffe410 */
[----:B------:R-:W-:-:S06]  /*2f50*/  LEA.HI.X R13, R13, UR9, R16, 0x3, P2 ;  /* 0x000000090d0d7c11 */ /* 0x000fcc00090f1c10 */
[----:B------:R-:W2:Y:S02]  /*2f60*/  LDG.E.64 R12, desc[UR10][R12.64+0x8] ;  /* 0x0000080a0c0c7981 */ /* 0x000ea4000c1e1b00 */
[----:B--2---:R-:W-:Y:S01]  /*2f70*/  FADD.FTZ R24, R24, R12 ;  /* 0x0000000c18187221 */ /* 0x004fe20000010000 */
[----:B------:R-:W-:-:S07]  /*2f80*/  FADD.FTZ R25, R25, R13 ;  /* 0x0000000d19197221 */ /* 0x000fce0000010000 */
.L_x_397:
[----:B------:R-:W-:Y:S05]  /*2f90*/  BSYNC B3 ;  /* 0x0000000000037941 */ /* 0x000fea0003800000 */
.L_x_396:
[----:B------:R-:W-:Y:S02]  /*2fa0*/  ISETP.NE.U32.AND P1, PT, R14, 0x2, PT ;  /* 0x000000020e00780c */ /* 0x000fe40003f25070 */
[----:B------:R-:W-:Y:S02]  /*2fb0*/  IADD3 R12, P2, R4, 0x2, RZ ;  /* 0x00000002040c7810 */ /* 0x000fe40007f5e0ff */
[----:B------:R-:W-:-:S03]  /*2fc0*/  ISETP.NE.AND.EX P1, PT, RZ, RZ, PT, P1 ;  /* 0x000000ffff00720c */ /* 0x000fc60003f25310 */
[----:B------:R-:W-:-:S10]  /*2fd0*/  IMAD.X R13, RZ, RZ, R7, P2 ;  /* 0x000000ffff0d7224 */ /* 0x000fd400010e0607 */
[----:B------:R-:W-:Y:S05]  /*2fe0*/  @!P1 BRA `(.L_x_384) ;  /* 0x0000000800789947 */ /* 0x000fea0003800000 */
[----:B------:R-:W-:Y:S02]  /*2ff0*/  ISETP.NE.U32.AND P1, PT, R20, RZ, PT ;  /* 0x000000ff1400720c */ /* 0x000fe40003f25070 */
[----:B------:R-:W-:Y:S02]  /*3000*/  IADD3 R12, P2, R4, 0x3, RZ ;  /* 0x00000003040c7810 */ /* 0x000fe40007f5e0ff */
[----:B------:R-:W-:-:S03]  /*3010*/  ISETP.NE.AND.EX P1, PT, R21, RZ, PT, P1 ;  /* 0x000000ff1500720c */ /* 0x000fc60003f25310 */
[----:B------:R-:W-:-:S10]  /*3020*/  IMAD.X R13, RZ, RZ, R7, P2 ;  /* 0x000000ffff0d7224 */ /* 0x000fd400010e0607 */
[----:B------:R-:W-:Y:S05]  /*3030*/  @P1 BRA `(.L_x_384) ;  /* 0x0000000800641947 */ /* 0x000fea0003800000 */
[----:B------:R-:W1:Y:S01]  /*3040*/  LDC.64 R12, c[0x0][0x268] ;  /* 0x00009a00ff0c7b82 */ /* 0x000e620000000a00 */
[----:B------:R-:W-:Y:S01]  /*3050*/  ULDC.64 UR8, c[0x0][0x268] ;  /* 0x00009a0000087ab9 */ /* 0x000fe20000000a00 */
[----:B------:R-:W-:Y:S01]  /*3060*/  ULDC UR7, c[0x0][0x27c] ;  /* 0x00009f0000077ab9 */ /* 0x000fe20000000800 */
[----:B------:R-:W-:Y:S01]  /*3070*/  IMAD R15, R7, UR8, RZ ;  /* 0x00000008070f7c24 */ /* 0x000fe2000f8e02ff */
[----:B------:R-:W-:Y:S03]  /*3080*/  BSSY B3, `(.L_x_407) ;  /* 0x0000027000037945 */ /* 0x000fe60003800000 */
[C---:B------:R-:W-:Y:S02]  /*3090*/  IMAD R15, R4.reuse, UR9, R15 ;  /* 0x00000009040f7c24 */ /* 0x040fe4000f8e020f */
[----:B-1----:R-:W-:-:S03]  /*30a0*/  IMAD.WIDE.U32 R12, R4, UR8, R12 ;  /* 0x00000008040c7c25 */ /* 0x002fc6000f8e000c */
[----:B------:R-:W-:Y:S02]  /*30b0*/  IADD3 R14, P1, P2, R32, -UR8, -R12 ;  /* 0x80000008200e7c10 */ /* 0x000fe4000fa3e80c */
[----:B------:R-:W-:-:S04]  /*30c0*/  IADD3 R15, R13, R15, RZ ;  /* 0x0000000f0d0f7210 */ /* 0x000fc80007ffe0ff */
[----:B------:R-:W-:-:S04]  /*30d0*/  IADD3.X R15, R33, ~UR9, ~R15, P1, P2 ;  /* 0x80000009210f7c10 */ /* 0x000fc80008fe4c0f */
        /* <DEDUP_REMOVED lines=13> */
.L_x_408:
[----:B------:R-:W-:Y:S01]  /*31b0*/  ULDC UR7, c[0x0][0x278] ;  /* 0x00009e0000077ab9 */ /* 0x000fe20000000800 */
[----:B------:R-:W-:Y:S01]  /*31c0*/  IMAD.MOV.U32 R12, RZ, RZ, RZ ;  /* 0x000000ffff0c7224 */ /* 0x000fe200078e00ff */
[----:B------:R-:W1:Y:S01]  /*31d0*/  I2F.U32.RP R16, UR7 ;  /* 0x0000000700107d06 */ /* 0x000e620008209000 */
[----:B------:R-:W-:-:S07]  /*31e0*/  ISETP.NE.U32.AND P3, PT, RZ, UR7, PT ;  /* 0x00000007ff007c0c */ /* 0x000fce000bf65070 */
[----:B-1----:R-:W1:Y:S02]  /*31f0*/  MUFU.RCP R16, R16 ;  /* 0x0000001000107308 */ /* 0x002e640000001000 */
[----:B-1----:R-:W-:-:S06]  /*3200*/  VIADD R17, R16, 0xffffffe ;  /* 0x0ffffffe10117836 */ /* 0x002fcc0000000000 */
[----:B------:R-:W1:Y:S02]  /*3210*/  F2I.FTZ.U32.TRUNC.NTZ R13, R17 ;  /* 0x00000011000d7305 */ /* 0x000e64000021f000 */
        /* <DEDUP_REMOVED lines=13> */
.L_x_409:
[----:B------:R-:W-:Y:S05]  /*32f0*/  BSYNC B3 ;  /* 0x0000000000037941 */ /* 0x000fea0003800000 */
.L_x_407:
[----:B------:R-:W-:-:S05]  /*3300*/  IADD3 R12, P3, R4, 0x3, RZ ;  /* 0x00000003040c7810 */ /* 0x000fca0007f7e0ff */
[----:B------:R-:W-:Y:S01]  /*3310*/  IMAD.X R13, RZ, RZ, R7, P3 ;  /* 0x000000ffff0d7224 */ /* 0x000fe200018e0607 */
[----:B------:R-:W-:Y:S07]  /*3320*/  @P2 BRA `(.L_x_384) ;  /* 0x0000000400a82947 */ /* 0x000fee0003800000 */
        /* <DEDUP_REMOVED lines=9> */
[----:B------:R-:W-:Y:S02]  /*33c0*/  IMAD.MOV.U32 R12, RZ, RZ, R50 ;  /* 0x000000ffff0c7224 */ /* 0x000fe400078e0032 */
[----:B------:R-:W-:Y:S01]  /*33d0*/  IMAD.MOV.U32 R13, RZ, RZ, R51 ;  /* 0x000000ffff0d7224 */ /* 0x000fe200078e0033 */
[----:B------:R-:W-:Y:S06]  /*33e0*/  BRA `(.L_x_412) ;  /* 0x0000000000507947 */ /* 0x000fec0003800000 */
.L_x_411:
[----:B------:R-:W-:Y:S02]  /*33f0*/  ULDC UR7, c[0x0][0x270] ;  /* 0x00009c0000077ab9 */ /* 0x000fe40000000800 */
        /* <DEDUP_REMOVED lines=19> */
.L_x_412:
[----:B------:R-:W-:Y:S05]  /*3530*/  BSYNC B3 ;  /* 0x0000000000037941 */ /* 0x000fea0003800000 */
.L_x_410:
        /* <DEDUP_REMOVED lines=10> */
.L_x_414:
        /* <DEDUP_REMOVED lines=20> */
.L_x_415:
[----:B------:R-:W-:Y:S05]  /*3720*/  BSYNC B3 ;  /* 0x0000000000037941 */ /* 0x000fea0003800000 */
.L_x_413:
        /* <DEDUP_REMOVED lines=10> */
[----:B------:R-:W-:-:S04]  /*37d0*/  IMAD.WIDE.U32 R16, R34, UR10, RZ ;  /* 0x0000000a22107c25 */ /* 0x000fc8000f8e00ff */
[----:B------:R-:W-:Y:S02]  /*37e0*/  IMAD R15, R12, UR8, RZ ;  /* 0x000000080c0f7c24 */ /* 0x000fe4000f8e02ff */
[----:B------:R-:W-:Y:S02]  /*37f0*/  IMAD.MOV.U32 R12, RZ, RZ, R50 ;  /* 0x000000ffff0c7224 */ /* 0x000fe400078e0032 */
[C---:B------:R-:W-:Y:S02]  /*3800*/  IMAD R15, R14.reuse, UR9, R15 ;  /* 0x000000090e0f7c24 */ /* 0x040fe4000f8e020f */
[----:B------:R-:W-:Y:S01]  /*3810*/  IMAD.WIDE.U32 R12, R14, UR8, R12 ;  /* 0x000000080e0c7c25 */ /* 0x000fe2000f8e000c */
[----:B------:R-:W-:-:S03]  /*3820*/  ULDC.64 UR8, c[0x0][0x280] ;  /* 0x0000a00000087ab9 */ /* 0x000fc60000000a00 */
[----:B------:R-:W-:Y:S02]  /*3830*/  IMAD.IADD R13, R13, 0x1, R15 ;  /* 0x000000010d0d7824 */ /* 0x000fe400078e020f */
[----:B------:R-:W-:Y:S01]  /*3840*/  IMAD R15, R35, UR10, RZ ;  /* 0x0000000a230f7c24 */ /* 0x000fe2000f8e02ff */
[----:B0-----:R-:W-:Y:S01]  /*3850*/  R2UR UR10, R36 ;  /* 0x00000000240a72ca */ /* 0x001fe200000e0000 */
[----:B------:R-:W-:Y:S02]  /*3860*/  IMAD R13, R13, UR8, RZ ;  /* 0x000000080d0d7c24 */ /* 0x000fe4000f8e02ff */
[----:B------:R-:W-:Y:S01]  /*3870*/  IMAD R19, R34, UR11, R15 ;  /* 0x0000000b22137c24 */ /* 0x000fe2000f8e020f */
[----:B------:R-:W-:Y:S01]  /*3880*/  MOV R15, R9 ;  /* 0x00000009000f7202 */ /* 0x000fe20000000f00 */
[----:B------:R-:W-:Y:S01]  /*3890*/  IMAD.MOV.U32 R14, RZ, RZ, R6 ;  /* 0x000000ffff0e7224 */ /* 0x000fe200078e0006 */
[----:B------:R-:W-:Y:S01]  /*38a0*/  R2UR UR11, R37 ;  /* 0x00000000250b72ca */ /* 0x000fe200000e0000 */
[----:B------:R-:W-:-:S02]  /*38b0*/  IMAD R13, R12, UR9, R13 ;  /* 0x000000090c0d7c24 */ /* 0x000fc4000f8e020d */
[----:B------:R-:W-:Y:S01]  /*38c0*/  IMAD.WIDE.U32 R14, R12, UR8, R14 ;  /* 0x000000080c0e7c25 */ /* 0x000fe2000f8e000e */
[----:B------:R-:W-:-:S03]  /*38d0*/  ULDC.64 UR8, c[0x0][0x288] ;  /* 0x0000a20000087ab9 */ /* 0x000fc60000000a00 */
[----:B------:R-:W-:Y:S02]  /*38e0*/  IMAD.IADD R17, R19, 0x1, R17 ;  /* 0x0000000113117824 */ /* 0x000fe400078e0211 */
[----:B------:R-:W-:Y:S02]  /*38f0*/  IMAD.IADD R15, R15, 0x1, R13 ;  /* 0x000000010f0f7824 */ /* 0x000fe400078e020d */
        /* <DEDUP_REMOVED lines=8> */
[----:B------:R-:W2:Y:S01]  /*3980*/  LDG.E.64 R14, desc[UR10][R14.64+0x10] ;  /* 0x0000100a0e0e7981 */ /* 0x000ea2000c1e1b00 */
[----:B------:R-:W-:-:S04]  /*3990*/  IADD3 R12, P1, R4, 0x3, RZ ;  /* 0x00000003040c7810 */ /* 0x000fc80007f3e0ff */
[----:B------:R-:W-:Y:S01]  /*39a0*/  IADD3.X R13, RZ, R7, RZ, P1, !PT ;  /* 0x00000007ff0d7210 */ /* 0x000fe20000ffe4ff */
[----:B--2---:R-:W-:Y:S01]  /*39b0*/  FADD.FTZ R24, R24, R14 ;  /* 0x0000000e18187221 */ /* 0x004fe20000010000 */
[----:B------:R-:W-:-:S07]  /*39c0*/  FADD.FTZ R25, R25, R15 ;  /* 0x0000000f19197221 */ /* 0x000fce0000010000 */
.L_x_384:
[----:B------:R-:W-:Y:S05]  /*39d0*/  BSYNC B2 ;  /* 0x0000000000027941 */ /* 0x000fea0003800000 */
.L_x_383:
        /* <DEDUP_REMOVED lines=15> */
[----:B------:R-:W-:Y:S01]  /*3ad0*/  IADD3 R16, P2, RZ, -R12, RZ ;  /* 0x8000000cff107210 */ /* 0x000fe20007f5e0ff */
[----:B------:R-:W-:Y:S01]  /*3ae0*/  IMAD R15, R35, UR8, RZ ;  /* 0x00000008230f7c24 */ /* 0x000fe2000f8e02ff */
[----:B------:R-:W-:Y:S01]  /*3af0*/  IADD3 R14, P1, R12, 0x1, RZ ;  /* 0x000000010c0e7810 */ /* 0x000fe20007f3e0ff */
[----:B------:R-:W-:Y:S01]  /*3b00*/  IMAD.WIDE.U32 R18, R34, UR8, R12 ;  /* 0x0000000822127c25 */ /* 0x000fe2000f8e000c */
[----:B------:R-:W-:Y:S02]  /*3b10*/  IADD3 R43, P3, R12, 0x2, RZ ;  /* 0x000000020c2b7810 */ /* 0x000fe40007f7e0ff */
[----:B------:R-:W-:Y:S01]  /*3b20*/  MOV R45, R33 ;  /* 0x00000021002d7202 */ /* 0x000fe20000000f00 */
[----:B------:R-:W-:Y:S01]  /*3b30*/  IMAD R47, R34, UR9, R15 ;  /* 0x00000009222f7c24 */ /* 0x000fe2000f8e020f */
[----:B------:R-:W-:Y:S01]  /*3b40*/  ULDC.64 UR8, c[0x0][0x268] ;  /* 0x00009a0000087ab9 */ /* 0x000fe20000000a00 */
[--C-:B------:R-:W-:Y:S01]  /*3b50*/  IMAD.X R15, RZ, RZ, ~R13.reuse, P2 ;  /* 0x000000ffff0f7224 */ /* 0x100fe200010e0e0d */
[----:B------:R-:W-:Y:S01]  /*3b60*/  IADD3 R40, P2, RZ, -R14, RZ ;  /* 0x8000000eff287210 */ /* 0x000fe20007f5e0ff */
[----:B------:R-:W-:Y:S01]  /*3b70*/  IMAD.MOV.U32 R44, RZ, RZ, R32 ;  /* 0x000000ffff2c7224 */ /* 0x000fe200078e0020 */
[----:B------:R-:W-:Y:S01]  /*3b80*/  IADD3 R39, P5, R12, 0x3, RZ ;  /* 0x000000030c277810 */ /* 0x000fe20007fbe0ff */
[----:B------:R-:W-:Y:S01]  /*3b90*/  IMAD R15, R15, UR8, RZ ;  /* 0x000000080f0f7c24 */ /* 0x000fe2000f8e02ff */
[----:B------:R-:W-:Y:S01]  /*3ba0*/  IADD3 R43, P4, RZ, -R43, RZ ;  /* 0x8000002bff2b7210 */ /* 0x000fe20007f9e0ff */
[----:B------:R-:W-:Y:S01]  /*3bb0*/  IMAD.X R38, RZ, RZ, R13, P1 ;  /* 0x000000ffff267224 */ /* 0x000fe200008e060d */
[----:B------:R-:W-:Y:S01]  /*3bc0*/  IADD3 R39, P1, RZ, -R39, RZ ;  /* 0x80000027ff277210 */ /* 0x000fe20007f3e0ff */
[----:B------:R-:W-:-:S02]  /*3bd0*/  IMAD R41, R16, UR9, R15 ;  /* 0x0000000910297c24 */ /* 0x000fc4000f8e020f */
[----:B------:R-:W-:Y:S01]  /*3be0*/  IMAD.WIDE.U32 R14, R16, UR8, R44 ;  /* 0x00000008100e7c25 */ /* 0x000fe2000f8e002c */
[----:B------:R-:W-:-:S03]  /*3bf0*/  IADD3.X R16, RZ, R13, RZ, P5, !PT ;  /* 0x0000000dff107210 */ /* 0x000fc60002ffe4ff */
[----:B------:R-:W-:Y:S02]  /*3c00*/  IMAD.X R17, RZ, RZ, R13, P3 ;  /* 0x000000ffff117224 */ /* 0x000fe400018e060d */
[----:B------:R-:W-:Y:S02]  /*3c10*/  IMAD.X R38, RZ, RZ, ~R38, P2 ;  /* 0x000000ffff267224 */ /* 0x000fe400010e0e26 */
[----:B------:R-:W-:Y:S01]  /*3c20*/  IMAD.IADD R15, R15, 0x1, R41 ;  /* 0x000000010f0f7824 */ /* 0x000fe200078e0229 */
[----:B------:R-:W-:Y:S01]  /*3c30*/  IADD3.X R41, RZ, ~R17, RZ, P4, !PT ;  /* 0x80000011ff297210 */ /* 0x000fe200027fe4ff */
[----:B------:R-:W-:Y:S02]  /*3c40*/  IMAD.IADD R17, R47, 0x1, R19 ;  /* 0x000000012f117824 */ /* 0x000fe400078e0213 */
[----:B------:R-:W-:Y:S02]  /*3c50*/  IMAD R19, R38, UR8, RZ ;  /* 0x0000000826137c24 */ /* 0x000fe4000f8e02ff */
[----:B------:R-:W-:Y:S01]  /*3c60*/  IMAD.X R42, RZ, RZ, ~R16, P1 ;  /* 0x000000ffff2a7224 */ /* 0x000fe200008e0e10 */
[C---:B------:R-:W-:Y:S01]  /*3c70*/  SHF.L.U32 R16, R18.reuse, 0x3, RZ ;  /* 0x0000000312107819 */ /* 0x040fe200000006ff */
[----:B------:R-:W-:Y:S01]  /*3c80*/  IMAD R38, R41, UR8, RZ ;  /* 0x0000000829267c24 */ /* 0x000fe2000f8e02ff */
[----:B------:R-:W-:Y:S01]  /*3c90*/  SHF.L.U64.HI R17, R18, 0x3, R17 ;  /* 0x0000000312117819 */ /* 0x000fe20000010211 */
[----:B------:R-:W-:-:S02]  /*3ca0*/  IMAD R41, R40, UR9, R19 ;  /* 0x0000000928297c24 */ /* 0x000fc4000f8e0213 */
[----:B------:R-:W-:-:S04]  /*3cb0*/  IMAD.WIDE.U32 R18, R40, UR8, R44 ;  /* 0x0000000828127c25 */ /* 0x000fc8000f8e002c */
[----:B------:R-:W-:Y:S02]  /*3cc0*/  IMAD R40, R42, UR8, RZ ;  /* 0x000000082a287c24 */ /* 0x000fe4000f8e02ff */
[C---:B------:R-:W-:Y:S02]  /*3cd0*/  IMAD R47, R43.reuse, UR9, R38 ;  /* 0x000000092b2f7c24 */ /* 0x040fe4000f8e0226 */
[----:B------:R-:W-:-:S04]  /*3ce0*/  IMAD.WIDE.U32 R42, R43, UR8, R44 ;  /* 0x000000082b2a7c25 */ /* 0x000fc8000f8e002c */
[----:B------:R-:W-:-:S04]  /*3cf0*/  IMAD.WIDE.U32 R44, R39, UR8, R44 ;  /* 0x00000008272c7c25 */ /* 0x000fc8000f8e002c */
[----:B------:R-:W-:Y:S02]  /*3d00*/  IMAD R39, R39, UR9, R40 ;  /* 0x0000000927277c24 */ /* 0x000fe4000f8e0228 */
[----:B------:R-:W-:Y:S02]  /*3d10*/  IMAD.IADD R19, R19, 0x1, R41 ;  /* 0x0000000113137824 */ /* 0x000fe400078e0229 */
[----:B------:R-:W-:Y:S01]  /*3d20*/  IMAD.IADD R43, R43, 0x1, R47 ;  /* 0x000000012b2b7824 */ /* 0x000fe200078e022f */
[----:B------:R-:W-:-:S07]  /*3d30*/  IADD3 R45, R45, R39, RZ ;  /* 0x000000272d2d7210 */ /* 0x000fce0007ffe0ff */
.L_x_460:
        /* <DEDUP_REMOVED lines=19> */
.L_x_419:
        /* <DEDUP_REMOVED lines=20> */
.L_x_420:
[----:B------:R-:W-:Y:S05]  /*3fb0*/  BSYNC B3 ;  /* 0x0000000000037941 */ /* 0x000fea0003800000 */
.L_x_418:
        /* <DEDUP_REMOVED lines=13> */
.L_x_422:
        /* <DEDUP_REMOVED lines=20> */
.L_x_423:
[----:B------:R-:W-:Y:S05]  /*41d0*/  BSYNC B3 ;  /* 0x0000000000037941 */ /* 0x000fea0003800000 */
.L_x_421:
        /* <DEDUP_REMOVED lines=13> */
.L_x_425:
[----:B------:R-:W-:Y:S01]  /*42b0*/  ULDC UR7, c[0x0][0x278] ;  /* 0x00009e0000077ab9 */ /* 0x000fe20000000800 */
[----:B------:R-:W-:Y:S01]  /*42c0*/  MOV R51, RZ ;  /* 0x000000ff00337202 */ /* 0x000fe20000000f00 */
        /* <DEDUP_REMOVED lines=18> */
.L_x_426:
[----:B------:R-:W-:Y:S05]  /*43f0*/  BSYNC B3 ;  /* 0x0000000000037941 */ /* 0x000fea0003800000 */
.L_x_424:
[----:B------:R-:W-:Y:S01]  /*4400*/  ULDC.64 UR8, c[0x0][0x240] ;  /* 0x0000900000087ab9 */ /* 0x000fe20000000a00 */
[----:B------:R-:W-:Y:S01]  /*4410*/  MOV R39, R41 ;  /* 0x0000002900277202 */ /* 0x000fe20000000f00 */
[----:B------:R-:W-:Y:S01]  /*4420*/  IMAD R47, R29, UR8, RZ ;  /* 0x000000081d2f7c24 */ /* 0x000fe2000f8e02ff */
[----:B0-----:R-:W-:Y:S01]  /*4430*/  R2UR UR10, R36 ;  /* 0x00000000240a72ca */ /* 0x001fe200000e0000 */
[----:B------:R-:W-:Y:S01]  /*4440*/  IMAD.MOV.U32 R38, RZ, RZ, R40 ;  /* 0x000000ffff267224 */ /* 0x000fe200078e0028 */
[----:B------:R-:W-:Y:S01]  /*4450*/  MOV R40, R50 ;  /* 0x0000003200287202 */ /* 0x000fe20000000f00 */
[C---:B------:R-:W-:Y:S01]  /*4460*/  IMAD R47, R28.reuse, UR9, R47 ;  /* 0x000000091c2f7c24 */ /* 0x040fe2000f8e022f */
[----:B------:R-:W-:Y:S01]  /*4470*/  R2UR UR11, R37 ;  /* 0x00000000250b72ca */ /* 0x000fe200000e0000 */
[----:B------:R-:W-:Y:S01]  /*4480*/  IMAD.WIDE.U32 R38, R28, UR8, R38 ;  /* 0x000000081c267c25 */ /* 0x000fe2000f8e0026 */
[----:B------:R-:W-:-:S03]  /*4490*/  ULDC.64 UR8, c[0x0][0x248] ;  /* 0x0000920000087ab9 */ /* 0x000fc60000000a00 */
[----:B------:R-:W-:Y:S02]  /*44a0*/  IMAD.IADD R39, R47, 0x1, R39 ;  /* 0x000000012f277824 */ /* 0x000fe400078e0227 */
[----:B------:R-:W-:Y:S02]  /*44b0*/  IMAD.MOV.U32 R41, RZ, RZ, R51 ;  /* 0x000000ffff297224 */ /* 0x000fe400078e0033 */
[----:B------:R-:W-:Y:S02]  /*44c0*/  IMAD R39, R39, UR8, RZ ;  /* 0x0000000827277c24 */ /* 0x000fe4000f8e02ff */
[----:B------:R-:W-:-:S04]  /*44d0*/  IMAD.WIDE.U32 R40, R38, UR8, R40 ;  /* 0x0000000826287c25 */ /* 0x000fc8000f8e0028 */
[----:B------:R-:W-:Y:S01]  /*44e0*/  IMAD R39, R38, UR9, R39 ;  /* 0x0000000926277c24 */ /* 0x000fe2000f8e0227 */
[----:B------:R-:W-:-:S04]  /*44f0*/  ULDC.64 UR8, c[0x0][0x280] ;  /* 0x0000a00000087ab9 */ /* 0x000fc80000000a00 */
[----:B------:R-:W-:Y:S02]  /*4500*/  IADD3 R38, R41, R39, RZ ;  /* 0x0000002729267210 */ /* 0x000fe40007ffe0ff */
[----:B------:R-:W-:-:S03]  /*4510*/  MOV R39, R9 ;  /* 0x0000000900277202 */ /* 0x000fc60000000f00 */
[----:B------:R-:W-:Y:S02]  /*4520*/  IMAD R41, R38, UR8, RZ ;  /* 0x0000000826297c24 */ /* 0x000fe4000f8e02ff */
[----:B------:R-:W-:Y:S02]  /*4530*/  IMAD.MOV.U32 R38, RZ, RZ, R6 ;  /* 0x000000ffff267224 */ /* 0x000fe400078e0006 */
[C---:B------:R-:W-:Y:S02]  /*4540*/  IMAD R41, R40.reuse, UR9, R41 ;  /* 0x0000000928297c24 */ /* 0x040fe4000f8e0229 */
[----:B------:R-:W-:Y:S01]  /*4550*/  IMAD.WIDE.U32 R38, R40, UR8, R38 ;  /* 0x0000000828267c25 */ /* 0x000fe2000f8e0026 */
[----:B------:R-:W-:-:S03]  /*4560*/  ULDC.64 UR8, c[0x0][0x288] ;  /* 0x0000a20000087ab9 */ /* 0x000fc60000000a00 */
[----:B------:R-:W-:Y:S02]  /*4570*/  IMAD.IADD R39, R39, 0x1, R41 ;  /* 0x0000000127277824 */ /* 0x000fe400078e0229 */
[----:B------:R-:W-:-:S04]  /*4580*/  IMAD.WIDE.U32 R40, R38, UR8, RZ ;  /* 0x0000000826287c25 */ /* 0x000fc8000f8e00ff */
[----:B------:R-:W-:-:S04]  /*4590*/  IMAD R39, R39, UR8, RZ ;  /* 0x0000000827277c24 */ /* 0x000fc8000f8e02ff */
[----:B------:R-:W-:Y:S01]  /*45a0*/  IMAD R39, R38, UR9, R39 ;  /* 0x0000000926277c24 */ /* 0x000fe2000f8e0227 */
[----:B------:R-:W-:Y:S01]  /*45b0*/  LEA R38, P2, R40, R16, 0x3 ;  /* 0x0000001028267211 */ /* 0x000fe200078418ff */
[----:B------:R-:W-:-:S03]  /*45c0*/  ULDC.64 UR8, c[0x0][0x218] ;  /* 0x0000860000087ab9 */ /* 0x000fc60000000a00 */
[----:B------:R-:W-:Y:S02]  /*45d0*/  IADD3 R39, R41, R39, RZ ;  /* 0x0000002729277210 */ /* 0x000fe40007ffe0ff */
[----:B------:R-:W-:Y:S02]  /*45e0*/  IADD3 R38, P3, R38, UR8, RZ ;  /* 0x0000000826267c10 */ /* 0x000fe4000ff7e0ff */
[----:B------:R-:W-:-:S04]  /*45f0*/  LEA.HI.X R40, R40, R17, R39, 0x3, P2 ;  /* 0x0000001128287211 */ /* 0x000fc800010f1c27 */
[----:B------:R-:W-:-:S06]  /*4600*/  IADD3.X R39, R40, UR9, RZ, P3, !PT ;  /* 0x0000000928277c10 */ /* 0x000fcc0009ffe4ff */
[----:B------:R-:W2:Y:S02]  /*4610*/  LDG.E.64 R38, desc[UR10][R38.64] ;  /* 0x0000000a26267981 */ /* 0x000ea4000c1e1b00 */
[----:B--2---:R-:W-:Y:S01]  /*4620*/  FADD.FTZ R24, R24, R38 ;  /* 0x0000002618187221 */ /* 0x004fe20000010000 */
[----:B------:R-:W-:-:S07]  /*4630*/  FADD.FTZ R25, R25, R39 ;  /* 0x0000002719197221 */ /* 0x000fce0000010000 */
.L_x_417:
[----:B------:R-:W-:Y:S05]  /*4640*/  BSYNC B2 ;  /* 0x0000000000027941 */ /* 0x000fea0003800000 */
.L_x_416:
        /* <DEDUP_REMOVED lines=13> */
[----:B0-----:R-:W-:Y:S05]  /*4720*/  CALL.REL.NOINC `($__internal_7_$__cuda_sm20_rem_s64) ;  /* 0x00000020009c7944 */ /* 0x001fea0003c00000 */
[----:B------:R-:W-:-:S04]  /*4730*/  ISETP.NE.U32.AND P2, PT, R40, RZ, PT ;  /* 0x000000ff2800720c */ /* 0x000fc80003f45070 */
[----:B------:R-:W-:Y:S01]  /*4740*/  ISETP.NE.AND.EX P2, PT, R41, RZ, PT, P2 ;  /* 0x000000ff2900720c */ /* 0x000fe20003f45320 */
[----:B------:R-:W-:-:S12]  /*4750*/  BRA `(.L_x_431) ;  /* 0x0000000000507947 */ /* 0x000fd80003800000 */
.L_x_430:
        /* <DEDUP_REMOVED lines=20> */
.L_x_431:
[----:B------:R-:W-:Y:S05]  /*48a0*/  BSYNC B3 ;  /* 0x0000000000037941 */ /* 0x000fea0003800000 */
.L_x_429:
        /* <DEDUP_REMOVED lines=9> */
[----:B0-----:R-:W-:Y:S05]  /*4940*/  CALL.REL.NOINC `($__internal_6_$__cuda_sm20_div_s64) ;  /* 0x0000001800c87944 */ /* 0x001fea0003c00000 */
[----:B------:R-:W-:Y:S01]  /*4950*/  IMAD.MOV.U32 R40, RZ, RZ, R50 ;  /* 0x000000ffff287224 */ /* 0x000fe200078e0032 */
[----:B------:R-:W-:Y:S01]  /*4960*/  MOV R41, R51 ;  /* 0x0000003300297202 */ /* 0x000fe20000000f00 */
[----:B------:R-:W-:Y:S06]  /*4970*/  BRA `(.L_x_434) ;  /* 0x0000000000507947 */ /* 0x000fec0003800000 */
.L_x_433:
        /* <DEDUP_REMOVED lines=11> */
[----:B------:R-:W-:-:S04]  /*4a30*/  HFMA2.MMA R41, -RZ, RZ, 0, 0 ;  /* 0x00000000ff297435 */ /* 0x000fc800000001ff */
        /* <DEDUP_REMOVED lines=8> */
.L_x_434:
[----:B------:R-:W-:Y:S05]  /*4ac0*/  BSYNC B3 ;  /* 0x0000000000037941 */ /* 0x000fea0003800000 */
.L_x_432:
        /* <DEDUP_REMOVED lines=12> */
[----:B------:R-:W-:Y:S05]  /*4b90*/  BRA `(.L_x_437) ;  /* 0x0000000000507947 */ /* 0x000fea0003800000 */
.L_x_436:
[----:B------:R-:W-:Y:S01]  /*4ba0*/  ULDC UR7, c[0x0][0x278] ;  /* 0x00009e0000077ab9 */ /* 0x000fe20000000800 */
[----:B------:R-:W-:Y:S01]  /*4bb0*/  HFMA2.MMA R51, -RZ, RZ, 0, 0 ;  /* 0x00000000ff337435 */ /* 0x000fe200000001ff */
        /* <DEDUP_REMOVED lines=18> */
.L_x_437:
[----:B------:R-:W-:Y:S05]  /*4ce0*/  BSYNC B3 ;  /* 0x0000000000037941 */ /* 0x000fea0003800000 */
.L_x_435:
        /* <DEDUP_REMOVED lines=36> */
.L_x_428:
[----:B------:R-:W-:Y:S05]  /*4f30*/  BSYNC B2 ;  /* 0x0000000000027941 */ /* 0x000fea0003800000 */
.L_x_427:
        /* <DEDUP_REMOVED lines=17> */
.L_x_441:
        /* <DEDUP_REMOVED lines=20> */
.L_x_442:
[----:B------:R-:W-:Y:S05]  /*5190*/  BSYNC B3 ;  /* 0x0000000000037941 */ /* 0x000fea0003800000 */
.L_x_440:
        /* <DEDUP_REMOVED lines=13> */
.L_x_444:
        /* <DEDUP_REMOVED lines=20> */
.L_x_445:
[----:B------:R-:W-:Y:S05]  /*53b0*/  BSYNC B3 ;  /* 0x0000000000037941 */ /* 0x000fea0003800000 */
.L_x_443:
        /* <DEDUP_REMOVED lines=13> */
.L_x_447:
        /* <DEDUP_REMOVED lines=20> */
.L_x_448:
[----:B------:R-:W-:Y:S05]  /*55d0*/  BSYNC B3 ;  /* 0x0000000000037941 */ /* 0x000fea0003800000 */
.L_x_446:
        /* <DEDUP_REMOVED lines=36> */
.L_x_439:
[----:B------:R-:W-:Y:S05]  /*5820*/  BSYNC B2 ;  /* 0x0000000000027941 */ /* 0x000fea0003800000 */
.L_x_438:
        /* <DEDUP_REMOVED lines=17> */
.L_x_452:
        /* <DEDUP_REMOVED lines=20> */
.L_x_453:
[----:B------:R-:W-:Y:S05]  /*5a80*/  BSYNC B3 ;  /* 0x0000000000037941 */ /* 0x000fea0003800000 */
.L_x_451:
        /* <DEDUP_REMOVED lines=13> */
.L_x_455:
        /* <DEDUP_REMOVED lines=20> */
.L_x_456:
[----:B------:R-:W-:Y:S05]  /*5ca0*/  BSYNC B3 ;  /* 0x0000000000037941 */ /* 0x000fea0003800000 */
.L_x_454:
        /* <DEDUP_REMOVED lines=13> */
.L_x_458:
        /* <DEDUP_REMOVED lines=20> */
.L_x_459:
[----:B------:R-:W-:Y:S05]  /*5ec0*/  BSYNC B3 ;  /* 0x0000000000037941 */ /* 0x000fea0003800000 */
.L_x_457:
        /* <DEDUP_REMOVED lines=36> */
.L_x_450:
[----:B------:R-:W-:Y:S05]  /*6110*/  BSYNC B2 ;  /* 0x0000000000027941 */ /* 0x000fea0003800000 */
.L_x_449:
        /* <DEDUP_REMOVED lines=25> */
.L_x_379:
[----:B------:R-:W-:Y:S05]  /*62b0*/  BSYNC B0 ;  /* 0x0000000000007941 */ /* 0x000fea0003800000 */
.L_x_378:
[----:B------:R-:W-:-:S04]  /*62c0*/  IADD3 R6, P0, R6, 0x1, RZ ;  /* 0x0000000106067810 */ /* 0x000fc80007f1e0ff */
[----:B------:R-:W-:Y:S02]  /*62d0*/  IADD3.X R9, RZ, R9, RZ, P0, !PT ;  /* 0x00000009ff097210 */ /* 0x000fe400007fe4ff */
[----:B------:R-:W-:-:S04]  /*62e0*/  ISETP.GE.U32.AND P0, PT, R6, R11, PT ;  /* 0x0000000b0600720c */ /* 0x000fc80003f06070 */
[----:B------:R-:W-:-:S13]  /*62f0*/  ISETP.GE.AND.EX P0, PT, R9, R8, PT, P0 ;  /* 0x000000080900720c */ /* 0x000fda0003f06300 */
[----:B------:R-:W-:Y:S05]  /*6300*/  @!P0 BRA `(.L_x_461) ;  /* 0xffffffb400248947 */ /* 0x000fea000383ffff */
.L_x_377:
[----:B------:R-:W-:Y:S05]  /*6310*/  BSYNC B1 ;  /* 0x0000000000017941 */ /* 0x000fea0003800000 */
.L_x_376:
[----:B------:R-:W-:Y:S01]  /*6320*/  ULDC UR7, c[0x0][0x0] ;  /* 0x0000000000077ab9 */ /* 0x000fe20000000800 */
[----:B------:R-:W1:Y:S01]  /*6330*/  LDC R8, c[0x0][0xc] ;  /* 0x00000300ff087b82 */ /* 0x000e620000000800 */
[----:B------:R-:W-:Y:S01]  /*6340*/  ULDC.64 UR8, c[0x0][0x298] ;  /* 0x0000a60000087ab9 */ /* 0x000fe20000000a00 */
[----:B------:R-:W-:Y:S01]  /*6350*/  IMAD.MOV.U32 R4, RZ, RZ, R2 ;  /* 0x000000ffff047224 */ /* 0x000fe200078e0002 */
[----:B0-----:R-:W-:Y:S01]  /*6360*/  R2UR UR10, R36 ;  /* 0x00000000240a72ca */ /* 0x001fe200000e0000 */
[----:B------:R-:W-:Y:S01]  /*6370*/  IMAD R7, R35, UR8, RZ ;  /* 0x0000000823077c24 */ /* 0x000fe2000f8e02ff */
[----:B------:R-:W-:Y:S01]  /*6380*/  R2UR UR11, R37 ;  /* 0x00000000250b72ca */ /* 0x000fe200000e0000 */
[----:B------:R-:W-:-:S04]  /*6390*/  IMAD.WIDE.U32 R4, R34, UR8, R4 ;  /* 0x0000000822047c25 */ /* 0x000fc8000f8e0004 */
[----:B------:R-:W-:Y:S01]  /*63a0*/  IMAD R7, R34, UR9, R7 ;  /* 0x0000000922077c24 */ /* 0x000fe2000f8e0207 */
[----:B------:R-:W-:Y:S02]  /*63b0*/  ULDC.64 UR8, c[0x0][0x290] ;  /* 0x0000a40000087ab9 */ /* 0x000fe40000000a00 */
[----:B------:R-:W-:Y:S02]  /*63c0*/  LEA R6, P0, R4, UR8, 0x3 ;  /* 0x0000000804067c11 */ /* 0x000fe4000f8018ff */
[----:B------:R-:W-:-:S04]  /*63d0*/  IADD3 R5, R5, R7, RZ ;  /* 0x0000000705057210 */ /* 0x000fc80007ffe0ff */
[----:B------:R-:W-:Y:S01]  /*63e0*/  LEA.HI.X R7, R4, UR9, R5, 0x3, P0 ;  /* 0x0000000904077c11 */ /* 0x000fe200080f1c05 */
[----:B-1----:R-:W-:-:S04]  /*63f0*/  IMAD R5, R8, UR7, RZ ;  /* 0x0000000708057c24 */ /* 0x002fc8000f8e02ff */
[----:B------:R1:W-:Y:S01]  /*6400*/  STG.E.64 desc[UR10][R6.64], R24 ;  /* 0x0000001806007986 */ /* 0x0003e2000c101b0a */
[----:B------:R-:W-:-:S05]  /*6410*/  IADD3 R0, P0, R5, R0, RZ ;  /* 0x0000000005007210 */ /* 0x000fca0007f1e0ff */
[----:B------:R-:W-:Y:S01]  /*6420*/  IMAD.X R3, RZ, RZ, R3, P0 ;  /* 0x000000ffff037224 */ /* 0x000fe200000e0603 */
[----:B------:R-:W-:-:S04]  /*6430*/  ISETP.GE.U32.AND P0, PT, R0, UR4, PT ;  /* 0x0000000400007c0c */ /* 0x000fc8000bf06070 */
[----:B------:R-:W-:-:S13]  /*6440*/  ISETP.GE.AND.EX P0, PT, R3, UR6, PT, P0 ;  /* 0x0000000603007c0c */ /* 0x000fda000bf06300 */
[----:B-1----:R-:W-:Y:S05]  /*6450*/  @!P0 BRA `(.L_x_462) ;  /* 0xffffff9c002c8947 */ /* 0x002fea000383ffff */
[----:B------:R-:W-:Y:S05]  /*6460*/  EXIT ;  /* 0x000000000000794d */ /* 0x000fea0003800000 */
        .weak           $__internal_6_$__cuda_sm20_div_s64
        .type           $__internal_6_$__cuda_sm20_div_s64,@function
        .size           $__internal_6_$__cuda_sm20_div_s64,($__internal_7_$__cuda_sm20_rem_s64 - $__internal_6_$__cuda_sm20_div_s64)
$__internal_6_$__cuda_sm20_div_s64:
[-C--:B------:R-:W-:Y:S02]  /*6470*/  IADD3 R39, P3, RZ, -R48.reuse, RZ ;  /* 0x80000030ff277210 */ /* 0x080fe40007f7e0ff */
[----:B------:R-:W-:Y:S02]  /*6480*/  ISETP.GE.AND P2, PT, R47, RZ, PT ;  /* 0x000000ff2f00720c */ /* 0x000fe40003f46270 */
[-C--:B------:R-:W-:Y:S02]  /*6490*/  IADD3.X R52, RZ, ~R47.reuse, RZ, P3, !PT ;  /* 0x8000002fff347210 */ /* 0x080fe40001ffe4ff */
[----:B------:R-:W-:Y:S02]  /*64a0*/  SEL R38, R39, R48, !P2 ;  /* 0x0000003027267207 */ /* 0x000fe40005000000 */
[----:B------:R-:W-:-:S04]  /*64b0*/  SEL R39, R52, R47, !P2 ;  /* 0x0000002f34277207 */ /* 0x000fc80005000000 */
[----:B------:R-:W0:Y:S08]  /*64c0*/  I2F.U64.RP R49, R38 ;  /* 0x0000002600317312 */ /* 0x000e300000309000 */
[----:B0-----:R-:W0:Y:S02]  /*64d0*/  MUFU.RCP R53, R49 ;  /* 0x0000003100357308 */ /* 0x001e240000001000 */
[----:B0-----:R-:W-:-:S06]  /*64e0*/  VIADD R53, R53, 0x1ffffffe ;  /* 0x1ffffffe35357836 */ /* 0x001fcc0000000000 */
[----:B------:R0:W1:Y:S02]  /*64f0*/  F2I.U64.TRUNC R54, R53 ;  /* 0x0000003500367311 */ /* 0x000064000020d800 */
[----:B0-----:R-:W-:Y:S01]  /*6500*/  IADD3 R53, P5, RZ, -R56, RZ ;  /* 0x80000038ff357210 */ /* 0x001fe20007fbe0ff */
[----:B-1----:R-:W-:-:S04]  /*6510*/  IMAD.WIDE.U32 R58, R54, R38, RZ ;  /* 0x00000026363a7225 */ /* 0x002fc800078e00ff */
[C---:B------:R-:W-:Y:S01]  /*6520*/  IMAD R51, R54.reuse, R39, R59 ;  /* 0x0000002736337224 */ /* 0x040fe200078e023b */
[----:B------:R-:W-:Y:S01]  /*6530*/  IADD3 R52, P2, RZ, -R58, RZ ;  /* 0x8000003aff347210 */ /* 0x000fe20007f5e0ff */
[----:B------:R-:W-:Y:S02]  /*6540*/  IMAD.MOV.U32 R59, RZ, RZ, R54 ;  /* 0x000000ffff3b7224 */ /* 0x000fe400078e0036 */
[----:B------:R-:W-:Y:S02]  /*6550*/  IMAD R51, R55, R38, R51 ;  /* 0x0000002637337224 */ /* 0x000fe400078e0233 */
[----:B------:R-:W-:-:S03]  /*6560*/  IMAD.HI.U32 R58, R54, R52, RZ ;  /* 0x00000034363a7227 */ /* 0x000fc600078e00ff */
[----:B------:R-:W-:-:S05]  /*6570*/  IADD3.X R51, RZ, ~R51, RZ, P2, !PT ;  /* 0x80000033ff337210 */ /* 0x000fca00017fe4ff */
[----:B------:R-:W-:-:S04]  /*6580*/  IMAD.WIDE.U32 R58, P2, R54, R51, R58 ;  /* 0x00000033363a7225 */ /* 0x000fc8000784003a */
[C---:B------:R-:W-:Y:S02]  /*6590*/  IMAD R49, R55.reuse, R51, RZ ;  /* 0x0000003337317224 */ /* 0x040fe400078e02ff */
[----:B------:R-:W-:-:S04]  /*65a0*/  IMAD.HI.U32 R52, P3, R55, R52, R58 ;  /* 0x0000003437347227 */ /* 0x000fc8000786003a */
[----:B------:R-:W-:Y:S01]  /*65b0*/  IMAD.HI.U32 R51, R55, R51, RZ ;  /* 0x0000003337337227 */ /* 0x000fe200078e00ff */
[----:B------:R-:W-:-:S04]  /*65c0*/  IADD3 R59, P4, R49, R52, RZ ;  /* 0x00000034313b7210 */ /* 0x000fc80007f9e0ff */
[----:B------:R-:W-:Y:S01]  /*65d0*/  IADD3.X R49, R51, R55, RZ, P2, !PT ;  /* 0x0000003733317210 */ /* 0x000fe200017fe4ff */
[----:B------:R-:W-:-:S03]  /*65e0*/  IMAD.WIDE.U32 R54, R59, R38, RZ ;  /* 0x000000263b367225 */ /* 0x000fc600078e00ff */
[----:B------:R-:W-:Y:S01]  /*65f0*/  IADD3.X R49, RZ, RZ, R49, P4, P3 ;  /* 0x000000ffff317210 */ /* 0x000fe200027e6431 */
[----:B------:R-:W-:Y:S01]  /*6600*/  IMAD R52, R59, R39, R55 ;  /* 0x000000273b347224 */ /* 0x000fe200078e0237 */
[----:B------:R-:W-:Y:S02]  /*6610*/  IADD3 R54, P2, RZ, -R54, RZ ;  /* 0x80000036ff367210 */ /* 0x000fe40007f5e0ff */
[----:B------:R-:W-:Y:S01]  /*6620*/  ISETP.GE.AND P3, PT, R50, RZ, PT ;  /* 0x000000ff3200720c */ /* 0x000fe20003f66270 */
[----:B------:R-:W-:Y:S01]  /*6630*/  IMAD R52, R49, R38, R52 ;  /* 0x0000002631347224 */ /* 0x000fe200078e0234 */
[----:B------:R-:W-:Y:S01]  /*6640*/  IADD3.X R55, RZ, ~R50, RZ, P5, !PT ;  /* 0x80000032ff377210 */ /* 0x000fe20002ffe4ff */
[----:B------:R-:W-:Y:S01]  /*6650*/  IMAD.HI.U32 R58, R59, R54, RZ ;  /* 0x000000363b3a7227 */ /* 0x000fe200078e00ff */
[----:B------:R-:W-:Y:S02]  /*6660*/  SEL R53, R53, R56, !P3 ;  /* 0x0000003835357207 */ /* 0x000fe40005800000 */
[----:B------:R-:W-:Y:S01]  /*6670*/  SEL R55, R55, R50, !P3 ;  /* 0x0000003237377207 */ /* 0x000fe20005800000 */
[----:B------:R-:W-:-:S04]  /*6680*/  IMAD.X R52, RZ, RZ, ~R52, P2 ;  /* 0x000000ffff347224 */ /* 0x000fc800010e0e34 */
[----:B------:R-:W-:-:S04]  /*6690*/  IMAD.WIDE.U32 R58, P2, R59, R52, R58 ;  /* 0x000000343b3a7225 */ /* 0x000fc8000784003a */
[----:B------:R-:W-:Y:S01]  /*66a0*/  IMAD.HI.U32 R51, P4, R49, R54, R58 ;  /* 0x0000003631337227 */ /* 0x000fe2000788003a */
[----:B------:R-:W-:-:S03]  /*66b0*/  HFMA2.MMA R59, -RZ, RZ, 0, 0 ;  /* 0x00000000ff3b7435 */ /* 0x000fc600000001ff */
[CC--:B------:R-:W-:Y:S02]  /*66c0*/  IMAD R54, R49.reuse, R52.reuse, RZ ;  /* 0x0000003431367224 */ /* 0x0c0fe400078e02ff */
[----:B------:R-:W-:-:S03]  /*66d0*/  IMAD.HI.U32 R52, R49, R52, RZ ;  /* 0x0000003431347227 */ /* 0x000fc600078e00ff */
[----:B------:R-:W-:Y:S01]  /*66e0*/  IADD3 R56, P6, R54, R51, RZ ;  /* 0x0000003336387210 */ /* 0x000fe20007fde0ff */
[----:B------:R-:W-:-:S04]  /*66f0*/  IMAD.X R52, R52, 0x1, R49, P2 ;  /* 0x0000000134347824 */ /* 0x000fc800010e0631 */
[----:B------:R-:W-:Y:S01]  /*6700*/  IMAD.HI.U32 R58, R56, R53, RZ ;  /* 0x00000035383a7227 */ /* 0x000fe200078e00ff */
        /* <DEDUP_REMOVED lines=15> */
[CC--:B------:R-:W-:Y:S02]  /*6800*/  IADD3.X R54, R55.reuse, ~R39.reuse, RZ, P3, !PT ;  /* 0x8000002737367210 */ /* 0x0c0fe40001ffe4ff */
[----:B------:R-:W-:Y:S02]  /*6810*/  ISETP.GE.U32.AND.EX P2, PT, R55, R39, PT, P2 ;  /* 0x000000273700720c */ /* 0x000fe40003f46120 */
[----:B------:R-:W-:Y:S02]  /*6820*/  IADD3 R52, P3, R51, 0x1, RZ ;  /* 0x0000000133347810 */ /* 0x000fe40007f7e0ff */
[----:B------:R-:W-:Y:S02]  /*6830*/  SEL R53, R56, R53, P2 ;  /* 0x0000003538357207 */ /* 0x000fe40001000000 */
[----:B------:R-:W-:Y:S01]  /*6840*/  SEL R55, R54, R55, P2 ;  /* 0x0000003736377207 */ /* 0x000fe20001000000 */
[----:B------:R-:W-:Y:S01]  /*6850*/  IMAD.X R54, RZ, RZ, R49, P3 ;  /* 0x000000ffff367224 */ /* 0x000fe200018e0631 */
[----:B------:R-:W-:-:S02]  /*6860*/  SEL R52, R52, R51, P2 ;  /* 0x0000003334347207 */ /* 0x000fc40001000000 */
[----:B------:R-:W-:Y:S02]  /*6870*/  ISETP.GE.U32.AND P3, PT, R53, R38, PT ;  /* 0x000000263500720c */ /* 0x000fe40003f66070 */
[----:B------:R-:W-:Y:S02]  /*6880*/  SEL R54, R54, R49, P2 ;  /* 0x0000003136367207 */ /* 0x000fe40001000000 */
[----:B------:R-:W-:Y:S02]  /*6890*/  IADD3 R49, P2, R52, 0x1, RZ ;  /* 0x0000000134317810 */ /* 0x000fe40007f5e0ff */
[----:B------:R-:W-:Y:S02]  /*68a0*/  ISETP.GE.U32.AND.EX P3, PT, R55, R39, PT, P3 ;  /* 0x000000273700720c */ /* 0x000fe40003f66130 */
[----:B------:R-:W-:Y:S02]  /*68b0*/  IADD3.X R39, RZ, R54, RZ, P2, !PT ;  /* 0x00000036ff277210 */ /* 0x000fe400017fe4ff */
[----:B------:R-:W-:-:S02]  /*68c0*/  SEL R49, R49, R52, P3 ;  /* 0x0000003431317207 */ /* 0x000fc40001800000 */
[----:B------:R-:W-:Y:S02]  /*68d0*/  LOP3.LUT R38, R47, R50, RZ, 0x3c, !PT ;  /* 0x000000322f267212 */ /* 0x000fe400078e3cff */
[----:B------:R-:W-:Y:S02]  /*68e0*/  SEL R39, R39, R54, P3 ;  /* 0x0000003627277207 */ /* 0x000fe40001800000 */
[----:B------:R-:W-:Y:S02]  /*68f0*/  IADD3 R50, P3, RZ, -R49, RZ ;  /* 0x80000031ff327210 */ /* 0x000fe40007f7e0ff */
[----:B------:R-:W-:Y:S02]  /*6900*/  ISETP.NE.U32.AND P2, PT, R48, RZ, PT ;  /* 0x000000ff3000720c */ /* 0x000fe40003f45070 */
[----:B------:R-:W-:Y:S01]  /*6910*/  ISETP.GE.AND P4, PT, R38, RZ, PT ;  /* 0x000000ff2600720c */ /* 0x000fe20003f86270 */
[----:B------:R-:W-:Y:S01]  /*6920*/  IMAD.X R38, RZ, RZ, ~R39, P3 ;  /* 0x000000ffff267224 */ /* 0x000fe200018e0e27 */
[----:B------:R-:W-:-:S02]  /*6930*/  ISETP.NE.AND.EX P2, PT, R47, RZ, PT, P2 ;  /* 0x000000ff2f00720c */ /* 0x000fc40003f45320 */
[----:B------:R-:W-:Y:S02]  /*6940*/  MOV R47, 0x0 ;  /* 0x00000000002f7802 */ /* 0x000fe40000000f00 */
[----:B------:R-:W-:Y:S02]  /*6950*/  SEL R50, R50, R49, !P4 ;  /* 0x0000003132327207 */ /* 0x000fe40006000000 */
[----:B------:R-:W-:Y:S02]  /*6960*/  SEL R38, R38, R39, !P4 ;  /* 0x0000002726267207 */ /* 0x000fe40006000000 */
[----:B------:R-:W-:Y:S02]  /*6970*/  SEL R50, R50, 0xffffffff, P2 ;  /* 0xffffffff32327807 */ /* 0x000fe40001000000 */
[----:B------:R-:W-:Y:S01]  /*6980*/  SEL R51, R38, 0xffffffff, P2 ;  /* 0xffffffff26337807 */ /* 0x000fe20001000000 */
[----:B------:R-:W-:Y:S06]  /*6990*/  RET.REL.NODEC R46 `(_ZN2at6native21col2im_batched_kernelIN3c107complexIfEEEEvlPKT_llllllllllllllPS5_l) ;  /* 0xffffff942e987950 */ /* 0x000fec0003c3ffff */
        .weak           $__internal_7_$__cuda_sm20_rem_s64
        .type           $__internal_7_$__cuda_sm20_rem_s64,@function
        .size           $__internal_7_$__cuda_sm20_rem_s64,(.L_x_819 - $__internal_7_$__cuda_sm20_rem_s64)
$__internal_7_$__cuda_sm20_rem_s64:
        /* <DEDUP_REMOVED lines=9> */
[----:B0-----:R-:W-:Y:S01]  /*6a30*/  IMAD.WIDE.U32 R40, R50, R38, RZ ;  /* 0x0000002632287225 */ /* 0x001fe200078e00ff */
[----:B------:R-:W-:-:S03]  /*6a40*/  MOV R57, R50 ;  /* 0x0000003200397202 */ /* 0x000fc60000000f00 */
[----:B------:R-:W-:Y:S01]  /*6a50*/  IMAD R49, R50, R39, R41 ;  /* 0x0000002732317224 */ /* 0x000fe200078e0229 */
[----:B------:R-:W-:-:S03]  /*6a60*/  IADD3 R41, P2, RZ, -R40, RZ ;  /* 0x80000028ff297210 */ /* 0x000fc60007f5e0ff */
[----:B------:R-:W-:Y:S02]  /*6a70*/  IMAD R49, R51, R38, R49 ;  /* 0x0000002633317224 */ /* 0x000fe400078e0231 */
[----:B------:R-:W-:-:S04]  /*6a80*/  IMAD.HI.U32 R56, R50, R41, RZ ;  /* 0x0000002932387227 */ /* 0x000fc800078e00ff */
[----:B------:R-:W-:-:S04]  /*6a90*/  IMAD.X R49, RZ, RZ, ~R49, P2 ;  /* 0x000000ffff317224 */ /* 0x000fc800010e0e31 */
[----:B------:R-:W-:-:S04]  /*6aa0*/  IMAD.WIDE.U32 R56, P2, R50, R49, R56 ;  /* 0x0000003132387225 */ /* 0x000fc80007840038 */
[C---:B------:R-:W-:Y:S02]  /*6ab0*/  IMAD R40, R51.reuse, R49, RZ ;  /* 0x0000003133287224 */ /* 0x040fe400078e02ff */
[----:B------:R-:W-:-:S04]  /*6ac0*/  IMAD.HI.U32 R41, P3, R51, R41, R56 ;  /* 0x0000002933297227 */ /* 0x000fc80007860038 */
[----:B------:R-:W-:Y:S01]  /*6ad0*/  IMAD.HI.U32 R49, R51, R49, RZ ;  /* 0x0000003133317227 */ /* 0x000fe200078e00ff */
[----:B------:R-:W-:-:S03]  /*6ae0*/  IADD3 R41, P4, R40, R41, RZ ;  /* 0x0000002928297210 */ /* 0x000fc60007f9e0ff */
[----:B------:R-:W-:Y:S02]  /*6af0*/  IMAD.X R49, R49, 0x1, R51, P2 ;  /* 0x0000000131317824 */ /* 0x000fe400010e0633 */
[----:B------:R-:W-:-:S03]  /*6b00*/  IMAD.WIDE.U32 R50, R41, R38, RZ ;  /* 0x0000002629327225 */ /* 0x000fc600078e00ff */
[----:B------:R-:W-:Y:S01]  /*6b10*/  IADD3.X R49, RZ, RZ, R49, P4, P3 ;  /* 0x000000ffff317210 */ /* 0x000fe200027e6431 */
[----:B------:R-:W-:Y:S01]  /*6b20*/  IMAD R40, R41, R39, R51 ;  /* 0x0000002729287224 */ /* 0x000fe200078e0233 */
[----:B------:R-:W-:Y:S02]  /*6b30*/  IADD3 R51, P2, RZ, -R50, RZ ;  /* 0x80000032ff337210 */ /* 0x000fe40007f5e0ff */
[----:B------:R-:W-:Y:S01]  /*6b40*/  ISETP.GE.AND P3, PT, R55, RZ, PT ;  /* 0x000000ff3700720c */ /* 0x000fe20003f66270 */
[----:B------:R-:W-:Y:S01]  /*6b50*/  IMAD R50, R49, R38, R40 ;  /* 0x0000002631327224 */ /* 0x000fe200078e0228 */
[----:B------:R-:W-:Y:S01]  /*6b60*/  IADD3 R53, P4, RZ, -R52, RZ ;  /* 0x80000034ff357210 */ /* 0x000fe20007f9e0ff */
[----:B------:R-:W-:-:S03]  /*6b70*/  IMAD.HI.U32 R40, R41, R51, RZ ;  /* 0x0000003329287227 */ /* 0x000fc600078e00ff */
[----:B------:R-:W-:Y:S02]  /*6b80*/  IADD3.X R50, RZ, ~R50, RZ, P2, !PT ;  /* 0x80000032ff327210 */ /* 0x000fe400017fe4ff */
[----:B------:R-:W-:Y:S01]  /*6b90*/  SEL R53, R53, R52, !P3 ;  /* 0x0000003435357207 */ /* 0x000fe20005800000 */
[----:B------:R-:W-:Y:S02]  /*6ba0*/  IMAD.X R52, RZ, RZ, ~R55, P4 ;  /* 0x000000ffff347224 */ /* 0x000fe400020e0e37 */
[----:B------:R-:W-:-:S04]  /*6bb0*/  IMAD.WIDE.U32 R40, P2, R41, R50, R40 ;  /* 0x0000003229287225 */ /* 0x000fc80007840028 */
[----:B------:R-:W-:-:S04]  /*6bc0*/  IMAD.HI.U32 R40, P5, R49, R51, R40 ;  /* 0x0000003331287227 */ /* 0x000fc800078a0028 */
[CC--:B------:R-:W-:Y:S02]  /*6bd0*/  IMAD R41, R49.reuse, R50.reuse, RZ ;  /* 0x0000003231297224 */ /* 0x0c0fe400078e02ff */
[----:B------:R-:W-:-:S03]  /*6be0*/  IMAD.HI.U32 R50, R49, R50, RZ ;  /* 0x0000003231327227 */ /* 0x000fc600078e00ff */
[----:B------:R-:W-:Y:S01]  /*6bf0*/  IADD3 R40, P6, R41, R40, RZ ;  /* 0x0000002829287210 */ /* 0x000fe20007fde0ff */
[----:B------:R-:W-:Y:S01]  /*6c00*/  IMAD.MOV.U32 R51, RZ, RZ, RZ ;  /* 0x000000ffff337224 */ /* 0x000fe200078e00ff */
[----:B------:R-:W-:Y:S02]  /*6c10*/  IADD3.X R49, R50, R49, RZ, P2, !PT ;  /* 0x0000003132317210 */ /* 0x000fe400017fe4ff */
[----:B------:R-:W-:Y:S01]  /*6c20*/  SEL R41, R52, R55, !P3 ;  /* 0x0000003734297207 */ /* 0x000fe20005800000 */
[----:B------:R-:W-:Y:S01]  /*6c30*/  IMAD.HI.U32 R50, R40, R53, RZ ;  /* 0x0000003528327227 */ /* 0x000fe200078e00ff */
[----:B------:R-:W-:-:S03]  /*6c40*/  IADD3.X R52, RZ, RZ, R49, P6, P5 ;  /* 0x000000ffff347210 */ /* 0x000fc600037ea431 */
[----:B------:R-:W-:-:S04]  /*6c50*/  IMAD.WIDE.U32 R50, R40, R41, R50 ;  /* 0x0000002928327225 */ /* 0x000fc800078e0032 */
[C---:B------:R-:W-:Y:S02]  /*6c60*/  IMAD R40, R52.reuse, R41, RZ ;  /* 0x0000002934287224 */ /* 0x040fe400078e02ff */
[----:B------:R-:W-:-:S04]  /*6c70*/  IMAD.HI.U32 R51, P2, R52, R53, R50 ;  /* 0x0000003534337227 */ /* 0x000fc80007840032 */
[----:B------:R-:W-:Y:S01]  /*6c80*/  IMAD.HI.U32 R49, R52, R41, RZ ;  /* 0x0000002934317227 */ /* 0x000fe200078e00ff */
[----:B------:R-:W-:-:S04]  /*6c90*/  IADD3 R55, P4, R40, R51, RZ ;  /* 0x0000003328377210 */ /* 0x000fc80007f9e0ff */
[----:B------:R-:W-:Y:S01]  /*6ca0*/  IADD3.X R49, R49, RZ, RZ, P2, !PT ;  /* 0x000000ff31317210 */ /* 0x000fe200017fe4ff */
        /* <DEDUP_REMOVED lines=17> */
[----:B------:R-:W-:Y:S02]  /*6dc0*/  SEL R41, R41, R49, P2 ;  /* 0x0000003129297207 */ /* 0x000fe40001000000 */
[-C--:B------:R-:W-:Y:S02]  /*6dd0*/  IADD3 R39, P4, RZ, -R40.reuse, RZ ;  /* 0x80000028ff277210 */ /* 0x080fe40007f9e0ff */
[----:B------:R-:W-:Y:S01]  /*6de0*/  ISETP.NE.U32.AND P2, PT, R47, RZ, PT ;  /* 0x000000ff2f00720c */ /* 0x000fe20003f45070 */
[----:B------:R-:W-:Y:S01]  /*6df0*/  HFMA2.MMA R47, -RZ, RZ, 0, 0 ;  /* 0x00000000ff2f7435 */ /* 0x000fe200000001ff */
[----:B------:R-:W-:Y:S01]  /*6e00*/  SEL R40, R39, R40, !P3 ;  /* 0x0000002827287207 */ /* 0x000fe20005800000 */
[----:B------:R-:W-:Y:S01]  /*6e10*/  IMAD.X R38, RZ, RZ, ~R41, P4 ;  /* 0x000000ffff267224 */ /* 0x000fe200020e0e29 */
[----:B------:R-:W-:-:S04]  /*6e20*/  ISETP.NE.AND.EX P2, PT, R48, RZ, PT, P2 ;  /* 0x000000ff3000720c */ /* 0x000fc80003f45320 */
[----:B------:R-:W-:Y:S02]  /*6e30*/  SEL R41, R38, R41, !P3 ;  /* 0x0000002926297207 */ /* 0x000fe40005800000 */
[----:B------:R-:W-:Y:S02]  /*6e40*/  SEL R40, R40, 0xffffffff, P2 ;  /* 0xffffffff28287807 */ /* 0x000fe40001000000 */
[----:B------:R-:W-:Y:S01]  /*6e50*/  SEL R41, R41, 0xffffffff, P2 ;  /* 0xffffffff29297807 */ /* 0x000fe20001000000 */
[----:B------:R-:W-:Y:S06]  /*6e60*/  RET.REL.NODEC R46 `(_ZN2at6native21col2im_batched_kernelIN3c107complexIfEEEEvlPKT_llllllllllllllPS5_l) ;  /* 0xffffff902e647950 */ /* 0x000fec0003c3ffff */
.L_x_463:
        /* <DEDUP_REMOVED lines=9> */
.L_x_819:


//--------------------- .text._ZN2at6native21col2im_batched_kernelIN3c107complexIdEEEEvlPKT_llllllllllllllPS5_l --------------------------
	.section	.text._ZN2at6native21col2im_batched_kernelIN3c107complexIdEEEEvlPKT_llllllllllllllPS5_l,"ax",@progbits
	.align	128
        .global         _ZN2at6native21col2im_batched_kernelIN3c107complexIdEEEEvlPKT_llllllllllllllPS5_l
        .type           _ZN2at6native21col2im_batched_kernelIN3c107complexIdEEEEvlPKT_llllllllllllllPS5_l,@function
        .size           _ZN2at6native21col2im_batched_kernelIN3c107complexIdEEEEvlPKT_llllllllllllllPS5_l,(.L_x_821 - _ZN2at6native21col2im_batched_kernelIN3c107complexIdEEEEvlPKT_llllllllllllllPS5_l)
        .other          _ZN2at6native21col2im_batched_kernelIN3c107complexIdEEEEvlPKT_llllllllllllllPS5_l,@"STO_CUDA_ENTRY STV_DEFAULT"
_ZN2at6native21col2im_batched_kernelIN3c107complexIdEEEEvlPKT_llllllllllllllPS5_l:
.text._ZN2at6native21col2im_batched_kernelIN3c107complexIdEEEEvlPKT_llllllllllllllPS5_l:
        /* <DEDUP_REMOVED lines=15> */
[----:B------:R-:W0:Y:S02]  /*00f0*/  LDC.64 R16, c[0x0][0x208] ;  /* 0x00008200ff107b82 */ /* 0x000e240000000a00 */
.L_x_578:
        /* <DEDUP_REMOVED lines=11> */
[----:B0-----:R-:W-:Y:S05]  /*01b0*/  CALL.REL.NOINC `($__internal_8_$__cuda_sm20_div_s64) ;  /* 0x0000006000647944 */ /* 0x001fea0003c00000 */
[----:B------:R-:W-:Y:S01]  /*01c0*/  IADD3 R3, P0, RZ, -R52, RZ ;  /* 0x80000034ff037210 */ /* 0x000fe20007f1e0ff */
[----:B------:R-:W-:Y:S01]  /*01d0*/  ULDC.64 UR8, c[0x0][0x210] ;  /* 0x0000840000087ab9 */ /* 0x000fe20000000a00 */
[----:B------:R-:W-:Y:S01]  /*01e0*/  IMAD.MOV.U32 R14, RZ, RZ, R52 ;  /* 0x000000ffff0e7224 */ /* 0x000fe200078e0034 */
[-C--:B------:R-:W-:Y:S02]  /*01f0*/  MOV R15, R53.reuse ;  /* 0x00000035000f7202 */ /* 0x080fe40000000f00 */
[----:B------:R-:W-:Y:S01]  /*0200*/  IADD3.X R0, RZ, ~R53, RZ, P0, !PT ;  /* 0x80000035ff007210 */ /* 0x000fe200007fe4ff */
[----:B------:R-:W-:-:S04]  /*0210*/  IMAD.WIDE.U32 R32, R3, UR8, R34 ;  /* 0x0000000803207c25 */ /* 0x000fc8000f8e0022 */
[----:B------:R-:W-:-:S04]  /*0220*/  IMAD R0, R0, UR8, RZ ;  /* 0x0000000800007c24 */ /* 0x000fc8000f8e02ff */
[----:B------:R-:W-:-:S04]  /*0230*/  IMAD R3, R3, UR9, R0 ;  /* 0x0000000903037c24 */ /* 0x000fc8000f8e0200 */
[----:B------:R-:W-:Y:S01]  /*0240*/  IMAD.IADD R33, R33, 0x1, R3 ;  /* 0x0000000121217824 */ /* 0x000fe200078e0203 */
[----:B------:R-:W-:Y:S06]  /*0250*/  BRA `(.L_x_466) ;  /* 0x00000000005c7947 */ /* 0x000fec0003800000 */
.L_x_465:
[----:B------:R-:W-:Y:S01]  /*0260*/  ULDC UR7, c[0x0][0x210] ;  /* 0x0000840000077ab9 */ /* 0x000fe20000000800 */
[----:B------:R-:W-:Y:S01]  /*0270*/  MOV R33, RZ ;  /* 0x000000ff00217202 */ /* 0x000fe20000000f00 */
[----:B------:R-:W1:Y:S01]  /*0280*/  I2F.U32.RP R0, UR7 ;  /* 0x0000000700007d06 */ /* 0x000e620008209000 */
[----:B------:R-:W-:Y:S01]  /*0290*/  ISETP.NE.U32.AND P2, PT, RZ, UR7, PT ;  /* 0x00000007ff007c0c */ /* 0x000fe2000bf45070 */
[----:B------:R-:W-:-:S06]  /*02a0*/  IMAD.MOV.U32 R15, RZ, RZ, RZ ;  /* 0x000000ffff0f7224 */ /* 0x000fcc00078e00ff */
        /* <DEDUP_REMOVED lines=18> */
.L_x_466:
[----:B------:R-:W-:Y:S05]  /*03d0*/  BSYNC B0 ;  /* 0x0000000000007941 */ /* 0x000fea0003800000 */
.L_x_464:
        /* <DEDUP_REMOVED lines=22> */
.L_x_468:
[----:B------:R-:W-:Y:S01]  /*0540*/  ULDC UR7, c[0x0][0x238] ;  /* 0x00008e0000077ab9 */ /* 0x000fe20000000800 */
[----:B------:R-:W-:Y:S01]  /*0550*/  IMAD.MOV.U32 R27, RZ, RZ, RZ ;  /* 0x000000ffff1b7224 */ /* 0x000fe200078e00ff */
[----:B------:R-:W1:Y:S01]  /*0560*/  I2F.U32.RP R0, UR7 ;  /* 0x0000000700007d06 */ /* 0x000e620008209000 */
[----:B------:R-:W-:-:S07]  /*0570*/  ISETP.NE.U32.AND P2, PT, RZ, UR7, PT ;  /* 0x00000007ff007c0c */ /* 0x000fce000bf45070 */
[----:B-1----:R-:W1:Y:S02]  /*0580*/  MUFU.RCP R0, R0 ;  /* 0x0000000000007308 */ /* 0x002e640000001000 */
[----:B-1----:R-:W-:Y:S01]  /*0590*/  VIADD R2, R0, 0xffffffe ;  /* 0x0ffffffe00027836 */ /* 0x002fe20000000000 */
[----:B------:R-:W-:-:S05]  /*05a0*/  MOV R0, RZ ;  /* 0x000000ff00007202 */ /* 0x000fca0000000f00 */
        /* <DEDUP_REMOVED lines=16> */
.L_x_469:
[----:B------:R-:W-:Y:S05]  /*06b0*/  BSYNC B0 ;  /* 0x0000000000007941 */ /* 0x000fea0003800000 */
.L_x_467:
        /* <DEDUP_REMOVED lines=11> */
[----:B------:R-:W-:Y:S01]  /*0770*/  IMAD.U32 R48, RZ, RZ, UR9 ;  /* 0x00000009ff307e24 */ /* 0x000fe2000f8e00ff */
[----:B------:R-:W-:-:S07]  /*0780*/  MOV R24, 0x7a0 ;  /* 0x000007a000187802 */ /* 0x000fce0000000f00 */
[----:B0-----:R-:W-:Y:S05]  /*0790*/  CALL.REL.NOINC `($__internal_9_$__cuda_sm20_rem_s64) ;  /* 0x0000006000387944 */ /* 0x001fea0003c00000 */
[----:B------:R-:W-:Y:S01]  /*07a0*/  IMAD.MOV.U32 R2, RZ, RZ, R48 ;  /* 0x000000ffff027224 */ /* 0x000fe200078e0030 */
[----:B------:R-:W-:Y:S01]  /*07b0*/  MOV R3, R49 ;  /* 0x0000003100037202 */ /* 0x000fe20000000f00 */
[----:B------:R-:W-:Y:S06]  /*07c0*/  BRA `(.L_x_472) ;  /* 0x0000000000507947 */ /* 0x000fec0003800000 */
.L_x_471:
        /* <DEDUP_REMOVED lines=20> */
.L_x_472:
[----:B------:R-:W-:Y:S05]  /*0910*/  BSYNC B0 ;  /* 0x0000000000007941 */ /* 0x000fea0003800000 */
.L_x_470:
        /* <DEDUP_REMOVED lines=16> */
[----:B0-----:R-:W-:Y:S05]  /*0a20*/  CALL.REL.NOINC `($__internal_8_$__cuda_sm20_div_s64) ;  /* 0x0000005800487944 */ /* 0x001fea0003c00000 */
[----:B------:R-:W-:Y:S01]  /*0a30*/  MOV R8, R52 ;  /* 0x0000003400087202 */ /* 0x000fe20000000f00 */
[----:B------:R-:W-:Y:S01]  /*0a40*/  IMAD.MOV.U32 R9, RZ, RZ, R53 ;  /* 0x000000ffff097224 */ /* 0x000fe200078e0035 */
[----:B------:R-:W-:Y:S06]  /*0a50*/  BRA `(.L_x_475) ;  /* 0x00000000004c7947 */ /* 0x000fec0003800000 */
.L_x_474:
        /* <DEDUP_REMOVED lines=19> */
.L_x_475:
[----:B------:R-:W-:Y:S05]  /*0b90*/  BSYNC B0 ;  /* 0x0000000000007941 */ /* 0x000fea0003800000 */
.L_x_473:
[----:B------:R-:W1:Y:S01]  /*0ba0*/  LDC.64 R4, c[0x0][0x278] ;  /* 0x00009e00ff047b82 */ /* 0x000e620000000a00 */
[----:B------:R-:W-:Y:S01]  /*0bb0*/  ULDC.64 UR8, c[0x0][0x248] ;  /* 0x0000920000087ab9 */ /* 0x000fe20000000a00 */
[----:B------:R-:W-:Y:S01]  /*0bc0*/  BSSY B0, `(.L_x_476) ;  /* 0x0000031000007945 */ /* 0x000fe20003800000 */
[----:B------:R-:W-:Y:S01]  /*0bd0*/  UIADD3 UR7, UP0, UR8, -0x1, URZ ;  /* 0xffffffff08077890 */ /* 0x000fe2000ff1e03f */
[----:B------:R-:W-:-:S03]  /*0be0*/  CS2R R6, SRZ ;  /* 0x0000000000067805 */ /* 0x000fc6000001ff00 */
[----:B------:R-:W-:-:S06]  /*0bf0*/  UIADD3.X UR8, UR9, -0x1, URZ, UP0, !UPT ;  /* 0xffffffff09087890 */ /* 0x000fcc00087fe43f */
[C---:B-1----:R-:W-:Y:S02]  /*0c00*/  IMAD R0, R4.reuse, UR8, RZ ;  /* 0x0000000804007c24 */ /* 0x042fe4000f8e02ff */
        /* <DEDUP_REMOVED lines=19> */
[----:B0-----:R-:W-:Y:S05]  /*0d40*/  CALL.REL.NOINC `($__internal_8_$__cuda_sm20_div_s64) ;  /* 0x0000005400807944 */ /* 0x001fea0003c00000 */
[----:B------:R-:W-:Y:S05]  /*0d50*/  BRA `(.L_x_480) ;  /* 0x0000000000507947 */ /* 0x000fea0003800000 */
.L_x_479:
        /* <DEDUP_REMOVED lines=20> */
.L_x_480:
[----:B------:R-:W-:Y:S05]  /*0ea0*/  BSYNC B1 ;  /* 0x0000000000017941 */ /* 0x000fea0003800000 */
.L_x_478:
[----:B------:R-:W-:-:S05]  /*0eb0*/  IADD3 R6, P0, R52, 0x1, RZ ;  /* 0x0000000134067810 */ /* 0x000fca0007f1e0ff */
[----:B------:R-:W-:-:S08]  /*0ec0*/  IMAD.X R7, RZ, RZ, R53, P0 ;  /* 0x000000ffff077224 */ /* 0x000fd000000e0635 */
.L_x_477:
[----:B------:R-:W-:Y:S05]  /*0ed0*/  BSYNC B0 ;  /* 0x0000000000007941 */ /* 0x000fea0003800000 */
.L_x_476:
        /* <DEDUP_REMOVED lines=12> */
[----:B------:R-:W-:Y:S01]  /*0fa0*/  MOV R18, R52 ;  /* 0x0000003400127202 */ /* 0x000fe20000000f00 */
[----:B------:R-:W-:Y:S01]  /*0fb0*/  IMAD.MOV.U32 R19, RZ, RZ, R53 ;  /* 0x000000ffff137224 */ /* 0x000fe200078e0035 */
[----:B------:R-:W-:Y:S06]  /*0fc0*/  BRA `(.L_x_483) ;  /* 0x0000000000507947 */ /* 0x000fec0003800000 */
.L_x_482:
        /* <DEDUP_REMOVED lines=20> */
.L_x_483:
[----:B------:R-:W-:Y:S05]  /*1110*/  BSYNC B0 ;  /* 0x0000000000007941 */ /* 0x000fea0003800000 */
.L_x_481:
        /* <DEDUP_REMOVED lines=28> */
.L_x_487:
        /* <DEDUP_REMOVED lines=20> */
.L_x_488:
[----:B------:R-:W-:Y:S05]  /*1420*/  BSYNC B1 ;  /* 0x0000000000017941 */ /* 0x000fea0003800000 */
.L_x_486:
[----:B------:R-:W-:-:S05]  /*1430*/  IADD3 R4, P0, R52, 0x1, RZ ;  /* 0x0000000134047810 */ /* 0x000fca0007f1e0ff */
[----:B------:R-:W-:-:S08]  /*1440*/  IMAD.X R5, RZ, RZ, R53, P0 ;  /* 0x000000ffff057224 */ /* 0x000fd000000e0635 */
.L_x_485:
[----:B------:R-:W-:Y:S05]  /*1450*/  BSYNC B0 ;  /* 0x0000000000007941 */ /* 0x000fea0003800000 */
.L_x_484:
        /* <DEDUP_REMOVED lines=12> */
[----:B------:R-:W-:Y:S05]  /*1520*/  BRA `(.L_x_491) ;  /* 0x0000000000507947 */ /* 0x000fea0003800000 */
.L_x_490:
        /* <DEDUP_REMOVED lines=20> */
.L_x_491:
[----:B------:R-:W-:Y:S05]  /*1670*/  BSYNC B0 ;  /* 0x0000000000007941 */ /* 0x000fea0003800000 */
.L_x_489:
[----:B------:R-:W-:Y:S01]  /*1680*/  IADD3 R3, P0, R52, 0x1, RZ ;  /* 0x0000000134037810 */ /* 0x000fe20007f1e0ff */
[----:B------:R-:W-:Y:S01]  /*1690*/  ULDC.64 UR8, c[0x0][0x280] ;  /* 0x0000a00000087ab9 */ /* 0x000fe20000000a00 */
[----:B------:R-:W-:Y:S01]  /*16a0*/  BSSY B1, `(.L_x_492) ;  /* 0x00004b6000017945 */ /* 0x000fe20003800000 */
[----:B------:R-:W-:Y:S02]  /*16b0*/  CS2R R22, SRZ ;  /* 0x0000000000167805 */ /* 0x000fe4000001ff00 */
[----:B------:R-:W-:Y:S01]  /*16c0*/  CS2R R20, SRZ ;  /* 0x0000000000147805 */ /* 0x000fe2000001ff00 */
        /* <DEDUP_REMOVED lines=8> */
[----:B------:R-:W-:Y:S02]  /*1750*/  CS2R R20, SRZ ;  /* 0x0000000000147805 */ /* 0x000fe4000001ff00 */
[----:B------:R-:W-:-:S07]  /*1760*/  CS2R R22, SRZ ;  /* 0x0000000000167805 */ /* 0x000fce000001ff00 */
.L_x_577:
[----:B------:R-:W-:Y:S01]  /*1770*/  IADD3 R25, P1, R18, 0x1, RZ ;  /* 0x0000000112197810 */ /* 0x000fe20007f3e0ff */
[----:B------:R-:W-:Y:S01]  /*1780*/  ULDC.64 UR8, c[0x0][0x288] ;  /* 0x0000a20000087ab9 */ /* 0x000fe20000000a00 */
[----:B------:R-:W-:Y:S02]  /*1790*/  BSSY B0, `(.L_x_494) ;  /* 0x00004a1000007945 */ /* 0x000fe40003800000 */
[----:B------:R-:W-:Y:S02]  /*17a0*/  ISETP.LT.U32.AND P0, PT, R25, UR8, PT ;  /* 0x0000000819007c0c */ /* 0x000fe4000bf01070 */
[----:B------:R-:W-:-:S04]  /*17b0*/  IADD3.X R0, RZ, R19, RZ, P1, !PT ;  /* 0x00000013ff007210 */ /* 0x000fc80000ffe4ff */
        /* <DEDUP_REMOVED lines=24> */
[----:B0-----:R-:W-:Y:S05]  /*1940*/  CALL.REL.NOINC `($__internal_9_$__cuda_sm20_rem_s64) ;  /* 0x0000004c00cc7944 */ /* 0x001fea0003c00000 */
[----:B------:R-:W-:Y:S02]  /*1950*/  IMAD.MOV.U32 R30, RZ, RZ, R48 ;  /* 0x000000ffff1e7224 */ /* 0x000fe400078e0030 */
[----:B------:R-:W-:Y:S01]  /*1960*/  IMAD.MOV.U32 R31, RZ, RZ, R49 ;  /* 0x000000ffff1f7224 */ /* 0x000fe200078e0031 */
[----:B------:R-:W-:Y:S06]  /*1970*/  BRA `(.L_x_498) ;  /* 0x00000000004c7947 */ /* 0x000fec0003800000 */
.L_x_497:
[----:B------:R-:W-:Y:S01]  /*1980*/  ULDC UR7, c[0x0][0x270] ;  /* 0x00009c0000077ab9 */ /* 0x000fe20000000800 */
[----:B------:R-:W-:Y:S01]  /*1990*/  HFMA2.MMA R31, -RZ, RZ, 0, 0 ;  /* 0x00000000ff1f7435 */ /* 0x000fe200000001ff */
        /* <DEDUP_REMOVED lines=16> */
[----:B------:R-:W-:-:S07]  /*1aa0*/  @!P2 LOP3.LUT R30, RZ, UR7, RZ, 0x33, !PT ;  /* 0x00000007ff1eac12 */ /* 0x000fce000f8e33ff */
.L_x_498:
[----:B------:R-:W-:Y:S05]  /*1ab0*/  BSYNC B2 ;  /* 0x0000000000027941 */ /* 0x000fea0003800000 */
.L_x_496:
[----:B------:R-:W-:Y:S01]  /*1ac0*/  ULDC.64 UR8, c[0x0][0x288] ;  /* 0x0000a20000087ab9 */ /* 0x000fe20000000a00 */
[----:B------:R-:W-:Y:S01]  /*1ad0*/  IADD3 R24, P1, -R18, -0x2, RZ ;  /* 0xfffffffe12187810 */ /* 0x000fe20007f3e1ff */
[----:B------:R-:W-:Y:S01]  /*1ae0*/  ULOP3.LUT UR7, URZ, UR8, URZ, 0x33, !UPT ;  /* 0x000000083f077292 */ /* 0x000fe2000f8e333f */
[----:B------:R-:W-:Y:S01]  /*1af0*/  LOP3.LUT R37, RZ, R6, RZ, 0x33, !PT ;  /* 0x00000006ff257212 */ /* 0x000fe200078e33ff */
[----:B------:R-:W-:Y:S01]  /*1b00*/  ULOP3.LUT UR8, URZ, UR9, URZ, 0x33, !UPT ;  /* 0x000000093f087292 */ /* 0x000fe2000f8e333f */
[----:B------:R-:W-:Y:S01]  /*1b10*/  IADD3.X R25, ~R19, -0x1, RZ, P1, !PT ;  /* 0xffffffff13197810 */ /* 0x000fe20000ffe5ff */
[----:B------:R-:W-:Y:S01]  /*1b20*/  BSSY B2, `(.L_x_499) ;  /* 0x00001dd000027945 */ /* 0x000fe20003800000 */
[----:B------:R-:W-:Y:S01]  /*1b30*/  IMAD.MOV.U32 R36, RZ, RZ, R6 ;  /* 0x000000ffff247224 */ /* 0x000fe200078e0006 */
[----:B------:R-:W-:Y:S02]  /*1b40*/  ISETP.GT.U32.AND P1, PT, R24, UR7, PT ;  /* 0x0000000718007c0c */ /* 0x000fe4000bf24070 */
[----:B------:R-:W-:-:S02]  /*1b50*/  MOV R47, R7 ;  /* 0x00000007002f7202 */ /* 0x000fc40000000f00 */
[----:B------:R-:W-:-:S04]  /*1b60*/  ISETP.GT.AND.EX P1, PT, R25, UR8, PT, P1 ;  /* 0x0000000819007c0c */ /* 0x000fc8000bf24310 */
[----:B------:R-:W-:-:S05]  /*1b70*/  SEL R24, R24, UR7, P1 ;  /* 0x0000000718187c07 */ /* 0x000fca0008800000 */
[----:B------:R-:W-:-:S05]  /*1b80*/  IMAD.IADD R37, R37, 0x1, -R24 ;  /* 0x0000000125257824 */ /* 0x000fca00078e0a18 */
        /* <DEDUP_REMOVED lines=27> */
[----:B------:R-:W-:-:S04]  /*1d40*/  ISETP.NE.U32.AND P2, PT, R48, RZ, PT ;  /* 0x000000ff3000720c */ /* 0x000fc80003f45070 */
[----:B------:R-:W-:Y:S01]  /*1d50*/  ISETP.NE.AND.EX P2, PT, R49, RZ, PT, P2 ;  /* 0x000000ff3100720c */ /* 0x000fe20003f45320 */
[----:B------:R-:W-:-:S12]  /*1d60*/  BRA `(.L_x_505) ;  /* 0x0000000000507947 */ /* 0x000fd80003800000 */
.L_x_504:
        /* <DEDUP_REMOVED lines=20> */
.L_x_505:
[----:B------:R-:W-:Y:S05]  /*1eb0*/  BSYNC B4 ;  /* 0x0000000000047941 */ /* 0x000fea0003800000 */
.L_x_503:
        /* <DEDUP_REMOVED lines=10> */
[----:B------:R-:W-:Y:S01]  /*1f60*/  IMAD.MOV.U32 R40, RZ, RZ, R52 ;  /* 0x000000ffff287224 */ /* 0x000fe200078e0034 */
[----:B------:R-:W-:Y:S01]  /*1f70*/  MOV R41, R53 ;  /* 0x0000003500297202 */ /* 0x000fe20000000f00 */
[----:B------:R-:W-:Y:S06]  /*1f80*/  BRA `(.L_x_508) ;  /* 0x0000000000507947 */ /* 0x000fec0003800000 */
.L_x_507:
        /* <DEDUP_REMOVED lines=20> */
.L_x_508:
[----:B------:R-:W-:Y:S05]  /*20d0*/  BSYNC B4 ;  /* 0x0000000000047941 */ /* 0x000fea0003800000 */
.L_x_506:
        /* <DEDUP_REMOVED lines=8> */
[----:B0-----:R-:W-:Y:S05]  /*2160*/  CALL.REL.NOINC `($__internal_8_$__cuda_sm20_div_s64) ;  /* 0x0000004000787944 */ /* 0x001fea0003c00000 */
[----:B------:R-:W-:Y:S05]  /*2170*/  BRA `(.L_x_511) ;  /* 0x0000000000507947 */ /* 0x000fea0003800000 */
.L_x_510:
        /* <DEDUP_REMOVED lines=20> */
.L_x_511:
[----:B------:R-:W-:Y:S05]  /*22c0*/  BSYNC B4 ;  /* 0x0000000000047941 */ /* 0x000fea0003800000 */
.L_x_509:
        /* <DEDUP_REMOVED lines=16> */
[----:B------:R-:W-:Y:S02]  /*23d0*/  IMAD.IADD R24, R27, 0x1, R25 ;  /* 0x000000011b187824 */ /* 0x000fe400078e0219 */
[----:B------:R-:W-:Y:S02]  /*23e0*/  IMAD R41, R14, UR9, R41 ;  /* 0x000000090e297c24 */ /* 0x000fe4000f8e0229 */
[----:B------:R-:W-:Y:S02]  /*23f0*/  IMAD R27, R24, UR10, RZ ;  /* 0x0000000a181b7c24 */ /* 0x000fe4000f8e02ff */
[----:B------:R-:W-:Y:S01]  /*2400*/  IMAD.WIDE.U32 R24, R26, UR10, R4 ;  /* 0x0000000a1a187c25 */ /* 0x000fe2000f8e0004 */
[----:B0-----:R-:W-:-:S03]  /*2410*/  R2UR UR10, R16 ;  /* 0x00000000100a72ca */ /* 0x001fc600000e0000 */
[----:B------:R-:W-:Y:S01]  /*2420*/  IMAD R39, R26, UR11, R27 ;  /* 0x0000000b1a277c24 */ /* 0x000fe2000f8e021b */
[----:B------:R-:W-:Y:S01]  /*2430*/  R2UR UR11, R17 ;  /* 0x00000000110b72ca */ /* 0x000fe200000e0000 */
[----:B------:R-:W-:Y:S01]  /*2440*/  IMAD.WIDE.U32 R26, R14, UR8, R6 ;  /* 0x000000080e1a7c25 */ /* 0x000fe2000f8e0006 */
[----:B------:R-:W-:Y:S02]  /*2450*/  ULDC.64 UR8, c[0x0][0x288] ;  /* 0x0000a20000087ab9 */ /* 0x000fe40000000a00 */
[----:B------:R-:W-:Y:S01]  /*2460*/  IADD3 R25, R25, R39, RZ ;  /* 0x0000002719197210 */ /* 0x000fe20007ffe0ff */
[----:B------:R-:W-:-:S04]  /*2470*/  IMAD.IADD R27, R27, 0x1, R41 ;  /* 0x000000011b1b7824 */ /* 0x000fc800078e0229 */
[----:B------:R-:W-:Y:S02]  /*2480*/  IMAD R25, R25, UR8, RZ ;  /* 0x0000000819197c24 */ /* 0x000fe4000f8e02ff */
[----:B------:R-:W-:-:S04]  /*2490*/  IMAD.WIDE.U32 R26, R24, UR8, R26 ;  /* 0x00000008181a7c25 */ /* 0x000fc8000f8e001a */
[----:B------:R-:W-:Y:S01]  /*24a0*/  IMAD R25, R24, UR9, R25 ;  /* 0x0000000918197c24 */ /* 0x000fe2000f8e0219 */
[----:B------:R-:W-:Y:S02]  /*24b0*/  ULDC.64 UR8, c[0x0][0x218] ;  /* 0x0000860000087ab9 */ /* 0x000fe40000000a00 */
[----:B------:R-:W-:Y:S01]  /*24c0*/  LEA R24, P1, R26, UR8, 0x4 ;  /* 0x000000081a187c11 */ /* 0x000fe2000f8220ff */
[----:B------:R-:W-:-:S05]  /*24d0*/  IMAD.IADD R25, R27, 0x1, R25 ;  /* 0x000000011b197824 */ /* 0x000fca00078e0219 */
[----:B------:R-:W-:-:S06]  /*24e0*/  LEA.HI.X R25, R26, UR9, R25, 0x4, P1 ;  /* 0x000000091a197c11 */ /* 0x000fcc00088f2419 */
[----:B------:R-:W2:Y:S02]  /*24f0*/  LDG.E.128 R24, desc[UR10][R24.64] ;  /* 0x0000000a18187981 */ /* 0x000ea4000c1e1d00 */
[----:B--2---:R-:W-:Y:S02]  /*2500*/  DADD R20, R20, R24 ;  /* 0x0000000014147229 */ /* 0x004fe40000000018 */
[----:B------:R-:W-:-:S11]  /*2510*/  DADD R22, R22, R26 ;  /* 0x0000000016167229 */ /* 0x000fd6000000001a */
.L_x_502:
[----:B------:R-:W-:Y:S05]  /*2520*/  BSYNC B3 ;  /* 0x0000000000037941 */ /* 0x000fea0003800000 */
.L_x_501:
        /* <DEDUP_REMOVED lines=25> */
[----:B------:R-:W-:Y:S01]  /*26c0*/  MOV R24, 0x26f0 ;  /* 0x000026f000187802 */ /* 0x000fe20000000f00 */
[----:B------:R-:W-:-:S07]  /*26d0*/  IMAD.U32 R48, RZ, RZ, UR9 ;  /* 0x00000009ff307e24 */ /* 0x000fce000f8e00ff */
[----:B0-----:R-:W-:Y:S05]  /*26e0*/  CALL.REL.NOINC `($__internal_9_$__cuda_sm20_rem_s64) ;  /* 0x0000004000647944 */ /* 0x001fea0003c00000 */
[----:B------:R-:W-:-:S04]  /*26f0*/  ISETP.NE.U32.AND P2, PT, R48, RZ, PT ;  /* 0x000000ff3000720c */ /* 0x000fc80003f45070 */
[----:B------:R-:W-:Y:S01]  /*2700*/  ISETP.NE.AND.EX P2, PT, R49, RZ, PT, P2 ;  /* 0x000000ff3100720c */ /* 0x000fe20003f45320 */
[----:B------:R-:W-:-:S12]  /*2710*/  BRA `(.L_x_516) ;  /* 0x0000000000507947 */ /* 0x000fd80003800000 */
.L_x_515:
[----:B------:R-:W-:Y:S01]  /*2720*/  ULDC UR7, c[0x0][0x278] ;  /* 0x00009e0000077ab9 */ /* 0x000fe20000000800 */
[----:B------:R-:W-:Y:S01]  /*2730*/  IMAD.MOV.U32 R24, RZ, RZ, RZ ;  /* 0x000000ffff187224 */ /* 0x000fe200078e00ff */
[----:B------:R-:W1:Y:S01]  /*2740*/  I2F.U32.RP R36, UR7 ;  /* 0x0000000700247d06 */ /* 0x000e620008209000 */
[----:B------:R-:W-:-:S07]  /*2750*/  ISETP.NE.U32.AND P3, PT, RZ, UR7, PT ;  /* 0x00000007ff007c0c */ /* 0x000fce000bf65070 */
[----:B-1----:R-:W1:Y:S02]  /*2760*/  MUFU.RCP R36, R36 ;  /* 0x0000002400247308 */ /* 0x002e640000001000 */
[----:B-1----:R-:W-:-:S06]  /*2770*/  IADD3 R38, R36, 0xffffffe, RZ ;  /* 0x0ffffffe24267810 */ /* 0x002fcc0007ffe0ff */
[----:B------:R-:W1:Y:S02]  /*2780*/  F2I.FTZ.U32.TRUNC.NTZ R25, R38 ;  /* 0x0000002600197305 */ /* 0x000e64000021f000 */
        /* <DEDUP_REMOVED lines=13> */
.L_x_516:
[----:B------:R-:W-:Y:S05]  /*2860*/  BSYNC B4 ;  /* 0x0000000000047941 */ /* 0x000fea0003800000 */
.L_x_514:
        /* <DEDUP_REMOVED lines=10> */
[----:B------:R-:W-:Y:S02]  /*2910*/  IMAD.MOV.U32 R38, RZ, RZ, R52 ;  /* 0x000000ffff267224 */ /* 0x000fe400078e0034 */
[----:B------:R-:W-:Y:S01]  /*2920*/  IMAD.MOV.U32 R39, RZ, RZ, R53 ;  /* 0x000000ffff277224 */ /* 0x000fe200078e0035 */
[----:B------:R-:W-:Y:S06]  /*2930*/  BRA `(.L_x_519) ;  /* 0x0000000000507947 */ /* 0x000fec0003800000 */
.L_x_518:
        /* <DEDUP_REMOVED lines=20> */
.L_x_519:
[----:B------:R-:W-:Y:S05]  /*2a80*/  BSYNC B4 ;  /* 0x0000000000047941 */ /* 0x000fea0003800000 */
.L_x_517:
        /* <DEDUP_REMOVED lines=10> */
.L_x_521:
        /* <DEDUP_REMOVED lines=20> */
.L_x_522:
[----:B------:R-:W-:Y:S05]  /*2c70*/  BSYNC B4 ;  /* 0x0000000000047941 */ /* 0x000fea0003800000 */
.L_x_520:
[----:B------:R-:W-:Y:S01]  /*2c80*/  ULDC.64 UR8, c[0x0][0x240] ;  /* 0x0000900000087ab9 */ /* 0x000fe20000000a00 */
[----:B------:R-:W-:Y:S01]  /*2c90*/  MOV R27, R39 ;  /* 0x00000027001b7202 */ /* 0x000fe20000000f00 */
[----:B------:R-:W-:Y:S01]  /*2ca0*/  IMAD R25, R9, UR8, RZ ;  /* 0x0000000809197c24 */ /* 0x000fe2000f8e02ff */
[----:B------:R-:W-:Y:S01]  /*2cb0*/  ULDC.64 UR10, c[0x0][0x220] ;  /* 0x00008800000a7ab9 */ /* 0x000fe20000000a00 */
[----:B------:R-:W-:Y:S02]  /*2cc0*/  IMAD.MOV.U32 R26, RZ, RZ, R38 ;  /* 0x000000ffff1a7224 */ /* 0x000fe400078e0026 */
[C---:B------:R-:W-:Y:S02]  /*2cd0*/  IMAD R25, R8.reuse, UR9, R25 ;  /* 0x0000000908197c24 */ /* 0x040fe4000f8e0219 */
[----:B------:R-:W-:Y:S01]  /*2ce0*/  IMAD.WIDE.U32 R26, R8, UR8, R26 ;  /* 0x00000008081a7c25 */ /* 0x000fe2000f8e001a */
[----:B------:R-:W-:-:S03]  /*2cf0*/  ULDC.64 UR8, c[0x0][0x248] ;  /* 0x0000920000087ab9 */ /* 0x000fc60000000a00 */
[----:B------:R-:W-:Y:S01]  /*2d00*/  IMAD.IADD R24, R25, 0x1, R27 ;  /* 0x0000000119187824 */ /* 0x000fe200078e021b */
[----:B------:R-:W-:Y:S01]  /*2d10*/  MOV R25, R53 ;  /* 0x0000003500197202 */ /* 0x000fe20000000f00 */
        /* <DEDUP_REMOVED lines=11> */
[----:B------:R-:W-:Y:S01]  /*2dd0*/  R2UR UR11, R17 ;  /* 0x00000000110b72ca */ /* 0x000fe200000e0000 */
[----:B------:R-:W-:-:S04]  /*2de0*/  IMAD.WIDE.U32 R26, R24, UR8, R4 ;  /* 0x00000008181a7c25 */ /* 0x000fc8000f8e0004 */
[----:B------:R-:W-:Y:S01]  /*2df0*/  IMAD R25, R24, UR9, R25 ;  /* 0x0000000918197c24 */ /* 0x000fe2000f8e0219 */
[----:B------:R-:W-:Y:S01]  /*2e00*/  ULDC.64 UR8, c[0x0][0x288] ;  /* 0x0000a20000087ab9 */ /* 0x000fe20000000a00 */
[----:B------:R-:W-:-:S03]  /*2e10*/  IMAD.IADD R39, R41, 0x1, R39 ;  /* 0x0000000129277824 */ /* 0x000fc600078e0227 */
        /* <DEDUP_REMOVED lines=9> */
[----:B------:R-:W2:Y:S02]  /*2eb0*/  LDG.E.128 R24, desc[UR10][R24.64+0x10] ;  /* 0x0000100a18187981 */ /* 0x000ea4000c1e1d00 */
[----:B--2---:R-:W-:Y:S02]  /*2ec0*/  DADD R20, R20, R24 ;  /* 0x0000000014147229 */ /* 0x004fe40000000018 */
[----:B------:R-:W-:-:S11]  /*2ed0*/  DADD R22, R22, R26 ;  /* 0x0000000016167229 */ /* 0x000fd6000000001a */
.L_x_513:
[----:B------:R-:W-:Y:S05]  /*2ee0*/  BSYNC B3 ;  /* 0x0000000000037941 */ /* 0x000fea0003800000 */
.L_x_512:
        /* <DEDUP_REMOVED lines=27> */
[----:B------:R-:W-:-:S07]  /*30a0*/  MOV R24, 0x30c0 ;  /* 0x000030c000187802 */ /* 0x000fce0000000f00 */
[----:B0-----:R-:W-:Y:S05]  /*30b0*/  CALL.REL.NOINC `($__internal_9_$__cuda_sm20_rem_s64) ;  /* 0x0000003400f07944 */ /* 0x001fea0003c00000 */
[----:B------:R-:W-:-:S04]  /*30c0*/  ISETP.NE.U32.AND P2, PT, R48, RZ, PT ;  /* 0x000000ff3000720c */ /* 0x000fc80003f45070 */
[----:B------:R-:W-:Y:S01]  /*30d0*/  ISETP.NE.AND.EX P2, PT, R49, RZ, PT, P2 ;  /* 0x000000ff3100720c */ /* 0x000fe20003f45320 */
[----:B------:R-:W-:-:S12]  /*30e0*/  BRA `(.L_x_525) ;  /* 0x0000000000507947 */ /* 0x000fd80003800000 */
.L_x_524:
[----:B------:R-:W-:Y:S01]  /*30f0*/  ULDC UR7, c[0x0][0x278] ;  /* 0x00009e0000077ab9 */ /* 0x000fe20000000800 */
[----:B------:R-:W-:Y:S01]  /*3100*/  MOV R24, RZ ;  /* 0x000000ff00187202 */ /* 0x000fe20000000f00 */
[----:B------:R-:W1:Y:S01]  /*3110*/  I2F.U32.RP R36, UR7 ;  /* 0x0000000700247d06 */ /* 0x000e620008209000 */
[----:B------:R-:W-:-:S07]  /*3120*/  ISETP.NE.U32.AND P3, PT, RZ, UR7, PT ;  /* 0x00000007ff007c0c */ /* 0x000fce000bf65070 */
[----:B-1----:R-:W1:Y:S02]  /*3130*/  MUFU.RCP R36, R36 ;  /* 0x0000002400247308 */ /* 0x002e640000001000 */
[----:B-1----:R-:W-:-:S06]  /*3140*/  VIADD R37, R36, 0xffffffe ;  /* 0x0ffffffe24257836 */ /* 0x002fcc0000000000 */
[----:B------:R-:W1:Y:S02]  /*3150*/  F2I.FTZ.U32.TRUNC.NTZ R25, R37 ;  /* 0x0000002500197305 */ /* 0x000e64000021f000 */
[----:B-1----:R-:W-:-:S04]  /*3160*/  IMAD.MOV R39, RZ, RZ, -R25 ;  /* 0x000000ffff277224 */ /* 0x002fc800078e0a19 */
[----:B------:R-:W-:-:S04]  /*3170*/  IMAD R39, R39, UR7, RZ ;  /* 0x0000000727277c24 */ /* 0x000fc8000f8e02ff */
        /* <DEDUP_REMOVED lines=11> */
.L_x_525:
[----:B------:R-:W-:Y:S05]  /*3230*/  BSYNC B3 ;  /* 0x0000000000037941 */ /* 0x000fea0003800000 */
.L_x_523:
        /* <DEDUP_REMOVED lines=15> */
.L_x_527:
        /* <DEDUP_REMOVED lines=20> */
.L_x_528:
[----:B------:R-:W-:Y:S05]  /*3470*/  BSYNC B3 ;  /* 0x0000000000037941 */ /* 0x000fea0003800000 */
.L_x_526:
        /* <DEDUP_REMOVED lines=10> */
.L_x_530:
        /* <DEDUP_REMOVED lines=20> */
.L_x_531:
[----:B------:R-:W-:Y:S05]  /*3660*/  BSYNC B3 ;  /* 0x0000000000037941 */ /* 0x000fea0003800000 */
.L_x_529:
[----:B------:R-:W-:Y:S01]  /*3670*/  ULDC.64 UR8, c[0x0][0x240] ;  /* 0x0000900000087ab9 */ /* 0x000fe20000000a00 */
[----:B------:R-:W-:Y:S01]  /*3680*/  IMAD.MOV.U32 R24, RZ, RZ, R36 ;  /* 0x000000ffff187224 */ /* 0x000fe200078e0024 */
[----:B------:R-:W-:Y:S01]  /*3690*/  ULDC.64 UR10, c[0x0][0x220] ;  /* 0x00008800000a7ab9 */ /* 0x000fe20000000a00 */
[----:B------:R-:W-:Y:S02]  /*36a0*/  IMAD R27, R9, UR8, RZ ;  /* 0x00000008091b7c24 */ /* 0x000fe4000f8e02ff */
[----:B------:R-:W-:Y:S02]  /*36b0*/  IMAD.MOV.U32 R25, RZ, RZ, R37 ;  /* 0x000000ffff197224 */ /* 0x000fe400078e0025 */
[C---:B------:R-:W-:Y:S02]  /*36c0*/  IMAD R27, R8.reuse, UR9, R27 ;  /* 0x00000009081b7c24 */ /* 0x040fe4000f8e021b */
[----:B------:R-:W-:Y:S01]  /*36d0*/  IMAD.WIDE.U32 R24, R8, UR8, R24 ;  /* 0x0000000808187c25 */ /* 0x000fe2000f8e0018 */
[----:B------:R-:W-:-:S03]  /*36e0*/  ULDC.64 UR8, c[0x0][0x248] ;  /* 0x0000920000087ab9 */ /* 0x000fc60000000a00 */
[----:B------:R-:W-:Y:S01]  /*36f0*/  IMAD.MOV.U32 R26, RZ, RZ, R52 ;  /* 0x000000ffff1a7224 */ /* 0x000fe200078e0034 */
[----:B------:R-:W-:Y:S01]  /*3700*/  IADD3 R25, R27, R25, RZ ;  /* 0x000000191b197210 */ /* 0x000fe20007ffe0ff */
[----:B------:R-:W-:Y:S02]  /*3710*/  IMAD.MOV.U32 R27, RZ, RZ, R53 ;  /* 0x000000ffff1b7224 */ /* 0x000fe400078e0035 */
[----:B------:R-:W-:-:S04]  /*3720*/  IMAD.WIDE.U32 R36, R14, UR10, RZ ;  /* 0x0000000a0e247c25 */ /* 0x000fc8000f8e00ff */
[----:B------:R-:W-:Y:S02]  /*3730*/  IMAD R25, R25, UR8, RZ ;  /* 0x0000000819197c24 */ /* 0x000fe4000f8e02ff */
[----:B------:R-:W-:-:S04]  /*3740*/  IMAD.WIDE.U32 R26, R24, UR8, R26 ;  /* 0x00000008181a7c25 */ /* 0x000fc8000f8e001a */
[----:B------:R-:W-:Y:S01]  /*3750*/  IMAD R25, R24, UR9, R25 ;  /* 0x0000000918197c24 */ /* 0x000fe2000f8e0219 */
[----:B------:R-:W-:-:S04]  /*3760*/  ULDC.64 UR8, c[0x0][0x280] ;  /* 0x0000a00000087ab9 */ /* 0x000fc80000000a00 */
[----:B------:R-:W-:Y:S01]  /*3770*/  IADD3 R24, R27, R25, RZ ;  /* 0x000000191b187210 */ /* 0x000fe20007ffe0ff */
[----:B------:R-:W-:Y:S01]  /*3780*/  IMAD R25, R15, UR10, RZ ;  /* 0x0000000a0f197c24 */ /* 0x000fe2000f8e02ff */
[----:B0-----:R-:W-:-:S03]  /*3790*/  R2UR UR10, R16 ;  /* 0x00000000100a72ca */ /* 0x001fc600000e0000 */
[----:B------:R-:W-:Y:S02]  /*37a0*/  IMAD R27, R24, UR8, RZ ;  /* 0x00000008181b7c24 */ /* 0x000fe4000f8e02ff */
[----:B------:R-:W-:Y:S01]  /*37b0*/  IMAD R39, R14, UR11, R25 ;  /* 0x0000000b0e277c24 */ /* 0x000fe2000f8e0219 */
[----:B------:R-:W-:Y:S01]  /*37c0*/  R2UR UR11, R17 ;  /* 0x00000000110b72ca */ /* 0x000fe200000e0000 */
[----:B------:R-:W-:-:S04]  /*37d0*/  IMAD.WIDE.U32 R24, R26, UR8, R4 ;  /* 0x000000081a187c25 */ /* 0x000fc8000f8e0004 */
[----:B------:R-:W-:Y:S01]  /*37e0*/  IMAD R27, R26, UR9, R27 ;  /* 0x000000091a1b7c24 */ /* 0x000fe2000f8e021b */
[----:B------:R-:W-:Y:S01]  /*37f0*/  ULDC.64 UR8, c[0x0][0x288] ;  /* 0x0000a20000087ab9 */ /* 0x000fe20000000a00 */
        /* <DEDUP_REMOVED lines=10> */
[----:B------:R-:W2:Y:S01]  /*38a0*/  LDG.E.128 R24, desc[UR10][R24.64+0x20] ;  /* 0x0000200a18187981 */ /* 0x000ea2000c1e1d00 */
[----:B------:R-:W-:-:S04]  /*38b0*/  IADD3 R36, P1, R6, 0x3, RZ ;  /* 0x0000000306247810 */ /* 0x000fc80007f3e0ff */
[----:B------:R-:W-:Y:S01]  /*38c0*/  IADD3.X R47, RZ, R7, RZ, P1, !PT ;  /* 0x00000007ff2f7210 */ /* 0x000fe20000ffe4ff */
[----:B--2---:R-:W-:Y:S02]  /*38d0*/  DADD R20, R20, R24 ;  /* 0x0000000014147229 */ /* 0x004fe40000000018 */
[----:B------:R-:W-:-:S11]  /*38e0*/  DADD R22, R22, R26 ;  /* 0x0000000016167229 */ /* 0x000fd6000000001a */
.L_x_500:
[----:B------:R-:W-:Y:S05]  /*38f0*/  BSYNC B2 ;  /* 0x0000000000027941 */ /* 0x000fea0003800000 */
.L_x_499:
        /* <DEDUP_REMOVED lines=17> */
[C---:B------:R-:W-:Y:S01]  /*3a10*/  IADD3 R49, P1, R36.reuse, 0x1, RZ ;  /* 0x0000000124317810 */ /* 0x040fe20007f3e0ff */
[--C-:B------:R-:W-:Y:S01]  /*3a20*/  IMAD.MOV.U32 R37, RZ, RZ, R47.reuse ;  /* 0x000000ffff257224 */ /* 0x100fe200078e002f */
[----:B------:R-:W-:Y:S01]  /*3a30*/  IADD3 R41, P3, R36, 0x2, RZ ;  /* 0x0000000224297810 */ /* 0x000fe20007f7e0ff */
[----:B------:R-:W-:Y:S01]  /*3a40*/  IMAD.X R38, RZ, RZ, ~R47, P2 ;  /* 0x000000ffff267224 */ /* 0x000fe200010e0e2f */
[----:B------:R-:W-:Y:S01]  /*3a50*/  MOV R24, R12 ;  /* 0x0000000c00187202 */ /* 0x000fe20000000f00 */
[----:B------:R-:W-:Y:S01]  /*3a60*/  IMAD.WIDE.U32 R26, R14, UR8, R36 ;  /* 0x000000080e1a7c25 */ /* 0x000fe2000f8e0024 */
[----:B------:R-:W-:Y:S02]  /*3a70*/  IADD3 R49, P2, RZ, -R49, RZ ;  /* 0x80000031ff317210 */ /* 0x000fe40007f5e0ff */
[----:B------:R-:W-:Y:S01]  /*3a80*/  IADD3 R37, P5, R36, 0x3, RZ ;  /* 0x0000000324257810 */ /* 0x000fe20007fbe0ff */
[----:B------:R-:W-:Y:S01]  /*3a90*/  IMAD R51, R14, UR9, R25 ;  /* 0x000000090e337c24 */ /* 0x000fe2000f8e0219 */
[----:B------:R-:W-:Y:S01]  /*3aa0*/  ULDC.64 UR8, c[0x0][0x268] ;  /* 0x00009a0000087ab9 */ /* 0x000fe20000000a00 */
[----:B------:R-:W-:Y:S01]  /*3ab0*/  IMAD.MOV.U32 R25, RZ, RZ, R13 ;  /* 0x000000ffff197224 */ /* 0x000fe200078e000d */
[----:B------:R-:W-:Y:S01]  /*3ac0*/  IADD3 R41, P4, RZ, -R41, RZ ;  /* 0x80000029ff297210 */ /* 0x000fe20007f9e0ff */
[----:B------:R-:W-:Y:S01]  /*3ad0*/  IMAD R38, R38, UR8, RZ ;  /* 0x0000000826267c24 */ /* 0x000fe2000f8e02ff */
[----:B------:R-:W-:Y:S01]  /*3ae0*/  IADD3.X R42, RZ, R47, RZ, P3, !PT ;  /* 0x0000002fff2a7210 */ /* 0x000fe20001ffe4ff */
[----:B------:R-:W-:Y:S01]  /*3af0*/  IMAD.X R43, RZ, RZ, R47, P1 ;  /* 0x000000ffff2b7224 */ /* 0x000fe200008e062f */
[----:B------:R-:W-:Y:S01]  /*3b00*/  IADD3 R37, P1, RZ, -R37, RZ ;  /* 0x80000025ff257210 */ /* 0x000fe20007f3e0ff */
[----:B------:R-:W-:-:S02]  /*3b10*/  IMAD R45, R39, UR9, R38 ;  /* 0x00000009272d7c24 */ /* 0x000fc4000f8e0226 */
[----:B------:R-:W-:-:S04]  /*3b20*/  IMAD.WIDE.U32 R38, R39, UR8, R24 ;  /* 0x0000000827267c25 */ /* 0x000fc8000f8e0018 */
[----:B------:R-:W-:Y:S01]  /*3b30*/  IMAD.X R44, RZ, RZ, ~R43, P2 ;  /* 0x000000ffff2c7224 */ /* 0x000fe200010e0e2b */
[----:B------:R-:W-:Y:S01]  /*3b40*/  IADD3 R43, R51, R27, RZ ;  /* 0x0000001b332b7210 */ /* 0x000fe20007ffe0ff */
[----:B------:R-:W-:Y:S01]  /*3b50*/  IMAD.X R40, RZ, RZ, R47, P5 ;  /* 0x000000ffff287224 */ /* 0x000fe200028e062f */
[----:B------:R-:W-:Y:S01]  /*3b60*/  MOV R46, R38 ;  /* 0x00000026002e7202 */ /* 0x000fe20000000f00 */
[----:B------:R-:W-:Y:S01]  /*3b70*/  IMAD.X R42, RZ, RZ, ~R42, P4 ;  /* 0x000000ffff2a7224 */ /* 0x000fe200020e0e2a */
[----:B------:R-:W-:Y:S01]  /*3b80*/  SHF.L.U64.HI R43, R26, 0x4, R43 ;  /* 0x000000041a2b7819 */ /* 0x000fe2000001022b */
[----:B------:R-:W-:Y:S02]  /*3b90*/  IMAD R38, R44, UR8, RZ ;  /* 0x000000082c267c24 */ /* 0x000fe4000f8e02ff */
[----:B------:R-:W-:Y:S02]  /*3ba0*/  IMAD.X R40, RZ, RZ, ~R40, P1 ;  /* 0x000000ffff287224 */ /* 0x000fe400008e0e28 */
[----:B------:R-:W-:-:S02]  /*3bb0*/  IMAD.SHL.U32 R44, R26, 0x10, RZ ;  /* 0x000000101a2c7824 */ /* 0x000fc400078e00ff */
[----:B------:R-:W-:Y:S02]  /*3bc0*/  IMAD R26, R42, UR8, RZ ;  /* 0x000000082a1a7c24 */ /* 0x000fe4000f8e02ff */
[----:B------:R-:W-:Y:S02]  /*3bd0*/  IMAD.IADD R45, R39, 0x1, R45 ;  /* 0x00000001272d7824 */ /* 0x000fe400078e022d */
[C---:B------:R-:W-:Y:S02]  /*3be0*/  IMAD R51, R49.reuse, UR9, R38 ;  /* 0x0000000931337c24 */ /* 0x040fe4000f8e0226 */
[----:B------:R-:W-:-:S04]  /*3bf0*/  IMAD.WIDE.U32 R38, R49, UR8, R24 ;  /* 0x0000000831267c25 */ /* 0x000fc8000f8e0018 */
[----:B------:R-:W-:Y:S01]  /*3c00*/  IMAD R40, R40, UR8, RZ ;  /* 0x0000000828287c24 */ /* 0x000fe2000f8e02ff */
[----:B------:R-:W-:Y:S01]  /*3c10*/  MOV R42, R38 ;  /* 0x00000026002a7202 */ /* 0x000fe20000000f00 */
[C---:B------:R-:W-:Y:S02]  /*3c20*/  IMAD R49, R41.reuse, UR9, R26 ;  /* 0x0000000929317c24 */ /* 0x040fe4000f8e021a */
[----:B------:R-:W-:-:S04]  /*3c30*/  IMAD.WIDE.U32 R26, R41, UR8, R24 ;  /* 0x00000008291a7c25 */ /* 0x000fc8000f8e0018 */
[----:B------:R-:W-:-:S04]  /*3c40*/  IMAD.WIDE.U32 R24, R37, UR8, R24 ;  /* 0x0000000825187c25 */ /* 0x000fc8000f8e0018 */
[----:B------:R-:W-:Y:S02]  /*3c50*/  IMAD R37, R37, UR9, R40 ;  /* 0x0000000925257c24 */ /* 0x000fe4000f8e0228 */
[----:B------:R-:W-:Y:S01]  /*3c60*/  IMAD.IADD R41, R39, 0x1, R51 ;  /* 0x0000000127297824 */ /* 0x000fe200078e0233 */
[----:B------:R-:W-:Y:S01]  /*3c70*/  IADD3 R39, R27, R49, RZ ;  /* 0x000000311b277210 */ /* 0x000fe20007ffe0ff */
[----:B------:R-:W-:Y:S02]  /*3c80*/  IMAD.MOV.U32 R40, RZ, RZ, R26 ;  /* 0x000000ffff287224 */ /* 0x000fe400078e001a */
[----:B------:R-:W-:Y:S02]  /*3c90*/  IMAD.MOV.U32 R38, RZ, RZ, R24 ;  /* 0x000000ffff267224 */ /* 0x000fe400078e0018 */
[----:B------:R-:W-:-:S07]  /*3ca0*/  IMAD.IADD R37, R25, 0x1, R37 ;  /* 0x0000000119257824 */ /* 0x000fce00078e0225 */
.L_x_576:
        /* <DEDUP_REMOVED lines=19> */
.L_x_535:
[----:B------:R-:W-:Y:S01]  /*3de0*/  ULDC UR7, c[0x0][0x278] ;  /* 0x00009e0000077ab9 */ /* 0x000fe20000000800 */
[----:B------:R-:W-:Y:S01]  /*3df0*/  HFMA2.MMA R24, -RZ, RZ, 0, 0 ;  /* 0x00000000ff187435 */ /* 0x000fe200000001ff */
        /* <DEDUP_REMOVED lines=18> */
.L_x_536:
[----:B------:R-:W-:Y:S05]  /*3f20*/  BSYNC B3 ;  /* 0x0000000000037941 */ /* 0x000fea0003800000 */
.L_x_534:
        /* <DEDUP_REMOVED lines=13> */
.L_x_538:
        /* <DEDUP_REMOVED lines=20> */
.L_x_539:
[----:B------:R-:W-:Y:S05]  /*4140*/  BSYNC B3 ;  /* 0x0000000000037941 */ /* 0x000fea0003800000 */
.L_x_537:
        /* <DEDUP_REMOVED lines=13> */
.L_x_541:
        /* <DEDUP_REMOVED lines=20> */
.L_x_542:
[----:B------:R-:W-:Y:S05]  /*4360*/  BSYNC B3 ;  /* 0x0000000000037941 */ /* 0x000fea0003800000 */
.L_x_540:
[----:B------:R-:W-:Y:S01]  /*4370*/  ULDC.64 UR8, c[0x0][0x240] ;  /* 0x0000900000087ab9 */ /* 0x000fe20000000a00 */
[----:B------:R-:W-:Y:S01]  /*4380*/  MOV R24, R26 ;  /* 0x0000001a00187202 */ /* 0x000fe20000000f00 */
[----:B------:R-:W-:Y:S01]  /*4390*/  IMAD R49, R9, UR8, RZ ;  /* 0x0000000809317c24 */ /* 0x000fe2000f8e02ff */
[----:B------:R-:W-:Y:S01]  /*43a0*/  MOV R26, R52 ;  /* 0x00000034001a7202 */ /* 0x000fe20000000f00 */
[----:B------:R-:W-:Y:S01]  /*43b0*/  IMAD.MOV.U32 R25, RZ, RZ, R27 ;  /* 0x000000ffff197224 */ /* 0x000fe200078e001b */
[----:B0-----:R-:W-:Y:S01]  /*43c0*/  R2UR UR10, R16 ;  /* 0x00000000100a72ca */ /* 0x001fe200000e0000 */
        /* <DEDUP_REMOVED lines=9> */
[----:B------:R-:W-:-:S03]  /*4460*/  ULDC.64 UR8, c[0x0][0x280] ;  /* 0x0000a00000087ab9 */ /* 0x000fc60000000a00 */
[----:B------:R-:W-:-:S04]  /*4470*/  IMAD.IADD R24, R27, 0x1, R25 ;  /* 0x000000011b187824 */ /* 0x000fc800078e0219 */
[----:B------:R-:W-:Y:S02]  /*4480*/  IMAD R27, R24, UR8, RZ ;  /* 0x00000008181b7c24 */ /* 0x000fe4000f8e02ff */
[----:B------:R-:W-:-:S04]  /*4490*/  IMAD.WIDE.U32 R24, R26, UR8, R4 ;  /* 0x000000081a187c25 */ /* 0x000fc8000f8e0004 */
[----:B------:R-:W-:Y:S01]  /*44a0*/  IMAD R27, R26, UR9, R27 ;  /* 0x000000091a1b7c24 */ /* 0x000fe2000f8e021b */
[----:B------:R-:W-:-:S04]  /*44b0*/  ULDC.64 UR8, c[0x0][0x288] ;  /* 0x0000a20000087ab9 */ /* 0x000fc80000000a00 */
[----:B------:R-:W-:Y:S01]  /*44c0*/  IADD3 R25, R25, R27, RZ ;  /* 0x0000001b19197210 */ /* 0x000fe20007ffe0ff */
[----:B------:R-:W-:-:S04]  /*44d0*/  IMAD.WIDE.U32 R26, R24, UR8, RZ ;  /* 0x00000008181a7c25 */ /* 0x000fc8000f8e00ff */
[----:B------:R-:W-:-:S04]  /*44e0*/  IMAD R25, R25, UR8, RZ ;  /* 0x0000000819197c24 */ /* 0x000fc8000f8e02ff */
[----:B------:R-:W-:Y:S01]  /*44f0*/  IMAD R25, R24, UR9, R25 ;  /* 0x0000000918197c24 */ /* 0x000fe2000f8e0219 */
[----:B------:R-:W-:Y:S01]  /*4500*/  LEA R24, P2, R26, R44, 0x4 ;  /* 0x0000002c1a187211 */ /* 0x000fe200078420ff */
[----:B------:R-:W-:Y:S02]  /*4510*/  ULDC.64 UR8, c[0x0][0x218] ;  /* 0x0000860000087ab9 */ /* 0x000fe40000000a00 */
[----:B------:R-:W-:Y:S01]  /*4520*/  IMAD.IADD R25, R27, 0x1, R25 ;  /* 0x000000011b197824 */ /* 0x000fe200078e0219 */
[----:B------:R-:W-:-:S04]  /*4530*/  IADD3 R24, P3, R24, UR8, RZ ;  /* 0x0000000818187c10 */ /* 0x000fc8000ff7e0ff */
[----:B------:R-:W-:-:S04]  /*4540*/  LEA.HI.X R26, R26, R43, R25, 0x4, P2 ;  /* 0x0000002b1a1a7211 */ /* 0x000fc800010f2419 */
[----:B------:R-:W-:-:S06]  /*4550*/  IADD3.X R25, R26, UR9, RZ, P3, !PT ;  /* 0x000000091a197c10 */ /* 0x000fcc0009ffe4ff */
[----:B------:R-:W2:Y:S02]  /*4560*/  LDG.E.128 R24, desc[UR10][R24.64] ;  /* 0x0000000a18187981 */ /* 0x000ea4000c1e1d00 */
[----:B--2---:R-:W-:Y:S02]  /*4570*/  DADD R20, R20, R24 ;  /* 0x0000000014147229 */ /* 0x004fe40000000018 */
[----:B------:R-:W-:-:S11]  /*4580*/  DADD R22, R22, R26 ;  /* 0x0000000016167229 */ /* 0x000fd6000000001a */
.L_x_533:
[----:B------:R-:W-:Y:S05]  /*4590*/  BSYNC B2 ;  /* 0x0000000000027941 */ /* 0x000fea0003800000 */
.L_x_532:
        /* <DEDUP_REMOVED lines=13> */
[----:B0-----:R-:W-:Y:S05]  /*4670*/  CALL.REL.NOINC `($__internal_9_$__cuda_sm20_rem_s64) ;  /* 0x0000002000807944 */ /* 0x001fea0003c00000 */
[----:B------:R-:W-:-:S04]  /*4680*/  ISETP.NE.U32.AND P2, PT, R48, RZ, PT ;  /* 0x000000ff3000720c */ /* 0x000fc80003f45070 */
[----:B------:R-:W-:Y:S01]  /*4690*/  ISETP.NE.AND.EX P2, PT, R49, RZ, PT, P2 ;  /* 0x000000ff3100720c */ /* 0x000fe20003f45320 */
[----:B------:R-:W-:-:S12]  /*46a0*/  BRA `(.L_x_547) ;  /* 0x0000000000507947 */ /* 0x000fd80003800000 */
.L_x_546:
        /* <DEDUP_REMOVED lines=20> */
.L_x_547:
[----:B------:R-:W-:Y:S05]  /*47f0*/  BSYNC B3 ;  /* 0x0000000000037941 */ /* 0x000fea0003800000 */
.L_x_545:
        /* <DEDUP_REMOVED lines=13> */
.L_x_549:
        /* <DEDUP_REMOVED lines=20> */
.L_x_550:
[----:B------:R-:W-:Y:S05]  /*4a10*/  BSYNC B3 ;  /* 0x0000000000037941 */ /* 0x000fea0003800000 */
.L_x_548:
        /* <DEDUP_REMOVED lines=13> */
.L_x_552:
        /* <DEDUP_REMOVED lines=20> */
.L_x_553:
[----:B------:R-:W-:Y:S05]  /*4c30*/  BSYNC B3 ;  /* 0x0000000000037941 */ /* 0x000fea0003800000 */
.L_x_551:
        /* <DEDUP_REMOVED lines=31> */
[----:B------:R-:W2:Y:S02]  /*4e30*/  LDG.E.128 R24, desc[UR10][R24.64+0x10] ;  /* 0x0000100a18187981 */ /* 0x000ea4000c1e1d00 */
[----:B--2---:R-:W-:Y:S02]  /*4e40*/  DADD R20, R20, R24 ;  /* 0x0000000014147229 */ /* 0x004fe40000000018 */
[----:B------:R-:W-:-:S11]  /*4e50*/  DADD R22, R22, R26 ;  /* 0x0000000016167229 */ /* 0x000fd6000000001a */
.L_x_544:
[----:B------:R-:W-:Y:S05]  /*4e60*/  BSYNC B2 ;  /* 0x0000000000027941 */ /* 0x000fea0003800000 */
.L_x_543:
        /* <DEDUP_REMOVED lines=17> */
.L_x_557:
        /* <DEDUP_REMOVED lines=20> */
.L_x_558:
[----:B------:R-:W-:Y:S05]  /*50c0*/  BSYNC B3 ;  /* 0x0000000000037941 */ /* 0x000fea0003800000 */
.L_x_556:
        /* <DEDUP_REMOVED lines=13> */
.L_x_560:
[----:B------:R-:W-:Y:S02]  /*51a0*/  ULDC UR7, c[0x0][0x270] ;  /* 0x00009c0000077ab9 */ /* 0x000fe40000000800 */
[----:B------:R-:W1:Y:S01]  /*51b0*/  I2F.U32.RP R26, UR7 ;  /* 0x00000007001a7d06 */ /* 0x000e620008209000 */
[----:B------:R-:W-:-:S07]  /*51c0*/  ISETP.NE.U32.AND P4, PT, RZ, UR7, PT ;  /* 0x00000007ff007c0c */ /* 0x000fce000bf85070 */
[----:B-1----:R-:W1:Y:S02]  /*51d0*/  MUFU.RCP R26, R26 ;  /* 0x0000001a001a7308 */ /* 0x002e640000001000 */
[----:B-1----:R-:W-:-:S06]  /*51e0*/  IADD3 R24, R26, 0xffffffe, RZ ;  /* 0x0ffffffe1a187810 */ /* 0x002fcc0007ffe0ff */
        /* <DEDUP_REMOVED lines=10> */
[----:B------:R-:W-:Y:S01]  /*5290*/  @P2 IADD3 R25, R25, -UR7, RZ ;  /* 0x8000000719192c10 */ /* 0x000fe2000fffe0ff */
[----:B------:R-:W-:-:S03]  /*52a0*/  @P2 VIADD R26, R26, 0x1 ;  /* 0x000000011a1a2836 */ /* 0x000fc60000000000 */
[----:B------:R-:W-:-:S13]  /*52b0*/  ISETP.GE.U32.AND P3, PT, R25, UR7, PT ;  /* 0x0000000719007c0c */ /* 0x000fda000bf66070 */
[----:B------:R-:W-:Y:S02]  /*52c0*/  @P3 IADD3 R26, R26, 0x1, RZ ;  /* 0x000000011a1a3810 */ /* 0x000fe40007ffe0ff */
[----:B------:R-:W-:-:S07]  /*52d0*/  @!P4 LOP3.LUT R26, RZ, UR7, RZ, 0x33, !PT ;  /* 0x00000007ff1acc12 */ /* 0x000fce000f8e33ff */
.L_x_561:
[----:B------:R-:W-:Y:S05]  /*52e0*/  BSYNC B3 ;  /* 0x0000000000037941 */ /* 0x000fea0003800000 */
.L_x_559:
        /* <DEDUP_REMOVED lines=11> */
[----:B0-----:R-:W-:Y:S05]  /*53a0*/  CALL.REL.NOINC `($__internal_8_$__cuda_sm20_div_s64) ;  /* 0x0000000c00e87944 */ /* 0x001fea0003c00000 */
[----:B------:R-:W-:Y:S05]  /*53b0*/  BRA `(.L_x_564) ;  /* 0x0000000000507947 */ /* 0x000fea0003800000 */
.L_x_563:
[----:B------:R-:W-:Y:S01]  /*53c0*/  ULDC UR7, c[0x0][0x278] ;  /* 0x00009e0000077ab9 */ /* 0x000fe20000000800 */
[----:B------:R-:W-:Y:S01]  /*53d0*/  IMAD.MOV.U32 R53, RZ, RZ, RZ ;  /* 0x000000ffff357224 */ /* 0x000fe200078e00ff */
        /* <DEDUP_REMOVED lines=18> */
.L_x_564:
[----:B------:R-:W-:Y:S05]  /*5500*/  BSYNC B3 ;  /* 0x0000000000037941 */ /* 0x000fea0003800000 */
.L_x_562:
        /* <DEDUP_REMOVED lines=10> */
[----:B------:R-:W-:Y:S01]  /*55b0*/  IMAD.MOV.U32 R26, RZ, RZ, R52 ;  /* 0x000000ffff1a7224 */ /* 0x000fe200078e0034 */
[----:B------:R-:W-:-:S03]  /*55c0*/  IADD3 R25, R49, R25, RZ ;  /* 0x0000001931197210 */ /* 0x000fc60007ffe0ff */
[----:B------:R-:W-:-:S04]  /*55d0*/  IMAD.WIDE.U32 R26, R24, UR8, R26 ;  /* 0x00000008181a7c25 */ /* 0x000fc8000f8e001a */
[----:B------:R-:W-:-:S04]  /*55e0*/  IMAD R25, R25, UR8, RZ ;  /* 0x0000000819197c24 */ /* 0x000fc8000f8e02ff */
        /* <DEDUP_REMOVED lines=20> */
.L_x_555:
[----:B------:R-:W-:Y:S05]  /*5730*/  BSYNC B2 ;  /* 0x0000000000027941 */ /* 0x000fea0003800000 */
.L_x_554:
        /* <DEDUP_REMOVED lines=13> */
[----:B0-----:R-:W-:Y:S05]  /*5810*/  CALL.REL.NOINC `($__internal_9_$__cuda_sm20_rem_s64) ;  /* 0x0000001000187944 */ /* 0x001fea0003c00000 */
[----:B------:R-:W-:-:S04]  /*5820*/  ISETP.NE.U32.AND P1, PT, R48, RZ, PT ;  /* 0x000000ff3000720c */ /* 0x000fc80003f25070 */
[----:B------:R-:W-:Y:S01]  /*5830*/  ISETP.NE.AND.EX P1, PT, R49, RZ, PT, P1 ;  /* 0x000000ff3100720c */ /* 0x000fe20003f25310 */
[----:B------:R-:W-:-:S12]  /*5840*/  BRA `(.L_x_569) ;  /* 0x0000000000507947 */ /* 0x000fd80003800000 */
.L_x_568:
[----:B------:R-:W-:Y:S01]  /*5850*/  ULDC UR7, c[0x0][0x278] ;  /* 0x00009e0000077ab9 */ /* 0x000fe20000000800 */
[----:B------:R-:W-:Y:S01]  /*5860*/  HFMA2.MMA R24, -RZ, RZ, 0, 0 ;  /* 0x00000000ff187435 */ /* 0x000fe200000001ff */
        /* <DEDUP_REMOVED lines=18> */
.L_x_569:
[----:B------:R-:W-:Y:S05]  /*5990*/  BSYNC B3 ;  /* 0x0000000000037941 */ /* 0x000fea0003800000 */
.L_x_567:
        /* <DEDUP_REMOVED lines=10> */
[----:B------:R-:W-:Y:S01]  /*5a40*/  MOV R26, R52 ;  /* 0x00000034001a7202 */ /* 0x000fe20000000f00 */
[----:B------:R-:W-:Y:S01]  /*5a50*/  IMAD.MOV.U32 R27, RZ, RZ, R53 ;  /* 0x000000ffff1b7224 */ /* 0x000fe200078e0035 */
[----:B------:R-:W-:Y:S06]  /*5a60*/  BRA `(.L_x_572) ;  /* 0x0000000000507947 */ /* 0x000fec0003800000 */
.L_x_571:
        /* <DEDUP_REMOVED lines=20> */
.L_x_572:
[----:B------:R-:W-:Y:S05]  /*5bb0*/  BSYNC B3 ;  /* 0x0000000000037941 */ /* 0x000fea0003800000 */
.L_x_570:
        /* <DEDUP_REMOVED lines=13> */
.L_x_574:
        /* <DEDUP_REMOVED lines=20> */
.L_x_575:
[----:B------:R-:W-:Y:S05]  /*5dd0*/  BSYNC B3 ;  /* 0x0000000000037941 */ /* 0x000fea0003800000 */
.L_x_573:
        /* <DEDUP_REMOVED lines=34> */
.L_x_566:
[----:B------:R-:W-:Y:S05]  /*6000*/  BSYNC B2 ;  /* 0x0000000000027941 */ /* 0x000fea0003800000 */
.L_x_565:
        /* <DEDUP_REMOVED lines=12> */
[----:B------:R-:W-:Y:S02]  /*60d0*/  ISETP.GE.U32.AND P1, PT, R36, R27, PT ;  /* 0x0000001b2400720c */ /* 0x000fe40003f26070 */
[----:B------:R-:W-:Y:S02]  /*60e0*/  IADD3 R44, P2, R44, 0x40, RZ ;  /* 0x000000402c2c7810 */ /* 0x000fe40007f5e0ff */
[----:B------:R-:W-:Y:S02]  /*60f0*/  ISETP.GE.AND.EX P1, PT, R47, R24, PT, P1 ;  /* 0x000000182f00720c */ /* 0x000fe40003f26310 */
[----:B------:R-:W-:-:S02]  /*6100*/  IADD3 R42, P3, R42, -UR10, RZ ;  /* 0x8000000a2a2a7c10 */ /* 0x000fc4000ff7e0ff */
[----:B------:R-:W-:Y:S02]  /*6110*/  IADD3 R40, P4, R40, -UR10, RZ ;  /* 0x8000000a28287c10 */ /* 0x000fe4000ff9e0ff */
[----:B------:R-:W-:Y:S02]  /*6120*/  IADD3 R38, P5, R38, -UR10, RZ ;  /* 0x8000000a26267c10 */ /* 0x000fe4000ffbe0ff */
[----:B------:R-:W-:Y:S02]  /*6130*/  IADD3 R46, P6, R46, -UR10, RZ ;  /* 0x8000000a2e2e7c10 */ /* 0x000fe4000ffde0ff */
[----:B------:R-:W-:Y:S02]  /*6140*/  IADD3.X R41, R41, ~UR7, RZ, P3, !PT ;  /* 0x8000000729297c10 */ /* 0x000fe40009ffe4ff */
[----:B------:R-:W-:Y:S02]  /*6150*/  IADD3.X R39, R39, ~UR7, RZ, P4, !PT ;  /* 0x8000000727277c10 */ /* 0x000fe4000a7fe4ff */
[----:B------:R-:W-:-:S02]  /*6160*/  IADD3.X R37, R37, ~UR7, RZ, P5, !PT ;  /* 0x8000000725257c10 */ /* 0x000fc4000affe4ff */
[----:B------:R-:W-:Y:S02]  /*6170*/  IADD3.X R45, R45, ~UR7, RZ, P6, !PT ;  /* 0x800000072d2d7c10 */ /* 0x000fe4000b7fe4ff */
[----:B------:R-:W-:Y:S01]  /*6180*/  IADD3.X R43, RZ, R43, RZ, P2, !PT ;  /* 0x0000002bff2b7210 */ /* 0x000fe200017fe4ff */
[----:B------:R-:W-:Y:S06]  /*6190*/  @!P1 BRA `(.L_x_576) ;  /* 0xffffffd800c49947 */ /* 0x000fec000383ffff */
.L_x_495:
[----:B------:R-:W-:Y:S05]  /*61a0*/  BSYNC B0 ;  /* 0x0000000000007941 */ /* 0x000fea0003800000 */
.L_x_494:
[----:B------:R-:W-:-:S05]  /*61b0*/  IADD3 R4, P0, R4, 0x1, RZ ;  /* 0x0000000104047810 */ /* 0x000fca0007f1e0ff */
[----:B------:R-:W-:Y:S01]  /*61c0*/  IMAD.X R5, RZ, RZ, R5, P0 ;  /* 0x000000ffff057224 */ /* 0x000fe200000e0605 */
[----:B------:R-:W-:-:S04]  /*61d0*/  ISETP.GE.U32.AND P0, PT, R4, R3, PT ;  /* 0x000000030400720c */ /* 0x000fc80003f06070 */
[----:B------:R-:W-:-:S13]  /*61e0*/  ISETP.GE.AND.EX P0, PT, R5, R2, PT, P0 ;  /* 0x000000020500720c */ /* 0x000fda0003f06300 */
[----:B------:R-:W-:Y:S05]  /*61f0*/  @!P0 BRA `(.L_x_577) ;  /* 0xffffffb4005c8947 */ /* 0x000fea000383ffff */
.L_x_493:
[----:B------:R-:W-:Y:S05]  /*6200*/  BSYNC B1 ;  /* 0x0000000000017941 */ /* 0x000fea0003800000 */
.L_x_492:
[----:B------:R-:W-:Y:S01]  /*6210*/  ULDC UR7, c[0x0][0x0] ;  /* 0x0000000000077ab9 */ /* 0x000fe20000000800 */
[----:B------:R-:W1:Y:S01]  /*6220*/  LDC R0, c[0x0][0xc] ;  /* 0x00000300ff007b82 */ /* 0x000e620000000800 */
[----:B------:R-:W-:Y:S01]  /*6230*/  ULDC.64 UR8, c[0x0][0x298] ;  /* 0x0000a60000087ab9 */ /* 0x000fe20000000a00 */
        /* <DEDUP_REMOVED lines=8> */
[----:B------:R-:W-:-:S05]  /*62c0*/  LEA.HI.X R5, R2, UR9, R3, 0x4, P0 ;  /* 0x0000000902057c11 */ /* 0x000fca00080f2403 */
[----:B------:R2:W-:Y:S01]  /*62d0*/  STG.E.128 desc[UR10][R4.64], R20 ;  /* 0x0000001404007986 */ /* 0x0005e2000c101d0a */
[----:B-1----:R-:W-:-:S05]  /*62e0*/  IMAD R3, R0, UR7, RZ ;  /* 0x0000000700037c24 */ /* 0x002fca000f8e02ff */
[----:B------:R-:W-:-:S05]  /*62f0*/  IADD3 R34, P0, R3, R34, RZ ;  /* 0x0000002203227210 */ /* 0x000fca0007f1e0ff */
[----:B------:R-:W-:Y:S01]  /*6300*/  IMAD.X R35, RZ, RZ, R35, P0 ;  /* 0x000000ffff237224 */ /* 0x000fe200000e0623 */
[----:B------:R-:W-:-:S04]  /*6310*/  ISETP.GE.U32.AND P0, PT, R34, UR4, PT ;  /* 0x0000000422007c0c */ /* 0x000fc8000bf06070 */
[----:B------:R-:W-:-:S13]  /*6320*/  ISETP.GE.AND.EX P0, PT, R35, UR6, PT, P0 ;  /* 0x0000000623007c0c */ /* 0x000fda000bf06300 */
[----:B--2---:R-:W-:Y:S05]  /*6330*/  @!P0 BRA `(.L_x_578) ;  /* 0xffffff9c00708947 */ /* 0x004fea000383ffff */
[----:B------:R-:W-:Y:S05]  /*6340*/  EXIT ;  /* 0x000000000000794d */ /* 0x000fea0003800000 */
        .weak           $__internal_8_$__cuda_sm20_div_s64
        .type           $__internal_8_$__cuda_sm20_div_s64,@function
        .size           $__internal_8_$__cuda_sm20_div_s64,($__internal_9_$__cuda_sm20_rem_s64 - $__internal_8_$__cuda_sm20_div_s64)
$__internal_8_$__cuda_sm20_div_s64:
[-C--:B------:R-:W-:Y:S02]  /*6350*/  IADD3 R25, P3, RZ, -R50.reuse, RZ ;  /* 0x80000032ff197210 */ /* 0x080fe40007f7e0ff */
[----:B------:R-:W-:Y:S02]  /*6360*/  ISETP.GE.AND P2, PT, R49, RZ, PT ;  /* 0x000000ff3100720c */ /* 0x000fe40003f46270 */
[-C--:B------:R-:W-:Y:S02]  /*6370*/  IADD3.X R54, RZ, ~R49.reuse, RZ, P3, !PT ;  /* 0x80000031ff367210 */ /* 0x080fe40001ffe4ff */
[----:B------:R-:W-:Y:S02]  /*6380*/  SEL R24, R25, R50, !P2 ;  /* 0x0000003219187207 */ /* 0x000fe40005000000 */
[----:B------:R-:W-:Y:S02]  /*6390*/  SEL R25, R54, R49, !P2 ;  /* 0x0000003136197207 */ /* 0x000fe40005000000 */
[----:B------:R-:W-:-:S02]  /*63a0*/  ISETP.GE.AND P5, PT, R52, RZ, PT ;  /* 0x000000ff3400720c */ /* 0x000fc40003fa6270 */
[----:B------:R-:W0:Y:S01]  /*63b0*/  I2F.U64.RP R51, R24 ;  /* 0x0000001800337312 */ /* 0x000e220000309000 */
[----:B------:R-:W-:-:S07]  /*63c0*/  MOV R59, RZ ;  /* 0x000000ff003b7202 */ /* 0x000fce0000000f00 */
[----:B0-----:R-:W0:Y:S02]  /*63d0*/  MUFU.RCP R55, R51 ;  /* 0x0000003300377308 */ /* 0x001e240000001000 */
[----:B0-----:R-:W-:-:S06]  /*63e0*/  VIADD R55, R55, 0x1ffffffe ;  /* 0x1ffffffe37377836 */ /* 0x001fcc0000000000 */
[----:B------:R-:W0:Y:S02]  /*63f0*/  F2I.U64.TRUNC R56, R55 ;  /* 0x0000003700387311 */ /* 0x000e24000020d800 */
[----:B0-----:R-:W-:-:S04]  /*6400*/  IMAD.WIDE.U32 R60, R56, R24, RZ ;  /* 0x00000018383c7225 */ /* 0x001fc800078e00ff */
        /* <DEDUP_REMOVED lines=12> */
[C---:B------:R-:W-:Y:S01]  /*64d0*/  IMAD.WIDE.U32 R54, R61.reuse, R24, RZ ;  /* 0x000000183d367225 */ /* 0x040fe200078e00ff */
[----:B------:R-:W-:Y:S02]  /*64e0*/  IADD3 R57, P6, RZ, -R58, RZ ;  /* 0x8000003aff397210 */ /* 0x000fe40007fde0ff */
[----:B------:R-:W-:Y:S01]  /*64f0*/  IADD3.X R51, RZ, RZ, R51, P4, P3 ;  /* 0x000000ffff337210 */ /* 0x000fe200027e6433 */
[----:B------:R-:W-:Y:S01]  /*6500*/  IMAD R56, R61, R25, R55 ;  /* 0x000000193d387224 */ /* 0x000fe200078e0237 */
[----:B------:R-:W-:Y:S02]  /*6510*/  IADD3 R54, P2, RZ, -R54, RZ ;  /* 0x80000036ff367210 */ /* 0x000fe40007f5e0ff */
[----:B------:R-:W-:Y:S01]  /*6520*/  SEL R57, R57, R58, !P5 ;  /* 0x0000003a39397207 */ /* 0x000fe20006800000 */
[----:B------:R-:W-:Y:S02]  /*6530*/  IMAD R56, R51, R24, R56 ;  /* 0x0000001833387224 */ /* 0x000fe400078e0238 */
[----:B------:R-:W-:-:S04]  /*6540*/  IMAD.HI.U32 R60, R61, R54, RZ ;  /* 0x000000363d3c7227 */ /* 0x000fc800078e00ff */
[----:B------:R-:W-:-:S04]  /*6550*/  IMAD.X R56, RZ, RZ, ~R56, P2 ;  /* 0x000000ffff387224 */ /* 0x000fc800010e0e38 */
[----:B------:R-:W-:-:S04]  /*6560*/  IMAD.WIDE.U32 R60, P2, R61, R56, R60 ;  /* 0x000000383d3c7225 */ /* 0x000fc8000784003c */
[----:B------:R-:W-:-:S04]  /*6570*/  IMAD.HI.U32 R53, P3, R51, R54, R60 ;  /* 0x0000003633357227 */ /* 0x000fc8000786003c */
[CC--:B------:R-:W-:Y:S02]  /*6580*/  IMAD R54, R51.reuse, R56.reuse, RZ ;  /* 0x0000003833367224 */ /* 0x0c0fe400078e02ff */
[----:B------:R-:W-:-:S03]  /*6590*/  IMAD.HI.U32 R56, R51, R56, RZ ;  /* 0x0000003833387227 */ /* 0x000fc600078e00ff */
[----:B------:R-:W-:Y:S01]  /*65a0*/  IADD3 R54, P4, R54, R53, RZ ;  /* 0x0000003536367210 */ /* 0x000fe20007f9e0ff */
[----:B------:R-:W-:Y:S01]  /*65b0*/  IMAD.X R56, R56, 0x1, R51, P2 ;  /* 0x0000000138387824 */ /* 0x000fe200010e0633 */
[----:B------:R-:W-:-:S03]  /*65c0*/  IADD3.X R53, RZ, ~R52, RZ, P6, !PT ;  /* 0x80000034ff357210 */ /* 0x000fc600037fe4ff */
[----:B------:R-:W-:Y:S01]  /*65d0*/  IMAD.HI.U32 R58, R54, R57, RZ ;  /* 0x00000039363a7227 */ /* 0x000fe200078e00ff */
[----:B------:R-:W-:-:S05]  /*65e0*/  SEL R53, R53, R52, !P5 ;  /* 0x0000003435357207 */ /* 0x000fca0006800000 */
[----:B------:R-:W-:Y:S01]  /*65f0*/  IMAD.WIDE.U32 R58, R54, R53, R58 ;  /* 0x00000035363a7225 */ /* 0x000fe200078e003a */
[----:B------:R-:W-:-:S05]  /*6600*/  IADD3.X R54, RZ, RZ, R56, P4, P3 ;  /* 0x000000ffff367210 */ /* 0x000fca00027e6438 */
[----:B------:R-:W-:-:S04]  /*6610*/  IMAD.HI.U32 R56, P3, R54, R57, R58 ;  /* 0x0000003936387227 */ /* 0x000fc8000786003a */
[CC--:B------:R-:W-:Y:S02]  /*6620*/  IMAD R51, R54.reuse, R53.reuse, RZ ;  /* 0x0000003536337224 */ /* 0x0c0fe400078e02ff */
[----:B------:R-:W-:-:S03]  /*6630*/  IMAD.HI.U32 R55, R54, R53, RZ ;  /* 0x0000003536377227 */ /* 0x000fc600078e00ff */
[----:B------:R-:W-:Y:S01]  /*6640*/  IADD3 R51, P2, R51, R56, RZ ;  /* 0x0000003833337210 */ /* 0x000fe20007f5e0ff */
[----:B------:R-:W-:-:S04]  /*6650*/  IMAD.X R55, RZ, RZ, R55, P3 ;  /* 0x000000ffff377224 */ /* 0x000fc800018e0637 */
[----:B------:R-:W-:Y:S01]  /*6660*/  IMAD.WIDE.U32 R58, R51, R24, RZ ;  /* 0x00000018333a7225 */ /* 0x000fe200078e00ff */
[----:B------:R-:W-:-:S03]  /*6670*/  IADD3.X R55, RZ, R55, RZ, P2, !PT ;  /* 0x00000037ff377210 */ /* 0x000fc600017fe4ff */
[----:B------:R-:W-:Y:S01]  /*6680*/  IMAD R54, R51, R25, R59 ;  /* 0x0000001933367224 */ /* 0x000fe200078e023b */
[----:B------:R-:W-:-:S03]  /*6690*/  IADD3 R57, P3, -R58, R57, RZ ;  /* 0x000000393a397210 */ /* 0x000fc60007f7e1ff */
[-C--:B------:R-:W-:Y:S01]  /*66a0*/  IMAD R54, R55, R24.reuse, R54 ;  /* 0x0000001837367224 */ /* 0x080fe200078e0236 */
[----:B------:R-:W-:-:S03]  /*66b0*/  ISETP.GE.U32.AND P2, PT, R57, R24, PT ;  /* 0x000000183900720c */ /* 0x000fc60003f46070 */
        /* <DEDUP_REMOVED lines=13> */
[----:B------:R-:W-:Y:S02]  /*6790*/  IADD3.X R25, RZ, R56, RZ, P2, !PT ;  /* 0x00000038ff197210 */ /* 0x000fe400017fe4ff */
[----:B------:R-:W-:Y:S02]  /*67a0*/  SEL R51, R51, R54, P5 ;  /* 0x0000003633337207 */ /* 0x000fe40002800000 */
[----:B------:R-:W-:-:S02]  /*67b0*/  LOP3.LUT R24, R49, R52, RZ, 0x3c, !PT ;  /* 0x0000003431187212 */ /* 0x000fc400078e3cff */
[----:B------:R-:W-:Y:S02]  /*67c0*/  SEL R25, R25, R56, P5 ;  /* 0x0000003819197207 */ /* 0x000fe40002800000 */
[-C--:B------:R-:W-:Y:S02]  /*67d0*/  IADD3 R52, P3, RZ, -R51.reuse, RZ ;  /* 0x80000033ff347210 */ /* 0x080fe40007f7e0ff */
[----:B------:R-:W-:Y:S02]  /*67e0*/  ISETP.NE.U32.AND P2, PT, R50, RZ, PT ;  /* 0x000000ff3200720c */ /* 0x000fe40003f45070 */
[----:B------:R-:W-:Y:S01]  /*67f0*/  ISETP.GE.AND P4, PT, R24, RZ, PT ;  /* 0x000000ff1800720c */ /* 0x000fe20003f86270 */
[----:B------:R-:W-:Y:S01]  /*6800*/  IMAD.X R24, RZ, RZ, ~R25, P3 ;  /* 0x000000ffff187224 */ /* 0x000fe200018e0e19 */
[----:B------:R-:W-:Y:S01]  /*6810*/  ISETP.NE.AND.EX P2, PT, R49, RZ, PT, P2 ;  /* 0x000000ff3100720c */ /* 0x000fe20003f45320 */
[----:B------:R-:W-:Y:S01]  /*6820*/  HFMA2.MMA R49, -RZ, RZ, 0, 0 ;  /* 0x00000000ff317435 */ /* 0x000fe200000001ff */
[----:B------:R-:W-:-:S02]  /*6830*/  SEL R52, R52, R51, !P4 ;  /* 0x0000003334347207 */ /* 0x000fc40006000000 */
[----:B------:R-:W-:Y:S02]  /*6840*/  SEL R24, R24, R25, !P4 ;  /* 0x0000001918187207 */ /* 0x000fe40006000000 */
[----:B------:R-:W-:Y:S02]  /*6850*/  SEL R52, R52, 0xffffffff, P2 ;  /* 0xffffffff34347807 */ /* 0x000fe40001000000 */
[----:B------:R-:W-:Y:S01]  /*6860*/  SEL R53, R24, 0xffffffff, P2 ;  /* 0xffffffff18357807 */ /* 0x000fe20001000000 */
[----:B------:R-:W-:Y:S06]  /*6870*/  RET.REL.NODEC R48 `(_ZN2at6native21col2im_batched_kernelIN3c107complexIdEEEEvlPKT_llllllllllllllPS5_l) ;  /* 0xffffff9430e07950 */ /* 0x000fec0003c3ffff */
        .weak           $__internal_9_$__cuda_sm20_rem_s64
        .type           $__internal_9_$__cuda_sm20_rem_s64,@function
        .size           $__internal_9_$__cuda_sm20_rem_s64,(.L_x_821 - $__internal_9_$__cuda_sm20_rem_s64)
$__internal_9_$__cuda_sm20_rem_s64:
[----:B------:R-:W-:Y:S02]  /*6880*/  IADD3 R56, P3, RZ, -R25, RZ ;  /* 0x80000019ff387210 */ /* 0x000fe40007f7e0ff */
[----:B------:R-:W-:-:S03]  /*6890*/  ISETP.GE.AND P2, PT, R48, RZ, PT ;  /* 0x000000ff3000720c */ /* 0x000fc60003f46270 */
[----:B------:R-:W-:Y:S01]  /*68a0*/  IMAD.X R49, RZ, RZ, ~R48, P3 ;  /* 0x000000ffff317224 */ /* 0x000fe200018e0e30 */
[----:B------:R-:W-:-:S04]  /*68b0*/  SEL R56, R56, R25, !P2 ;  /* 0x0000001938387207 */ /* 0x000fc80005000000 */
[----:B------:R-:W-:-:S04]  /*68c0*/  SEL R57, R49, R48, !P2 ;  /* 0x0000003031397207 */ /* 0x000fc80005000000 */
[----:B------:R-:W0:Y:S08]  /*68d0*/  I2F.U64.RP R52, R56 ;  /* 0x0000003800347312 */ /* 0x000e300000309000 */
[----:B0-----:R-:W0:Y:S02]  /*68e0*/  MUFU.RCP R52, R52 ;  /* 0x0000003400347308 */ /* 0x001e240000001000 */
[----:B0-----:R-:W-:-:S02]  /*68f0*/  IADD3 R54, R52, 0x1ffffffe, RZ ;  /* 0x1ffffffe34367810 */ /* 0x001fc40007ffe0ff */
[----:B------:R-:W-:-:S04]  /*6900*/  IADD3 R52, P5, RZ, -R53, RZ ;  /* 0x80000035ff347210 */ /* 0x000fc80007fbe0ff */
        /* <DEDUP_REMOVED lines=19> */
[----:B------:R-:W-:Y:S02]  /*6a40*/  IMAD R51, R49, R56, R51 ;  /* 0x0000003831337224 */ /* 0x000fe400078e0233 */
[----:B------:R-:W-:Y:S01]  /*6a50*/  IMAD.HI.U32 R58, R59, R50, RZ ;  /* 0x000000323b3a7227 */ /* 0x000fe200078e00ff */
[----:B------:R-:W-:Y:S02]  /*6a60*/  SEL R52, R52, R53, !P3 ;  /* 0x0000003534347207 */ /* 0x000fe40005800000 */
[----:B------:R-:W-:-:S05]  /*6a70*/  IADD3.X R54, RZ, ~R51, RZ, P2, !PT ;  /* 0x80000033ff367210 */ /* 0x000fca00017fe4ff */
[----:B------:R-:W-:-:S04]  /*6a80*/  IMAD.WIDE.U32 R58, P2, R59, R54, R58 ;  /* 0x000000363b3a7225 */ /* 0x000fc8000784003a */
[C---:B------:R-:W-:Y:S02]  /*6a90*/  IMAD R51, R49.reuse, R54, RZ ;  /* 0x0000003631337224 */ /* 0x040fe400078e02ff */
[----:B------:R-:W-:-:S04]  /*6aa0*/  IMAD.HI.U32 R50, P4, R49, R50, R58 ;  /* 0x0000003231327227 */ /* 0x000fc8000788003a */
[----:B------:R-:W-:Y:S01]  /*6ab0*/  IMAD.HI.U32 R54, R49, R54, RZ ;  /* 0x0000003631367227 */ /* 0x000fe200078e00ff */
[----:B------:R-:W-:-:S03]  /*6ac0*/  IADD3 R51, P6, R51, R50, RZ ;  /* 0x0000003233337210 */ /* 0x000fc60007fde0ff */
[----:B------:R-:W-:Y:S01]  /*6ad0*/  IMAD.X R50, RZ, RZ, ~R27, P5 ;  /* 0x000000ffff327224 */ /* 0x000fe200028e0e1b */
[----:B------:R-:W-:Y:S01]  /*6ae0*/  IADD3.X R54, R54, R49, RZ, P2, !PT ;  /* 0x0000003136367210 */ /* 0x000fe200017fe4ff */
[----:B------:R-:W-:-:S03]  /*6af0*/  IMAD.HI.U32 R58, R51, R52, RZ ;  /* 0x00000034333a7227 */ /* 0x000fc600078e00ff */
[----:B------:R-:W-:Y:S01]  /*6b00*/  SEL R50, R50, R27, !P3 ;  /* 0x0000001b32327207 */ /* 0x000fe20005800000 */
[----:B------:R-:W-:Y:S01]  /*6b10*/  IMAD.MOV.U32 R59, RZ, RZ, RZ ;  /* 0x000000ffff3b7224 */ /* 0x000fe200078e00ff */
        /* <DEDUP_REMOVED lines=27> */
[----:B------:R-:W-:Y:S02]  /*6cd0*/  HFMA2.MMA R25, -RZ, RZ, 0, 0 ;  /* 0x00000000ff197435 */ /* 0x000fe400000001ff */
[----:B------:R-:W-:Y:S01]  /*6ce0*/  IMAD.X R52, RZ, RZ, ~R49, P4 ;  /* 0x000000ffff347224 */ /* 0x000fe200020e0e31 */
[----:B------:R-:W-:Y:S02]  /*6cf0*/  ISETP.NE.AND.EX P2, PT, R48, RZ, PT, P2 ;  /* 0x000000ff3000720c */ /* 0x000fe40003f45320 */
[----:B------:R-:W-:-:S02]  /*6d00*/  SEL R48, R50, R55, !P3 ;  /* 0x0000003732307207 */ /* 0x000fc40005800000 */
[----:B------:R-:W-:Y:S02]  /*6d10*/  SEL R49, R52, R49, !P3 ;  /* 0x0000003134317207 */ /* 0x000fe40005800000 */
[----:B------:R-:W-:Y:S02]  /*6d20*/  SEL R48, R48, 0xffffffff, P2 ;  /* 0xffffffff30307807 */ /* 0x000fe40001000000 */
[----:B------:R-:W-:Y:S01]  /*6d30*/  SEL R49, R49, 0xffffffff, P2 ;  /* 0xffffffff31317807 */ /* 0x000fe20001000000 */
[----:B------:R-:W-:Y:S06]  /*6d40*/  RET.REL.NODEC R24 `(_ZN2at6native21col2im_batched_kernelIN3c107complexIdEEEEvlPKT_llllllllllllllPS5_l) ;  /* 0xffffff9018ac7950 */ /* 0x000fec0003c3ffff */
.L_x_579:
        /* <DEDUP_REMOVED lines=11> */
.L_x_821:


//--------------------- .text._ZN2at6native21col2im_batched_kernelIfEEvlPKT_llllllllllllllPS2_l --------------------------
	.section	.text._ZN2at6native21col2im_batched_kernelIfEEvlPKT_llllllllllllllPS2_l,"ax",@progbits
	.align	128
        .global         _ZN2at6native21col2im_batched_kernelIfEEvlPKT_llllllllllllllPS2_l
        .type           _ZN2at6native21col2im_batched_kernelIfEEvlPKT_llllllllllllllPS2_l,@function
        .size           _ZN2at6native21col2im_batched_kernelIfEEvlPKT_llllllllllllllPS2_l,(.L_x_823 - _ZN2at6native21col2im_batched_kernelIfEEvlPKT_llllllllllllllPS2_l)
        .other          _ZN2at6native21col2im_batched_kernelIfEEvlPKT_llllllllllllllPS2_l,@"STO_CUDA_ENTRY STV_DEFAULT"
_ZN2at6native21col2im_batched_kernelIfEEvlPKT_llllllllllllllPS2_l:
.text._ZN2at6native21col2im_batched_kernelIfEEvlPKT_llllllllllllllPS2_l:
        /* <DEDUP_REMOVED lines=23> */
.L_x_694:
        /* <DEDUP_REMOVED lines=11> */
[----:B------:R-:W-:Y:S05]  /*0220*/  CALL.REL.NOINC `($__internal_10_$__cuda_sm20_div_s64) ;  /* 0x0000006000287944 */ /* 0x000fea0003c00000 */
        /* <DEDUP_REMOVED lines=12> */
.L_x_581:
        /* <DEDUP_REMOVED lines=23> */
.L_x_582:
[----:B------:R-:W-:Y:S05]  /*0460*/  BSYNC B0 ;  /* 0x0000000000007941 */ /* 0x000fea0003800000 */
.L_x_580:
        /* <DEDUP_REMOVED lines=11> */
[----:B------:R-:W-:Y:S05]  /*0520*/  CALL.REL.NOINC `($__internal_10_$__cuda_sm20_div_s64) ;  /* 0x0000005c00687944 */ /* 0x000fea0003c00000 */
        /* <DEDUP_REMOVED lines=10> */
.L_x_584:
        /* <DEDUP_REMOVED lines=23> */
.L_x_585:
[----:B------:R-:W-:Y:S05]  /*0740*/  BSYNC B0 ;  /* 0x0000000000007941 */ /* 0x000fea0003800000 */
.L_x_583:
        /* <DEDUP_REMOVED lines=14> */
[----:B------:R-:W-:Y:S05]  /*0830*/  CALL.REL.NOINC `($__internal_11_$__cuda_sm20_rem_s64) ;  /* 0x0000005c00f47944 */ /* 0x000fea0003c00000 */
[----:B------:R-:W-:Y:S01]  /*0840*/  MOV R2, R30 ;  /* 0x0000001e00027202 */ /* 0x000fe20000000f00 */
[----:B------:R-:W-:Y:S01]  /*0850*/  IMAD.MOV.U32 R3, RZ, RZ, R31 ;  /* 0x000000ffff037224 */ /* 0x000fe200078e001f */
[----:B------:R-:W-:Y:S06]  /*0860*/  BRA `(.L_x_588) ;  /* 0x0000000000507947 */ /* 0x000fec0003800000 */
.L_x_587:
        /* <DEDUP_REMOVED lines=20> */
.L_x_588:
[----:B------:R-:W-:Y:S05]  /*09b0*/  BSYNC B0 ;  /* 0x0000000000007941 */ /* 0x000fea0003800000 */
.L_x_586:
        /* <DEDUP_REMOVED lines=16> */
[----:B------:R-:W-:Y:S05]  /*0ac0*/  CALL.REL.NOINC `($__internal_10_$__cuda_sm20_div_s64) ;  /* 0x0000005800007944 */ /* 0x000fea0003c00000 */
[----:B------:R-:W-:Y:S02]  /*0ad0*/  IMAD.MOV.U32 R22, RZ, RZ, R30 ;  /* 0x000000ffff167224 */ /* 0x000fe400078e001e */
[----:B------:R-:W-:Y:S01]  /*0ae0*/  IMAD.MOV.U32 R23, RZ, RZ, R31 ;  /* 0x000000ffff177224 */ /* 0x000fe200078e001f */
[----:B------:R-:W-:Y:S06]  /*0af0*/  BRA `(.L_x_591) ;  /* 0x00000000004c7947 */ /* 0x000fec0003800000 */
.L_x_590:
        /* <DEDUP_REMOVED lines=19> */
.L_x_591:
[----:B------:R-:W-:Y:S05]  /*0c30*/  BSYNC B0 ;  /* 0x0000000000007941 */ /* 0x000fea0003800000 */
.L_x_589:
        /* <DEDUP_REMOVED lines=26> */
[----:B------:R-:W-:Y:S05]  /*0de0*/  CALL.REL.NOINC `($__internal_10_$__cuda_sm20_div_s64) ;  /* 0x0000005400387944 */ /* 0x000fea0003c00000 */
[----:B------:R-:W-:Y:S05]  /*0df0*/  BRA `(.L_x_596) ;  /* 0x0000000000507947 */ /* 0x000fea0003800000 */
.L_x_595:
        /* <DEDUP_REMOVED lines=20> */
.L_x_596:
[----:B------:R-:W-:Y:S05]  /*0f40*/  BSYNC B1 ;  /* 0x0000000000017941 */ /* 0x000fea0003800000 */
.L_x_594:
[----:B------:R-:W-:-:S05]  /*0f50*/  IADD3 R5, P0, R30, 0x1, RZ ;  /* 0x000000011e057810 */ /* 0x000fca0007f1e0ff */
[----:B------:R-:W-:-:S08]  /*0f60*/  IMAD.X R4, RZ, RZ, R31, P0 ;  /* 0x000000ffff047224 */ /* 0x000fd000000e061f */
.L_x_593:
[----:B------:R-:W-:Y:S05]  /*0f70*/  BSYNC B0 ;  /* 0x0000000000007941 */ /* 0x000fea0003800000 */
.L_x_592:
        /* <DEDUP_REMOVED lines=12> */
[----:B------:R-:W-:Y:S02]  /*1040*/  IMAD.MOV.U32 R24, RZ, RZ, R30 ;  /* 0x000000ffff187224 */ /* 0x000fe400078e001e */
[----:B------:R-:W-:Y:S01]  /*1050*/  IMAD.MOV.U32 R25, RZ, RZ, R31 ;  /* 0x000000ffff197224 */ /* 0x000fe200078e001f */
[----:B------:R-:W-:Y:S06]  /*1060*/  BRA `(.L_x_599) ;  /* 0x0000000000507947 */ /* 0x000fec0003800000 */
.L_x_598:
        /* <DEDUP_REMOVED lines=20> */
.L_x_599:
[----:B------:R-:W-:Y:S05]  /*11b0*/  BSYNC B0 ;  /* 0x0000000000007941 */ /* 0x000fea0003800000 */
.L_x_597:
        /* <DEDUP_REMOVED lines=28> */
.L_x_603:
        /* <DEDUP_REMOVED lines=20> */
.L_x_604:
[----:B------:R-:W-:Y:S05]  /*14c0*/  BSYNC B1 ;  /* 0x0000000000017941 */ /* 0x000fea0003800000 */
.L_x_602:
[----:B------:R-:W-:-:S05]  /*14d0*/  IADD3 R3, P0, R30, 0x1, RZ ;  /* 0x000000011e037810 */ /* 0x000fca0007f1e0ff */
[----:B------:R-:W-:-:S08]  /*14e0*/  IMAD.X R2, RZ, RZ, R31, P0 ;  /* 0x000000ffff027224 */ /* 0x000fd000000e061f */
.L_x_601:
[----:B------:R-:W-:Y:S05]  /*14f0*/  BSYNC B0 ;  /* 0x0000000000007941 */ /* 0x000fea0003800000 */
.L_x_600:
        /* <DEDUP_REMOVED lines=12> */
[----:B------:R-:W-:Y:S05]  /*15c0*/  BRA `(.L_x_607) ;  /* 0x0000000000507947 */ /* 0x000fea0003800000 */
.L_x_606:
        /* <DEDUP_REMOVED lines=20> */
.L_x_607:
[----:B------:R-:W-:Y:S05]  /*1710*/  BSYNC B0 ;  /* 0x0000000000007941 */ /* 0x000fea0003800000 */
.L_x_605:
        /* <DEDUP_REMOVED lines=40> */
.L_x_693:
        /* <DEDUP_REMOVED lines=29> */
[----:B------:R-:W-:Y:S05]  /*1b70*/  CALL.REL.NOINC `($__internal_11_$__cuda_sm20_rem_s64) ;  /* 0x0000004c00247944 */ /* 0x000fea0003c00000 */
[----:B------:R-:W-:Y:S01]  /*1b80*/  MOV R28, R30 ;  /* 0x0000001e001c7202 */ /* 0x000fe20000000f00 */
[----:B------:R-:W-:Y:S01]  /*1b90*/  IMAD.MOV.U32 R29, RZ, RZ, R31 ;  /* 0x000000ffff1d7224 */ /* 0x000fe200078e001f */
[----:B------:R-:W-:Y:S06]  /*1ba0*/  BRA `(.L_x_614) ;  /* 0x00000000004c7947 */ /* 0x000fec0003800000 */
.L_x_613:
        /* <DEDUP_REMOVED lines=19> */
.L_x_614:
[----:B------:R-:W-:Y:S05]  /*1ce0*/  BSYNC B2 ;  /* 0x0000000000027941 */ /* 0x000fea0003800000 */
.L_x_612:
        /* <DEDUP_REMOVED lines=22> */
[----:B------:R-:W-:-:S04]  /*1e50*/  ISETP.NE.U32.AND P2, PT, R30, RZ, PT ;  /* 0x000000ff1e00720c */ /* 0x000fc80003f45070 */
[----:B------:R-:W-:Y:S01]  /*1e60*/  ISETP.NE.AND.EX P2, PT, R31, RZ, PT, P2 ;  /* 0x000000ff1f00720c */ /* 0x000fe20003f45320 */
[----:B------:R-:W-:-:S12]  /*1e70*/  BRA `(.L_x_621) ;  /* 0x0000000000507947 */ /* 0x000fd80003800000 */
.L_x_620:
        /* <DEDUP_REMOVED lines=20> */
.L_x_621:
[----:B------:R-:W-:Y:S05]  /*1fc0*/  BSYNC B4 ;  /* 0x0000000000047941 */ /* 0x000fea0003800000 */
.L_x_619:
        /* <DEDUP_REMOVED lines=13> */
.L_x_623:
        /* <DEDUP_REMOVED lines=20> */
.L_x_624:
[----:B------:R-:W-:Y:S05]  /*21e0*/  BSYNC B4 ;  /* 0x0000000000047941 */ /* 0x000fea0003800000 */
.L_x_622:
        /* <DEDUP_REMOVED lines=9> */
[----:B------:R-:W-:Y:S05]  /*2280*/  BRA `(.L_x_627) ;  /* 0x0000000000507947 */ /* 0x000fea0003800000 */
.L_x_626:
        /* <DEDUP_REMOVED lines=20> */
.L_x_627:
[----:B------:R-:W-:Y:S05]  /*23d0*/  BSYNC B4 ;  /* 0x0000000000047941 */ /* 0x000fea0003800000 */
.L_x_625:
        /* <DEDUP_REMOVED lines=36> */
[----:B------:R-:W2:Y:S02]  /*2620*/  LDG.E R7, desc[UR14][R6.64] ;  /* 0x0000000e06077981 */ /* 0x000ea4000c1e1900 */
[----:B--2---:R-:W-:-:S07]  /*2630*/  FADD.FTZ R0, R0, R7 ;  /* 0x0000000700007221 */ /* 0x004fce0000010000 */
.L_x_618:
[----:B------:R-:W-:Y:S05]  /*2640*/  BSYNC B3 ;  /* 0x0000000000037941 */ /* 0x000fea0003800000 */
.L_x_617:
        /* <DEDUP_REMOVED lines=24> */
.L_x_631:
        /* <DEDUP_REMOVED lines=20> */
.L_x_632:
[----:B------:R-:W-:Y:S05]  /*2910*/  BSYNC B4 ;  /* 0x0000000000047941 */ /* 0x000fea0003800000 */
.L_x_630:
        /* <DEDUP_REMOVED lines=10> */
[----:B------:R-:W-:Y:S01]  /*29c0*/  MOV R10, R30 ;  /* 0x0000001e000a7202 */ /* 0x000fe20000000f00 */
[----:B------:R-:W-:Y:S01]  /*29d0*/  IMAD.MOV.U32 R11, RZ, RZ, R31 ;  /* 0x000000ffff0b7224 */ /* 0x000fe200078e001f */
[----:B------:R-:W-:Y:S06]  /*29e0*/  BRA `(.L_x_635) ;  /* 0x0000000000507947 */ /* 0x000fec0003800000 */
.L_x_634:
        /* <DEDUP_REMOVED lines=20> */
.L_x_635:
[----:B------:R-:W-:Y:S05]  /*2b30*/  BSYNC B4 ;  /* 0x0000000000047941 */ /* 0x000fea0003800000 */
.L_x_633:
        /* <DEDUP_REMOVED lines=10> */
.L_x_637:
        /* <DEDUP_REMOVED lines=20> */
.L_x_638:
[----:B------:R-:W-:Y:S05]  /*2d20*/  BSYNC B4 ;  /* 0x0000000000047941 */ /* 0x000fea0003800000 */
.L_x_636:
        /* <DEDUP_REMOVED lines=37> */
.L_x_629:
[----:B------:R-:W-:Y:S05]  /*2f80*/  BSYNC B3 ;  /* 0x0000000000037941 */ /* 0x000fea0003800000 */
.L_x_628:
        /* <DEDUP_REMOVED lines=26> */
.L_x_640:
        /* <DEDUP_REMOVED lines=20> */
.L_x_641:
[----:B------:R-:W-:Y:S05]  /*3270*/  BSYNC B3 ;  /* 0x0000000000037941 */ /* 0x000fea0003800000 */
.L_x_639:
        /* <DEDUP_REMOVED lines=15> */
.L_x_643:
        /* <DEDUP_REMOVED lines=20> */
.L_x_644:
[----:B------:R-:W-:Y:S05]  /*34b0*/  BSYNC B3 ;  /* 0x0000000000037941 */ /* 0x000fea0003800000 */
.L_x_642:
        /* <DEDUP_REMOVED lines=9> */
[----:B------:R-:W-:Y:S01]  /*3550*/  IMAD.MOV.U32 R6, RZ, RZ, R30 ;  /* 0x000000ffff067224 */ /* 0x000fe200078e001e */
[----:B------:R-:W-:Y:S01]  /*3560*/  MOV R7, R31 ;  /* 0x0000001f00077202 */ /* 0x000fe20000000f00 */
[----:B------:R-:W-:Y:S06]  /*3570*/  BRA `(.L_x_647) ;  /* 0x0000000000507947 */ /* 0x000fec0003800000 */
.L_x_646:
        /* <DEDUP_REMOVED lines=20> */
.L_x_647:
[----:B------:R-:W-:Y:S05]  /*36c0*/  BSYNC B3 ;  /* 0x0000000000037941 */ /* 0x000fea0003800000 */
.L_x_645:
[----:B------:R-:W-:Y:S01]  /*36d0*/  ULDC.64 UR12, c[0x0][0x240] ;  /* 0x00009000000c7ab9 */ /* 0x000fe20000000a00 */
[----:B------:R-:W-:Y:S01]  /*36e0*/  IMAD.MOV.U32 R14, RZ, RZ, R6 ;  /* 0x000000ffff0e7224 */ /* 0x000fe200078e0006 */
[----:B------:R-:W-:Y:S01]  /*36f0*/  MOV R6, R5 ;  /* 0x0000000500067202 */ /* 0x000fe20000000f00 */
[----:B------:R-:W-:Y:S01]  /*3700*/  IMAD R9, R23, UR12, RZ ;  /* 0x0000000c17097c24 */ /* 0x000fe2000f8e02ff */
[----:B------:R-:W-:Y:S01]  /*3710*/  ULDC.64 UR16, c[0x0][0x280] ;  /* 0x0000a00000107ab9 */ /* 0x000fe20000000a00 */
[----:B------:R-:W-:-:S04]  /*3720*/  IMAD.WIDE.U32 R10, R22, UR12, R10 ;  /* 0x0000000c160a7c25 */ /* 0x000fc8000f8e000a */
[----:B------:R-:W-:Y:S01]  /*3730*/  IMAD R9, R22, UR13, R9 ;  /* 0x0000000d16097c24 */ /* 0x000fe2000f8e0209 */
[----:B------:R-:W-:Y:S01]  /*3740*/  ULDC.64 UR12, c[0x0][0x248] ;  /* 0x00009200000c7ab9 */ /* 0x000fe20000000a00 */
[----:B------:R-:W-:Y:S02]  /*3750*/  IMAD.MOV.U32 R15, RZ, RZ, R7 ;  /* 0x000000ffff0f7224 */ /* 0x000fe400078e0007 */
[----:B------:R-:W-:Y:S01]  /*3760*/  IMAD.MOV.U32 R7, RZ, RZ, R4 ;  /* 0x000000ffff077224 */ /* 0x000fe200078e0004 */
[----:B------:R-:W-:Y:S01]  /*3770*/  IADD3 R9, R9, R11, RZ ;  /* 0x0000000b09097210 */ /* 0x000fe20007ffe0ff */
        /* <DEDUP_REMOVED lines=23> */
[----:B------:R-:W-:-:S06]  /*38f0*/  LEA.HI.X R15, R6, UR13, R7, 0x2, P1 ;  /* 0x0000000d060f7c11 */ /* 0x000fcc00088f1407 */
[----:B------:R-:W2:Y:S01]  /*3900*/  LDG.E R15, desc[UR14][R14.64] ;  /* 0x0000000e0e0f7981 */ /* 0x000ea2000c1e1900 */
[----:B------:R-:W-:Y:S01]  /*3910*/  MOV R9, R13 ;  /* 0x0000000d00097202 */ /* 0x000fe20000000f00 */
[----:B------:R-:W-:Y:S02]  /*3920*/  IMAD.MOV.U32 R10, RZ, RZ, R12 ;  /* 0x000000ffff0a7224 */ /* 0x000fe400078e000c */
[----:B--2---:R-:W-:-:S07]  /*3930*/  FADD.FTZ R0, R0, R15 ;  /* 0x0000000f00007221 */ /* 0x004fce0000010000 */
.L_x_616:
[----:B------:R-:W-:Y:S05]  /*3940*/  BSYNC B2 ;  /* 0x0000000000027941 */ /* 0x000fea0003800000 */
.L_x_615:
        /* <DEDUP_REMOVED lines=60> */
.L_x_692:
        /* <DEDUP_REMOVED lines=15> */
[----:B------:R-:W-:Y:S05]  /*3e00*/  CALL.REL.NOINC `($__internal_11_$__cuda_sm20_rem_s64) ;  /* 0x0000002800807944 */ /* 0x000fea0003c00000 */
[----:B------:R-:W-:-:S04]  /*3e10*/  ISETP.NE.U32.AND P2, PT, R30, RZ, PT ;  /* 0x000000ff1e00720c */ /* 0x000fc80003f45070 */
[----:B------:R-:W-:Y:S01]  /*3e20*/  ISETP.NE.AND.EX P2, PT, R31, RZ, PT, P2 ;  /* 0x000000ff1f00720c */ /* 0x000fe20003f45320 */
[----:B------:R-:W-:-:S12]  /*3e30*/  BRA `(.L_x_652) ;  /* 0x0000000000507947 */ /* 0x000fd80003800000 */
.L_x_651:
        /* <DEDUP_REMOVED lines=20> */
.L_x_652:
[----:B------:R-:W-:Y:S05]  /*3f80*/  BSYNC B3 ;  /* 0x0000000000037941 */ /* 0x000fea0003800000 */
.L_x_650:
        /* <DEDUP_REMOVED lines=9> */
[----:B------:R-:W-:Y:S05]  /*4020*/  CALL.REL.NOINC `($__internal_10_$__cuda_sm20_div_s64) ;  /* 0x0000002000a87944 */ /* 0x000fea0003c00000 */
[----:B------:R-:W-:Y:S01]  /*4030*/  IMAD.MOV.U32 R34, RZ, RZ, R30 ;  /* 0x000000ffff227224 */ /* 0x000fe200078e001e */
[----:B------:R-:W-:Y:S01]  /*4040*/  MOV R35, R31 ;  /* 0x0000001f00237202 */ /* 0x000fe20000000f00 */
[----:B------:R-:W-:Y:S06]  /*4050*/  BRA `(.L_x_655) ;  /* 0x0000000000507947 */ /* 0x000fec0003800000 */
.L_x_654:
        /* <DEDUP_REMOVED lines=20> */
.L_x_655:
[----:B------:R-:W-:Y:S05]  /*41a0*/  BSYNC B3 ;  /* 0x0000000000037941 */ /* 0x000fea0003800000 */
.L_x_653:
        /* <DEDUP_REMOVED lines=15> */
.L_x_657:
        /* <DEDUP_REMOVED lines=20> */
.L_x_658:
[----:B------:R-:W-:Y:S05]  /*43e0*/  BSYNC B3 ;  /* 0x0000000000037941 */ /* 0x000fea0003800000 */
.L_x_656:
        /* <DEDUP_REMOVED lines=26> */
[----:B------:R-:W-:-:S06]  /*4590*/  IADD3.X R7, R7, UR13, R31, P2, !PT ;  /* 0x0000000d07077c10 */ /* 0x000fcc00097fe41f */
[----:B------:R-:W2:Y:S02]  /*45a0*/  LDG.E R7, desc[UR14][R6.64] ;  /* 0x0000000e06077981 */ /* 0x000ea4000c1e1900 */
[----:B--2---:R-:W-:-:S07]  /*45b0*/  FADD.FTZ R0, R0, R7 ;  /* 0x0000000700007221 */ /* 0x004fce0000010000 */
.L_x_649:
[----:B------:R-:W-:Y:S05]  /*45c0*/  BSYNC B2 ;  /* 0x0000000000027941 */ /* 0x000fea0003800000 */
.L_x_648:
        /* <DEDUP_REMOVED lines=13> */
[----:B------:R-:W-:Y:S05]  /*46a0*/  CALL.REL.NOINC `($__internal_11_$__cuda_sm20_rem_s64) ;  /* 0x0000002000587944 */ /* 0x000fea0003c00000 */
[----:B------:R-:W-:-:S04]  /*46b0*/  ISETP.NE.U32.AND P2, PT, R30, RZ, PT ;  /* 0x000000ff1e00720c */ /* 0x000fc80003f45070 */
[----:B------:R-:W-:Y:S01]  /*46c0*/  ISETP.NE.AND.EX P2, PT, R31, RZ, PT, P2 ;  /* 0x000000ff1f00720c */ /* 0x000fe20003f45320 */
[----:B------:R-:W-:-:S12]  /*46d0*/  BRA `(.L_x_663) ;  /* 0x0000000000507947 */ /* 0x000fd80003800000 */
.L_x_662:
        /* <DEDUP_REMOVED lines=20> */
.L_x_663:
[----:B------:R-:W-:Y:S05]  /*4820*/  BSYNC B3 ;  /* 0x0000000000037941 */ /* 0x000fea0003800000 */
.L_x_661:
        /* <DEDUP_REMOVED lines=9> */
[----:B------:R-:W-:Y:S05]  /*48c0*/  CALL.REL.NOINC `($__internal_10_$__cuda_sm20_div_s64) ;  /* 0x0000001800807944 */ /* 0x000fea0003c00000 */
[----:B------:R-:W-:Y:S01]  /*48d0*/  MOV R34, R30 ;  /* 0x0000001e00227202 */ /* 0x000fe20000000f00 */
[----:B------:R-:W-:Y:S01]  /*48e0*/  IMAD.MOV.U32 R35, RZ, RZ, R31 ;  /* 0x000000ffff237224 */ /* 0x000fe200078e001f */
[----:B------:R-:W-:Y:S06]  /*48f0*/  BRA `(.L_x_666) ;  /* 0x0000000000507947 */ /* 0x000fec0003800000 */
.L_x_665:
        /* <DEDUP_REMOVED lines=20> */
.L_x_666:
[----:B------:R-:W-:Y:S05]  /*4a40*/  BSYNC B3 ;  /* 0x0000000000037941 */ /* 0x000fea0003800000 */
.L_x_664:
        /* <DEDUP_REMOVED lines=15> */
.L_x_668:
        /* <DEDUP_REMOVED lines=20> */
.L_x_669:
[----:B------:R-:W-:Y:S05]  /*4c80*/  BSYNC B3 ;  /* 0x0000000000037941 */ /* 0x000fea0003800000 */
.L_x_667:
        /* <DEDUP_REMOVED lines=26> */
[----:B------:R-:W-:-:S06]  /*4e30*/  IADD3.X R7, R7, UR13, R31, P2, !PT ;  /* 0x0000000d07077c10 */ /* 0x000fcc00097fe41f */
[----:B------:R-:W2:Y:S02]  /*4e40*/  LDG.E R7, desc[UR14][R6.64+0x4] ;  /* 0x0000040e06077981 */ /* 0x000ea4000c1e1900 */
[----:B--2---:R-:W-:-:S07]  /*4e50*/  FADD.FTZ R0, R0, R7 ;  /* 0x0000000700007221 */ /* 0x004fce0000010000 */
.L_x_660:
[----:B------:R-:W-:Y:S05]  /*4e60*/  BSYNC B2 ;  /* 0x0000000000027941 */ /* 0x000fea0003800000 */
.L_x_659:
        /* <DEDUP_REMOVED lines=17> */
.L_x_673:
        /* <DEDUP_REMOVED lines=20> */
.L_x_674:
[----:B------:R-:W-:Y:S05]  /*50c0*/  BSYNC B3 ;  /* 0x0000000000037941 */ /* 0x000fea0003800000 */
.L_x_672:
        /* <DEDUP_REMOVED lines=13> */
.L_x_676:
        /* <DEDUP_REMOVED lines=20> */
.L_x_677:
[----:B------:R-:W-:Y:S05]  /*52e0*/  BSYNC B3 ;  /* 0x0000000000037941 */ /* 0x000fea0003800000 */
.L_x_675:
        /* <DEDUP_REMOVED lines=15> */
.L_x_679:
        /* <DEDUP_REMOVED lines=20> */
.L_x_680:
[----:B------:R-:W-:Y:S05]  /*5520*/  BSYNC B3 ;  /* 0x0000000000037941 */ /* 0x000fea0003800000 */
.L_x_678:
        /* <DEDUP_REMOVED lines=28> */
.L_x_671:
[----:B------:R-:W-:Y:S05]  /*56f0*/  BSYNC B2 ;  /* 0x0000000000027941 */ /* 0x000fea0003800000 */
.L_x_670:
        /* <DEDUP_REMOVED lines=17> */
.L_x_684:
        /* <DEDUP_REMOVED lines=20> */
.L_x_685:
[----:B------:R-:W-:Y:S05]  /*5950*/  BSYNC B3 ;  /* 0x0000000000037941 */ /* 0x000fea0003800000 */
.L_x_683:
        /* <DEDUP_REMOVED lines=13> */
.L_x_687:
        /* <DEDUP_REMOVED lines=20> */
.L_x_688:
[----:B------:R-:W-:Y:S05]  /*5b70*/  BSYNC B3 ;  /* 0x0000000000037941 */ /* 0x000fea0003800000 */
.L_x_686:
        /* <DEDUP_REMOVED lines=15> */
.L_x_690:
        /* <DEDUP_REMOVED lines=20> */
.L_x_691:
[----:B------:R-:W-:Y:S05]  /*5db0*/  BSYNC B3 ;  /* 0x0000000000037941 */ /* 0x000fea0003800000 */
.L_x_689:
        /* <DEDUP_REMOVED lines=28> */
.L_x_682:
[----:B------:R-:W-:Y:S05]  /*5f80*/  BSYNC B2 ;  /* 0x0000000000027941 */ /* 0x000fea0003800000 */
.L_x_681:
        /* <DEDUP_REMOVED lines=25> */
.L_x_611:
[----:B------:R-:W-:Y:S05]  /*6120*/  BSYNC B0 ;  /* 0x0000000000007941 */ /* 0x000fea0003800000 */
.L_x_610:
[----:B------:R-:W-:-:S04]  /*6130*/  IADD3 R3, P0, R3, 0x1, RZ ;  /* 0x0000000103037810 */ /* 0x000fc80007f1e0ff */
[----:B------:R-:W-:Y:S02]  /*6140*/  IADD3.X R2, RZ, R2, RZ, P0, !PT ;  /* 0x00000002ff027210 */ /* 0x000fe400007fe4ff */
[----:B------:R-:W-:-:S04]  /*6150*/  ISETP.GE.U32.AND P0, PT, R3, R58, PT ;  /* 0x0000003a0300720c */ /* 0x000fc80003f06070 */
[----:B------:R-:W-:-:S13]  /*6160*/  ISETP.GE.AND.EX P0, PT, R2, R61, PT, P0 ;  /* 0x0000003d0200720c */ /* 0x000fda0003f06300 */
[----:B------:R-:W-:Y:S05]  /*6170*/  @!P0 BRA `(.L_x_693) ;  /* 0xffffffb800088947 */ /* 0x000fea000383ffff */
.L_x_609:
[----:B------:R-:W-:Y:S05]  /*6180*/  BSYNC B1 ;  /* 0x0000000000017941 */ /* 0x000fea0003800000 */
.L_x_608:
[----:B------:R-:W-:Y:S01]  /*6190*/  ULDC UR11, c[0x0][0x0] ;  /* 0x00000000000b7ab9 */ /* 0x000fe20000000800 */
[----:B------:R-:W0:Y:S01]  /*61a0*/  LDC R6, c[0x0][0xc] ;  /* 0x00000300ff067b82 */ /* 0x000e220000000800 */
[----:B------:R-:W-:Y:S01]  /*61b0*/  ULDC.64 UR12, c[0x0][0x298] ;  /* 0x0000a600000c7ab9 */ /* 0x000fe20000000a00 */
[----:B------:R-:W-:Y:S01]  /*61c0*/  MOV R3, R57 ;  /* 0x0000003900037202 */ /* 0x000fe20000000f00 */
[----:B------:R-:W-:Y:S02]  /*61d0*/  IMAD R5, R21, UR12, RZ ;  /* 0x0000000c15057c24 */ /* 0x000fe4000f8e02ff */
[----:B------:R-:W-:Y:S02]  /*61e0*/  IMAD.MOV.U32 R2, RZ, RZ, R55 ;  /* 0x000000ffff027224 */ /* 0x000fe400078e0037 */
[C---:B------:R-:W-:Y:S02]  /*61f0*/  IMAD R5, R20.reuse, UR13, R5 ;  /* 0x0000000d14057c24 */ /* 0x040fe4000f8e0205 */
[----:B------:R-:W-:Y:S01]  /*6200*/  IMAD.WIDE.U32 R2, R20, UR12, R2 ;  /* 0x0000000c14027c25 */ /* 0x000fe2000f8e0002 */
[----:B------:R-:W-:-:S03]  /*6210*/  ULDC.64 UR12, c[0x0][0x290] ;  /* 0x0000a400000c7ab9 */ /* 0x000fc60000000a00 */
[----:B------:R-:W-:Y:S01]  /*6220*/  IMAD.IADD R3, R3, 0x1, R5 ;  /* 0x0000000103037824 */ /* 0x000fe200078e0205 */
[----:B------:R-:W-:-:S04]  /*6230*/  LEA R4, P0, R2, UR12, 0x2 ;  /* 0x0000000c02047c11 */ /* 0x000fc8000f8010ff */
[----:B------:R-:W-:-:S05]  /*6240*/  LEA.HI.X R5, R2, UR13, R3, 0x2, P0 ;  /* 0x0000000d02057c11 */ /* 0x000fca00080f1403 */
[----:B------:R1:W-:Y:S01]  /*6250*/  STG.E desc[UR14][R4.64], R0 ;  /* 0x0000000004007986 */ /* 0x0003e2000c10190e */
[----:B0-----:R-:W-:-:S05]  /*6260*/  IMAD R3, R6, UR11, RZ ;  /* 0x0000000b06037c24 */ /* 0x001fca000f8e02ff */
[----:B------:R-:W-:-:S04]  /*6270*/  IADD3 R56, P0, R3, R56, RZ ;  /* 0x0000003803387210 */ /* 0x000fc80007f1e0ff */
[----:B------:R-:W-:Y:S02]  /*6280*/  IADD3.X R59, RZ, R59, RZ, P0, !PT ;  /* 0x0000003bff3b7210 */ /* 0x000fe400007fe4ff */
[----:B------:R-:W-:-:S04]  /*6290*/  ISETP.GE.U32.AND P0, PT, R56, UR4, PT ;  /* 0x0000000438007c0c */ /* 0x000fc8000bf06070 */
[----:B------:R-:W-:-:S13]  /*62a0*/  ISETP.GE.AND.EX P0, PT, R59, UR6, PT, P0 ;  /* 0x000000063b007c0c */ /* 0x000fda000bf06300 */
[----:B-1----:R-:W-:Y:S05]  /*62b0*/  @!P0 BRA `(.L_x_694) ;  /* 0xffffff9c00ac8947 */ /* 0x002fea000383ffff */
[----:B------:R-:W-:Y:S05]  /*62c0*/  EXIT ;  /* 0x000000000000794d */ /* 0x000fea0003800000 */
        .weak           $__internal_10_$__cuda_sm20_div_s64
        .type           $__internal_10_$__cuda_sm20_div_s64,@function
        .size           $__internal_10_$__cuda_sm20_div_s64,($__internal_11_$__cuda_sm20_rem_s64 - $__internal_10_$__cuda_sm20_div_s64)
$__internal_10_$__cuda_sm20_div_s64:
        /* <DEDUP_REMOVED lines=83> */
[----:B------:R-:W-:Y:S06]  /*6800*/  RET.REL.NODEC R6 `(_ZN2at6native21col2im_batched_kernelIfEEvlPKT_llllllllllllllPS2_l) ;  /* 0xffffff9406fc7950 */ /* 0x000fec0003c3ffff */
        .weak           $__internal_11_$__cuda_sm20_rem_s64
        .type           $__internal_11_$__cuda_sm20_rem_s64,@function
        .size           $__internal_11_$__cuda_sm20_rem_s64,(.L_x_823 - $__internal_11_$__cuda_sm20_rem_s64)
$__internal_11_$__cuda_sm20_rem_s64:
        /* <DEDUP_REMOVED lines=76> */
[----:B------:R-:W-:Y:S06]  /*6cd0*/  RET.REL.NODEC R36 `(_ZN2at6native21col2im_batched_kernelIfEEvlPKT_llllllllllllllPS2_l) ;  /* 0xffffff9024c87950 */ /* 0x000fec0003c3ffff */
.L_x_695:
        /* <DEDUP_REMOVED lines=10> */
.L_x_823:


//--------------------- .text._ZN2at6native21col2im_batched_kernelIdEEvlPKT_llllllllllllllPS2_l --------------------------
	.section	.text._ZN2at6native21col2im_batched_kernelIdEEvlPKT_llllllllllllllPS2_l,"ax",@progbits
	.align	128
        .global         _ZN2at6native21col2im_batched_kernelIdEEvlPKT_llllllllllllllPS2_l
        .type           _ZN2at6native21col2im_batched_kernelIdEEvlPKT_llllllllllllllPS2_l,@function
        .size           _ZN2at6native21col2im_batched_kernelIdEEvlPKT_llllllllllllllPS2_l,(.L_x_825 - _ZN2at6native21col2im_batched_kernelIdEEvlPKT_llllllllllllllPS2_l)
        .other          _ZN2at6native21col2im_batched_kernelIdEEvlPKT_llllllllllllllPS2_l,@"STO_CUDA_ENTRY STV_DEFAULT"
_ZN2at6native21col2im_batched_kernelIdEEvlPKT_llllllllllllllPS2_l:
.text._ZN2at6native21col2im_batched_kernelIdEEvlPKT_llllllllllllllPS2_l:
        /* <DEDUP_REMOVED lines=19> */
[----:B------:R-:W-:Y:S01]  /*0130*/  MOV R60, R3 ;  /* 0x00000003003c7202 */ /* 0x000fe20000000f00 */
[----:B------:R-:W-:Y:S02]  /*0140*/  USHF.L.U64.HI UR8, UR10, 0x3, UR11 ;  /* 0x000000030a087899 */ /* 0x000fe4000801020b */
[----:B------:R-:W-:Y:S02]  /*0150*/  USHF.L.U32 UR9, UR10, 0x3, URZ ;  /* 0x000000030a097899 */ /* 0x000fe4000800063f */
[----:B------:R-:W-:Y:S01]  /*0160*/  UIADD3.X UR10, URZ, UR13, URZ, UP0, !UPT ;  /* 0x0000000d3f0a7290 */ /* 0x000fe200087fe43f */
[----:B------:R-:W-:-:S11]  /*0170*/  ULDC.64 UR14, c[0x0][0x208] ;  /* 0x00008200000e7ab9 */ /* 0x000fd60000000a00 */
.L_x_810:
        /* <DEDUP_REMOVED lines=11> */
[----:B------:R-:W-:Y:S05]  /*0230*/  CALL.REL.NOINC `($__internal_12_$__cuda_sm20_div_s64) ;  /* 0x0000006000047944 */ /* 0x000fea0003c00000 */
[----:B------:R-:W-:Y:S01]  /*0240*/  IADD3 R7, P0, RZ, -R32, RZ ;  /* 0x80000020ff077210 */ /* 0x000fe20007f1e0ff */
[----:B------:R-:W-:Y:S01]  /*0250*/  ULDC.64 UR12, c[0x0][0x210] ;  /* 0x00008400000c7ab9 */ /* 0x000fe20000000a00 */
[----:B------:R-:W-:Y:S01]  /*0260*/  MOV R2, R57 ;  /* 0x0000003900027202 */ /* 0x000fe20000000f00 */
[----:B------:R-:W-:Y:S02]  /*0270*/  IMAD.MOV.U32 R3, RZ, RZ, R60 ;  /* 0x000000ffff037224 */ /* 0x000fe400078e003c */
[----:B------:R-:W-:Y:S02]  /*0280*/  IMAD.X R0, RZ, RZ, ~R5, P0 ;  /* 0x000000ffff007224 */ /* 0x000fe400000e0e05 */
[----:B------:R-:W-:-:S04]  /*0290*/  IMAD.WIDE.U32 R2, R7, UR12, R2 ;  /* 0x0000000c07027c25 */ /* 0x000fc8000f8e0002 */
[----:B------:R-:W-:Y:S02]  /*02a0*/  IMAD R0, R0, UR12, RZ ;  /* 0x0000000c00007c24 */ /* 0x000fe4000f8e02ff */
[----:B------:R-:W-:Y:S02]  /*02b0*/  IMAD.MOV.U32 R56, RZ, RZ, R2 ;  /* 0x000000ffff387224 */ /* 0x000fe400078e0002 */
[----:B------:R-:W-:Y:S02]  /*02c0*/  IMAD R7, R7, UR13, R0 ;  /* 0x0000000d07077c24 */ /* 0x000fe4000f8e0200 */
[----:B------:R-:W-:Y:S02]  /*02d0*/  IMAD.MOV.U32 R20, RZ, RZ, R32 ;  /* 0x000000ffff147224 */ /* 0x000fe400078e0020 */
[----:B------:R-:W-:Y:S01]  /*02e0*/  IMAD.MOV.U32 R21, RZ, RZ, R5 ;  /* 0x000000ffff157224 */ /* 0x000fe200078e0005 */
[----:B------:R-:W-:Y:S01]  /*02f0*/  IADD3 R58, R3, R7, RZ ;  /* 0x00000007033a7210 */ /* 0x000fe20007ffe0ff */
[----:B------:R-:W-:Y:S06]  /*0300*/  BRA `(.L_x_698) ;  /* 0x00000000005c7947 */ /* 0x000fec0003800000 */
.L_x_697:
[----:B------:R-:W-:Y:S01]  /*0310*/  ULDC UR11, c[0x0][0x210] ;  /* 0x00008400000b7ab9 */ /* 0x000fe20000000800 */
[----:B------:R-:W-:Y:S01]  /*0320*/  HFMA2.MMA R21, -RZ, RZ, 0, 0 ;  /* 0x00000000ff157435 */ /* 0x000fe200000001ff */
[----:B------:R-:W0:Y:S01]  /*0330*/  I2F.U32.RP R0, UR11 ;  /* 0x0000000b00007d06 */ /* 0x000e220008209000 */
[----:B------:R-:W-:Y:S01]  /*0340*/  ISETP.NE.U32.AND P2, PT, RZ, UR11, PT ;  /* 0x0000000bff007c0c */ /* 0x000fe2000bf45070 */
[----:B------:R-:W-:-:S06]  /*0350*/  IMAD.MOV.U32 R58, RZ, RZ, RZ ;  /* 0x000000ffff3a7224 */ /* 0x000fcc00078e00ff */
        /* <DEDUP_REMOVED lines=18> */
.L_x_698:
[----:B------:R-:W-:Y:S05]  /*0480*/  BSYNC B0 ;  /* 0x0000000000007941 */ /* 0x000fea0003800000 */
.L_x_696:
        /* <DEDUP_REMOVED lines=15> */
[----:B------:R-:W-:Y:S01]  /*0580*/  IMAD.MOV.U32 R3, RZ, RZ, R58 ;  /* 0x000000ffff037224 */ /* 0x000fe200078e003a */
[----:B------:R-:W-:Y:S01]  /*0590*/  MOV R4, R32 ;  /* 0x0000002000047202 */ /* 0x000fe20000000f00 */
[----:B------:R-:W-:Y:S02]  /*05a0*/  IMAD.X R0, RZ, RZ, ~R5, P0 ;  /* 0x000000ffff007224 */ /* 0x000fe400000e0e05 */
[----:B------:R-:W-:-:S04]  /*05b0*/  IMAD.WIDE.U32 R2, R7, UR12, R2 ;  /* 0x0000000c07027c25 */ /* 0x000fc8000f8e0002 */
[----:B------:R-:W-:-:S04]  /*05c0*/  IMAD R0, R0, UR12, RZ ;  /* 0x0000000c00007c24 */ /* 0x000fc8000f8e02ff */
[----:B------:R-:W-:-:S04]  /*05d0*/  IMAD R7, R7, UR13, R0 ;  /* 0x0000000d07077c24 */ /* 0x000fc8000f8e0200 */
[----:B------:R-:W-:Y:S01]  /*05e0*/  IMAD.IADD R0, R3, 0x1, R7 ;  /* 0x0000000103007824 */ /* 0x000fe200078e0207 */
[----:B------:R-:W-:Y:S06]  /*05f0*/  BRA `(.L_x_701) ;  /* 0x00000000005c7947 */ /* 0x000fec0003800000 */
.L_x_700:
[----:B------:R-:W-:Y:S02]  /*0600*/  ULDC UR11, c[0x0][0x238] ;  /* 0x00008e00000b7ab9 */ /* 0x000fe40000000800 */
        /* <DEDUP_REMOVED lines=22> */
.L_x_701:
[----:B------:R-:W-:Y:S05]  /*0770*/  BSYNC B0 ;  /* 0x0000000000007941 */ /* 0x000fea0003800000 */
.L_x_699:
        /* <DEDUP_REMOVED lines=9> */
[----:B------:R-:W-:Y:S01]  /*0810*/  MOV R36, R5 ;  /* 0x0000000500247202 */ /* 0x000fe20000000f00 */
[----:B------:R-:W-:Y:S01]  /*0820*/  IMAD.MOV.U32 R37, RZ, RZ, R4 ;  /* 0x000000ffff257224 */ /* 0x000fe200078e0004 */
[----:B------:R-:W-:Y:S01]  /*0830*/  MOV R6, 0x870 ;  /* 0x0000087000067802 */ /* 0x000fe20000000f00 */
[----:B------:R-:W-:Y:S02]  /*0840*/  IMAD.U32 R44, RZ, RZ, UR12 ;  /* 0x0000000cff2c7e24 */ /* 0x000fe4000f8e00ff */
[----:B------:R-:W-:-:S07]  /*0850*/  IMAD.U32 R5, RZ, RZ, UR13 ;  /* 0x0000000dff057e24 */ /* 0x000fce000f8e00ff */
[----:B------:R-:W-:Y:S05]  /*0860*/  CALL.REL.NOINC `($__internal_13_$__cuda_sm20_rem_s64) ;  /* 0x0000005c00c87944 */ /* 0x000fea0003c00000 */
[----:B------:R-:W-:Y:S01]  /*0870*/  MOV R2, R5 ;  /* 0x0000000500027202 */ /* 0x000fe20000000f00 */
[----:B------:R-:W-:Y:S01]  /*0880*/  IMAD.MOV.U32 R3, RZ, RZ, R32 ;  /* 0x000000ffff037224 */ /* 0x000fe200078e0020 */
[----:B------:R-:W-:Y:S06]  /*0890*/  BRA `(.L_x_704) ;  /* 0x0000000000507947 */ /* 0x000fec0003800000 */
.L_x_703:
        /* <DEDUP_REMOVED lines=20> */
.L_x_704:
[----:B------:R-:W-:Y:S05]  /*09e0*/  BSYNC B0 ;  /* 0x0000000000007941 */ /* 0x000fea0003800000 */
.L_x_702:
        /* <DEDUP_REMOVED lines=16> */
[----:B------:R-:W-:Y:S05]  /*0af0*/  CALL.REL.NOINC `($__internal_12_$__cuda_sm20_div_s64) ;  /* 0x0000005400d47944 */ /* 0x000fea0003c00000 */
[----:B------:R-:W-:Y:S02]  /*0b00*/  IMAD.MOV.U32 R22, RZ, RZ, R32 ;  /* 0x000000ffff167224 */ /* 0x000fe400078e0020 */
[----:B------:R-:W-:Y:S01]  /*0b10*/  IMAD.MOV.U32 R23, RZ, RZ, R5 ;  /* 0x000000ffff177224 */ /* 0x000fe200078e0005 */
[----:B------:R-:W-:Y:S06]  /*0b20*/  BRA `(.L_x_707) ;  /* 0x00000000004c7947 */ /* 0x000fec0003800000 */
.L_x_706:
        /* <DEDUP_REMOVED lines=19> */
.L_x_707:
[----:B------:R-:W-:Y:S05]  /*0c60*/  BSYNC B0 ;  /* 0x0000000000007941 */ /* 0x000fea0003800000 */
.L_x_705:
        /* <DEDUP_REMOVED lines=8> */
[----:B------:R-:W-:-:S03]  /*0cf0*/  HFMA2.MMA R4, -RZ, RZ, 0, 0 ;  /* 0x00000000ff047435 */ /* 0x000fc600000001ff */
        /* <DEDUP_REMOVED lines=18> */
[----:B------:R-:W-:Y:S05]  /*0e20*/  CALL.REL.NOINC `($__internal_12_$__cuda_sm20_div_s64) ;  /* 0x0000005400087944 */ /* 0x000fea0003c00000 */
[----:B------:R-:W-:Y:S01]  /*0e30*/  IMAD.MOV.U32 R4, RZ, RZ, R32 ;  /* 0x000000ffff047224 */ /* 0x000fe200078e0020 */
[----:B------:R-:W-:Y:S06]  /*0e40*/  BRA `(.L_x_712) ;  /* 0x0000000000507947 */ /* 0x000fec0003800000 */
.L_x_711:
        /* <DEDUP_REMOVED lines=20> */
.L_x_712:
[----:B------:R-:W-:Y:S05]  /*0f90*/  BSYNC B1 ;  /* 0x0000000000017941 */ /* 0x000fea0003800000 */
.L_x_710:
[----:B------:R-:W-:-:S05]  /*0fa0*/  IADD3 R4, P0, R4, 0x1, RZ ;  /* 0x0000000104047810 */ /* 0x000fca0007f1e0ff */
[----:B------:R-:W-:-:S08]  /*0fb0*/  IMAD.X R3, RZ, RZ, R5, P0 ;  /* 0x000000ffff037224 */ /* 0x000fd000000e0605 */
.L_x_709:
[----:B------:R-:W-:Y:S05]  /*0fc0*/  BSYNC B0 ;  /* 0x0000000000007941 */ /* 0x000fea0003800000 */
.L_x_708:
        /* <DEDUP_REMOVED lines=11> */
[----:B------:R-:W-:Y:S05]  /*1080*/  CALL.REL.NOINC `($__internal_12_$__cuda_sm20_div_s64) ;  /* 0x0000005000707944 */ /* 0x000fea0003c00000 */
[----:B------:R-:W-:Y:S02]  /*1090*/  IMAD.MOV.U32 R24, RZ, RZ, R32 ;  /* 0x000000ffff187224 */ /* 0x000fe400078e0020 */
[----:B------:R-:W-:Y:S01]  /*10a0*/  IMAD.MOV.U32 R25, RZ, RZ, R5 ;  /* 0x000000ffff197224 */ /* 0x000fe200078e0005 */
[----:B------:R-:W-:Y:S06]  /*10b0*/  BRA `(.L_x_715) ;  /* 0x0000000000507947 */ /* 0x000fec0003800000 */
.L_x_714:
        /* <DEDUP_REMOVED lines=20> */
.L_x_715:
[----:B------:R-:W-:Y:S05]  /*1200*/  BSYNC B0 ;  /* 0x0000000000007941 */ /* 0x000fea0003800000 */
.L_x_713:
[----:B------:R-:W0:Y:S01]  /*1210*/  LDC.64 R8, c[0x0][0x270] ;  /* 0x00009c00ff087b82 */ /* 0x000e220000000a00 */
[----:B------:R-:W-:Y:S01]  /*1220*/  ULDC.64 UR12, c[0x0][0x240] ;  /* 0x00009000000c7ab9 */ /* 0x000fe20000000a00 */
[----:B------:R-:W-:Y:S01]  /*1230*/  BSSY B0, `(.L_x_716) ;  /* 0x0000033000007945 */ /* 0x000fe20003800000 */
[----:B------:R-:W-:Y:S01]  /*1240*/  UIADD3 UR11, UP0, UR12, -0x1, URZ ;  /* 0xffffffff0c0b7890 */ /* 0x000fe2000ff1e03f */
[----:B------:R-:W-:-:S03]  /*1250*/  HFMA2.MMA R2, -RZ, RZ, 0, 0 ;  /* 0x00000000ff027435 */ /* 0x000fc600000001ff */
[----:B------:R-:W-:-:S06]  /*1260*/  UIADD3.X UR12, UR13, -0x1, URZ, UP0, !UPT ;  /* 0xffffffff0d0c7890 */ /* 0x000fcc00087fe43f */
[C---:B0-----:R-:W-:Y:S02]  /*1270*/  IMAD R0, R8.reuse, UR12, RZ ;  /* 0x0000000c08007c24 */ /* 0x041fe4000f8e02ff */
        /* <DEDUP_REMOVED lines=23> */
.L_x_719:
        /* <DEDUP_REMOVED lines=20> */
.L_x_720:
[----:B------:R-:W-:Y:S05]  /*1530*/  BSYNC B1 ;  /* 0x0000000000017941 */ /* 0x000fea0003800000 */
.L_x_718:
[----:B------:R-:W-:-:S05]  /*1540*/  IADD3 R2, P0, R32, 0x1, RZ ;  /* 0x0000000120027810 */ /* 0x000fca0007f1e0ff */
[----:B------:R-:W-:-:S08]  /*1550*/  IMAD.X R0, RZ, RZ, R33, P0 ;  /* 0x000000ffff007224 */ /* 0x000fd000000e0621 */
.L_x_717:
[----:B------:R-:W-:Y:S05]  /*1560*/  BSYNC B0 ;  /* 0x0000000000007941 */ /* 0x000fea0003800000 */
.L_x_716:
        /* <DEDUP_REMOVED lines=12> */
[----:B------:R-:W-:Y:S01]  /*1630*/  IMAD.MOV.U32 R33, RZ, RZ, R5 ;  /* 0x000000ffff217224 */ /* 0x000fe200078e0005 */
[----:B------:R-:W-:Y:S06]  /*1640*/  BRA `(.L_x_723) ;  /* 0x0000000000507947 */ /* 0x000fec0003800000 */
.L_x_722:
        /* <DEDUP_REMOVED lines=20> */
.L_x_723:
[----:B------:R-:W-:Y:S05]  /*1790*/  BSYNC B0 ;  /* 0x0000000000007941 */ /* 0x000fea0003800000 */
.L_x_721:
[----:B------:R-:W-:Y:S01]  /*17a0*/  IADD3 R59, P0, R32, 0x1, RZ ;  /* 0x00000001203b7810 */ /* 0x000fe20007f1e0ff */
[----:B------:R-:W-:Y:S01]  /*17b0*/  ULDC.64 UR12, c[0x0][0x280] ;  /* 0x0000a000000c7ab9 */ /* 0x000fe20000000a00 */
[----:B------:R-:W-:Y:S01]  /*17c0*/  BSSY B1, `(.L_x_724) ;  /* 0x0000494000017945 */ /* 0x000fe20003800000 */
[----:B------:R-:W-:Y:S02]  /*17d0*/  CS2R R26, SRZ ;  /* 0x00000000001a7805 */ /* 0x000fe4000001ff00 */
        /* <DEDUP_REMOVED lines=12> */
[-C--:B------:R-:W-:Y:S01]  /*18a0*/  IADD3 R55, P1, RZ, -R4.reuse, RZ ;  /* 0x80000004ff377210 */ /* 0x080fe20007f3e0ff */
[----:B------:R-:W-:Y:S01]  /*18b0*/  ULOP3.LUT UR12, URZ, UR13, URZ, 0x33, !UPT ;  /* 0x0000000d3f0c7292 */ /* 0x000fe2000f8e333f */
[----:B------:R-:W-:Y:S02]  /*18c0*/  IADD3.X R5, ~R25, -0x1, RZ, P0, !PT ;  /* 0xffffffff19057810 */ /* 0x000fe400007fe5ff */
[----:B------:R-:W-:Y:S02]  /*18d0*/  CS2R R26, SRZ ;  /* 0x00000000001a7805 */ /* 0x000fe4000001ff00 */
[----:B------:R-:W-:Y:S01]  /*18e0*/  LOP3.LUT R52, RZ, R4, RZ, 0x33, !PT ;  /* 0x00000004ff347212 */ /* 0x000fe200078e33ff */
[----:B------:R-:W-:Y:S01]  /*18f0*/  IMAD.X R8, RZ, RZ, ~R3, P1 ;  /* 0x000000ffff087224 */ /* 0x000fe200008e0e03 */
[----:B------:R-:W-:-:S04]  /*1900*/  ISETP.GT.U32.AND P0, PT, R9, UR11, PT ;  /* 0x0000000b09007c0c */ /* 0x000fc8000bf04070 */
[----:B------:R-:W-:Y:S01]  /*1910*/  ISETP.GT.AND.EX P0, PT, R5, UR12, PT, P0 ;  /* 0x0000000c05007c0c */ /* 0x000fe2000bf04300 */
[----:B------:R-:W-:Y:S02]  /*1920*/  ULDC.64 UR12, c[0x0][0x268] ;  /* 0x00009a00000c7ab9 */ /* 0x000fe40000000a00 */
[----:B------:R-:W-:Y:S01]  /*1930*/  IMAD R5, R3, UR12, RZ ;  /* 0x0000000c03057c24 */ /* 0x000fe2000f8e02ff */
[----:B------:R-:W-:Y:S01]  /*1940*/  SEL R9, R9, UR11, P0 ;  /* 0x0000000b09097c07 */ /* 0x000fe20008000000 */
[----:B------:R-:W-:Y:S02]  /*1950*/  IMAD R8, R8, UR12, RZ ;  /* 0x0000000c08087c24 */ /* 0x000fe4000f8e02ff */
[----:B------:R-:W-:Y:S02]  /*1960*/  IMAD R5, R4, UR13, R5 ;  /* 0x0000000d04057c24 */ /* 0x000fe4000f8e0205 */
[----:B------:R-:W-:-:S04]  /*1970*/  IMAD.WIDE.U32 R40, R55, UR12, R42 ;  /* 0x0000000c37287c25 */ /* 0x000fc8000f8e002a */
[----:B0-----:R-:W-:-:S04]  /*1980*/  IMAD.WIDE.U32 R6, R4, UR12, R6 ;  /* 0x0000000c04067c25 */ /* 0x001fc8000f8e0006 */
[----:B------:R-:W-:Y:S01]  /*1990*/  IMAD.IADD R52, R52, 0x1, -R9 ;  /* 0x0000000134347824 */ /* 0x000fe200078e0a09 */
[C---:B------:R-:W-:Y:S01]  /*19a0*/  IADD3 R48, P1, P2, R42.reuse, -UR12, -R6 ;  /* 0x8000000c2a307c10 */ /* 0x040fe2000fa3e806 */
[----:B------:R-:W-:Y:S01]  /*19b0*/  IMAD R55, R55, UR13, R8 ;  /* 0x0000000d37377c24 */ /* 0x000fe2000f8e0208 */
[----:B------:R-:W-:Y:S02]  /*19c0*/  IADD3 R5, R7, R5, RZ ;  /* 0x0000000507057210 */ /* 0x000fe40007ffe0ff */
[----:B------:R-:W-:Y:S01]  /*19d0*/  IADD3 R49, P0, R42, -R6, RZ ;  /* 0x800000062a317210 */ /* 0x000fe20007f1e0ff */
[----:B------:R-:W-:Y:S01]  /*19e0*/  IMAD.IADD R55, R41, 0x1, R55 ;  /* 0x0000000129377824 */ /* 0x000fe200078e0237 */
[----:B------:R-:W-:Y:S02]  /*19f0*/  IADD3.X R53, R43, ~UR13, ~R5, P1, P2 ;  /* 0x8000000d2b357c10 */ /* 0x000fe40008fe4c05 */
[----:B------:R-:W-:Y:S02]  /*1a00*/  IADD3.X R54, ~R5, R43, RZ, P0, !PT ;  /* 0x0000002b05367210 */ /* 0x000fe400007fe5ff */
[----:B------:R-:W-:-:S07]  /*1a10*/  LOP3.LUT R52, R52, 0x3, RZ, 0xc0, !PT ;  /* 0x0000000334347812 */ /* 0x000fce00078ec0ff */
.L_x_809:
        /* <DEDUP_REMOVED lines=29> */
[----:B------:R-:W-:Y:S05]  /*1bf0*/  CALL.REL.NOINC `($__internal_13_$__cuda_sm20_rem_s64) ;  /* 0x0000004800e47944 */ /* 0x000fea0003c00000 */
[----:B------:R-:W-:Y:S01]  /*1c00*/  IMAD.MOV.U32 R30, RZ, RZ, R5 ;  /* 0x000000ffff1e7224 */ /* 0x000fe200078e0005 */
[----:B------:R-:W-:Y:S01]  /*1c10*/  MOV R31, R32 ;  /* 0x00000020001f7202 */ /* 0x000fe20000000f00 */
[----:B------:R-:W-:Y:S06]  /*1c20*/  BRA `(.L_x_730) ;  /* 0x00000000004c7947 */ /* 0x000fec0003800000 */
.L_x_729:
        /* <DEDUP_REMOVED lines=19> */
.L_x_730:
[----:B------:R-:W-:Y:S05]  /*1d60*/  BSYNC B2 ;  /* 0x0000000000027941 */ /* 0x000fea0003800000 */
.L_x_728:
[----:B------:R-:W-:Y:S01]  /*1d70*/  ISETP.NE.U32.AND P1, PT, R52, RZ, PT ;  /* 0x000000ff3400720c */ /* 0x000fe20003f25070 */
[----:B------:R-:W-:Y:S01]  /*1d80*/  BSSY B2, `(.L_x_731) ;  /* 0x00001c1000027945 */ /* 0x000fe20003800000 */
[----:B------:R-:W-:Y:S01]  /*1d90*/  IMAD.MOV.U32 R8, RZ, RZ, R4 ;  /* 0x000000ffff087224 */ /* 0x000fe200078e0004 */
[----:B------:R-:W-:Y:S02]  /*1da0*/  MOV R9, R3 ;  /* 0x0000000300097202 */ /* 0x000fe40000000f00 */
        /* <DEDUP_REMOVED lines=18> */
[----:B------:R-:W-:-:S04]  /*1ed0*/  ISETP.NE.U32.AND P2, PT, R5, RZ, PT ;  /* 0x000000ff0500720c */ /* 0x000fc80003f45070 */
[----:B------:R-:W-:Y:S01]  /*1ee0*/  ISETP.NE.AND.EX P2, PT, R32, RZ, PT, P2 ;  /* 0x000000ff2000720c */ /* 0x000fe20003f45320 */
[----:B------:R-:W-:-:S12]  /*1ef0*/  BRA `(.L_x_737) ;  /* 0x0000000000507947 */ /* 0x000fd80003800000 */
.L_x_736:
        /* <DEDUP_REMOVED lines=20> */
.L_x_737:
[----:B------:R-:W-:Y:S05]  /*2040*/  BSYNC B4 ;  /* 0x0000000000047941 */ /* 0x000fea0003800000 */
.L_x_735:
        /* <DEDUP_REMOVED lines=10> */
[----:B------:R-:W-:Y:S01]  /*20f0*/  MOV R8, R32 ;  /* 0x0000002000087202 */ /* 0x000fe20000000f00 */
[----:B------:R-:W-:Y:S01]  /*2100*/  IMAD.MOV.U32 R9, RZ, RZ, R5 ;  /* 0x000000ffff097224 */ /* 0x000fe200078e0005 */
[----:B------:R-:W-:Y:S06]  /*2110*/  BRA `(.L_x_740) ;  /* 0x0000000000507947 */ /* 0x000fec0003800000 */
.L_x_739:
        /* <DEDUP_REMOVED lines=20> */
.L_x_740:
[----:B------:R-:W-:Y:S05]  /*2260*/  BSYNC B4 ;  /* 0x0000000000047941 */ /* 0x000fea0003800000 */
.L_x_738:
        /* <DEDUP_REMOVED lines=9> */
[----:B------:R-:W-:Y:S01]  /*2300*/  IMAD.MOV.U32 R33, RZ, RZ, R5 ;  /* 0x000000ffff217224 */ /* 0x000fe200078e0005 */
[----:B------:R-:W-:Y:S06]  /*2310*/  BRA `(.L_x_743) ;  /* 0x0000000000507947 */ /* 0x000fec0003800000 */
.L_x_742:
        /* <DEDUP_REMOVED lines=20> */
.L_x_743:
[----:B------:R-:W-:Y:S05]  /*2460*/  BSYNC B4 ;  /* 0x0000000000047941 */ /* 0x000fea0003800000 */
.L_x_741:
        /* <DEDUP_REMOVED lines=9> */
[----:B------:R-:W-:-:S04]  /*2500*/  IMAD.WIDE.U32 R10, R8, UR12, R10 ;  /* 0x0000000c080a7c25 */ /* 0x000fc8000f8e000a */
[----:B------:R-:W-:Y:S02]  /*2510*/  IMAD R5, R5, UR12, RZ ;  /* 0x0000000c05057c24 */ /* 0x000fe4000f8e02ff */
[----:B------:R-:W-:Y:S02]  /*2520*/  IMAD.MOV.U32 R9, RZ, RZ, R0 ;  /* 0x000000ffff097224 */ /* 0x000fe400078e0000 */
[----:B------:R-:W-:Y:S01]  /*2530*/  IMAD R5, R8, UR13, R5 ;  /* 0x0000000d08057c24 */ /* 0x000fe2000f8e0205 */
[----:B------:R-:W-:Y:S01]  /*2540*/  MOV R8, R2 ;  /* 0x0000000200087202 */ /* 0x000fe20000000f00 */
[----:B------:R-:W-:Y:S02]  /*2550*/  ULDC.64 UR12, c[0x0][0x220] ;  /* 0x00008800000c7ab9 */ /* 0x000fe40000000a00 */
[----:B------:R-:W-:Y:S02]  /*2560*/  IMAD.IADD R5, R11, 0x1, R5 ;  /* 0x000000010b057824 */ /* 0x000fe400078e0205 */
[----:B------:R-:W-:-:S04]  /*2570*/  IMAD.WIDE.U32 R8, R10, UR16, R8 ;  /* 0x000000100a087c25 */ /* 0x000fc8000f8e0008 */
[----:B------:R-:W-:Y:S02]  /*2580*/  IMAD R5, R5, UR16, RZ ;  /* 0x0000001005057c24 */ /* 0x000fe4000f8e02ff */
[----:B------:R-:W-:Y:S02]  /*2590*/  IMAD R13, R21, UR12, RZ ;  /* 0x0000000c150d7c24 */ /* 0x000fe4000f8e02ff */
[----:B------:R-:W-:Y:S02]  /*25a0*/  IMAD R15, R10, UR17, R5 ;  /* 0x000000110a0f7c24 */ /* 0x000fe4000f8e0205 */
[----:B------:R-:W-:Y:S02]  /*25b0*/  IMAD.MOV.U32 R5, RZ, RZ, R3 ;  /* 0x000000ffff057224 */ /* 0x000fe400078e0003 */
[C---:B------:R-:W-:Y:S02]  /*25c0*/  IMAD R13, R20.reuse, UR13, R13 ;  /* 0x0000000d140d7c24 */ /* 0x040fe4000f8e020d */
[----:B------:R-:W-:Y:S01]  /*25d0*/  IMAD.WIDE.U32 R10, R20, UR12, R4 ;  /* 0x0000000c140a7c25 */ /* 0x000fe2000f8e0004 */
[----:B------:R-:W-:Y:S01]  /*25e0*/  IADD3 R5, R9, R15, RZ ;  /* 0x0000000f09057210 */ /* 0x000fe20007ffe0ff */
[----:B------:R-:W-:-:S02]  /*25f0*/  ULDC.64 UR12, c[0x0][0x288] ;  /* 0x0000a200000c7ab9 */ /* 0x000fc40000000a00 */
        /* <DEDUP_REMOVED lines=9> */
[----:B--2---:R-:W-:-:S11]  /*2690*/  DADD R26, R26, R8 ;  /* 0x000000001a1a7229 */ /* 0x004fd60000000008 */
.L_x_734:
[----:B------:R-:W-:Y:S05]  /*26a0*/  BSYNC B3 ;  /* 0x0000000000037941 */ /* 0x000fea0003800000 */
.L_x_733:
        /* <DEDUP_REMOVED lines=24> */
.L_x_747:
        /* <DEDUP_REMOVED lines=20> */
.L_x_748:
[----:B------:R-:W-:Y:S05]  /*2970*/  BSYNC B4 ;  /* 0x0000000000047941 */ /* 0x000fea0003800000 */
.L_x_746:
        /* <DEDUP_REMOVED lines=13> */
.L_x_750:
        /* <DEDUP_REMOVED lines=20> */
.L_x_751:
[----:B------:R-:W-:Y:S05]  /*2b90*/  BSYNC B4 ;  /* 0x0000000000047941 */ /* 0x000fea0003800000 */
.L_x_749:
        /* <DEDUP_REMOVED lines=11> */
.L_x_753:
        /* <DEDUP_REMOVED lines=20> */
.L_x_754:
[----:B------:R-:W-:Y:S05]  /*2d90*/  BSYNC B4 ;  /* 0x0000000000047941 */ /* 0x000fea0003800000 */
.L_x_752:
        /* <DEDUP_REMOVED lines=9> */
[----:B------:R-:W-:Y:S01]  /*2e30*/  IMAD.IADD R5, R5, 0x1, R11 ;  /* 0x0000000105057824 */ /* 0x000fe200078e020b */
[----:B------:R-:W-:Y:S01]  /*2e40*/  MOV R11, R0 ;  /* 0x00000000000b7202 */ /* 0x000fe20000000f00 */
[----:B------:R-:W-:Y:S02]  /*2e50*/  IMAD.MOV.U32 R8, RZ, RZ, R32 ;  /* 0x000000ffff087224 */ /* 0x000fe400078e0020 */
[----:B------:R-:W-:Y:S02]  /*2e60*/  IMAD R5, R5, UR12, RZ ;  /* 0x0000000c05057c24 */ /* 0x000fe4000f8e02ff */
[----:B------:R-:W-:-:S04]  /*2e70*/  IMAD.WIDE.U32 R8, R10, UR12, R8 ;  /* 0x0000000c0a087c25 */ /* 0x000fc8000f8e0008 */
[----:B------:R-:W-:Y:S01]  /*2e80*/  IMAD R5, R10, UR13, R5 ;  /* 0x0000000d0a057c24 */ /* 0x000fe2000f8e0205 */
[----:B------:R-:W-:Y:S01]  /*2e90*/  ULDC.64 UR12, c[0x0][0x220] ;  /* 0x00008800000c7ab9 */ /* 0x000fe20000000a00 */
[----:B------:R-:W-:Y:S02]  /*2ea0*/  IMAD.MOV.U32 R10, RZ, RZ, R2 ;  /* 0x000000ffff0a7224 */ /* 0x000fe400078e0002 */
        /* <DEDUP_REMOVED lines=19> */
[----:B------:R-:W2:Y:S02]  /*2fe0*/  LDG.E.64 R8, desc[UR14][R10.64] ;  /* 0x0000000e0a087981 */ /* 0x000ea4000c1e1b00 */
[----:B--2---:R-:W-:-:S11]  /*2ff0*/  DADD R26, R26, R8 ;  /* 0x000000001a1a7229 */ /* 0x004fd60000000008 */
.L_x_745:
[----:B------:R-:W-:Y:S05]  /*3000*/  BSYNC B3 ;  /* 0x0000000000037941 */ /* 0x000fea0003800000 */
.L_x_744:
[----:B------:R-:W-:Y:S02]  /*3010*/  ISETP.NE.U32.AND P2, PT, R52, 0x2, PT ;  /* 0x000000023400780c */ /* 0x000fe40003f45070 */
[----:B------:R-:W-:Y:S02]  /*3020*/  ISETP.NE.U32.AND P1, PT, R30, RZ, PT ;  /* 0x000000ff1e00720c */ /* 0x000fe40003f25070 */
[----:B------:R-:W-:Y:S02]  /*3030*/  ISETP.NE.AND.EX P2, PT, RZ, RZ, PT, P2 ;  /* 0x000000ffff00720c */ /* 0x000fe40003f45320 */
[C---:B------:R-:W-:Y:S02]  /*3040*/  IADD3 R11, P3, R4.reuse, 0x3, RZ ;  /* 0x00000003040b7810 */ /* 0x040fe40007f7e0ff */
        /* <DEDUP_REMOVED lines=22> */
.L_x_756:
        /* <DEDUP_REMOVED lines=20> */
.L_x_757:
[----:B------:R-:W-:Y:S05]  /*32f0*/  BSYNC B3 ;  /* 0x0000000000037941 */ /* 0x000fea0003800000 */
.L_x_755:
        /* <DEDUP_REMOVED lines=13> */
[----:B------:R-:W-:Y:S01]  /*33d0*/  MOV R9, R5 ;  /* 0x0000000500097202 */ /* 0x000fe20000000f00 */
[----:B------:R-:W-:Y:S06]  /*33e0*/  BRA `(.L_x_760) ;  /* 0x0000000000507947 */ /* 0x000fec0003800000 */
.L_x_759:
        /* <DEDUP_REMOVED lines=20> */
.L_x_760:
[----:B------:R-:W-:Y:S05]  /*3530*/  BSYNC B3 ;  /* 0x0000000000037941 */ /* 0x000fea0003800000 */
.L_x_758:
        /* <DEDUP_REMOVED lines=12> */
.L_x_762:
        /* <DEDUP_REMOVED lines=20> */
.L_x_763:
[----:B------:R-:W-:Y:S05]  /*3740*/  BSYNC B3 ;  /* 0x0000000000037941 */ /* 0x000fea0003800000 */
.L_x_761:
[----:B------:R-:W-:Y:S01]  /*3750*/  ULDC.64 UR12, c[0x0][0x240] ;  /* 0x00009000000c7ab9 */ /* 0x000fe20000000a00 */
[----:B------:R-:W-:Y:S01]  /*3760*/  ULDC.64 UR16, c[0x0][0x280] ;  /* 0x0000a00000107ab9 */ /* 0x000fe20000000a00 */
[----:B------:R-:W-:Y:S02]  /*3770*/  IMAD R5, R23, UR12, RZ ;  /* 0x0000000c17057c24 */ /* 0x000fe4000f8e02ff */
[----:B------:R-:W-:-:S04]  /*3780*/  IMAD.WIDE.U32 R8, R22, UR12, R8 ;  /* 0x0000000c16087c25 */ /* 0x000fc8000f8e0008 */
[----:B------:R-:W-:Y:S01]  /*3790*/  IMAD R5, R22, UR13, R5 ;  /* 0x0000000d16057c24 */ /* 0x000fe2000f8e0205 */
[----:B------:R-:W-:Y:S02]  /*37a0*/  ULDC.64 UR12, c[0x0][0x248] ;  /* 0x00009200000c7ab9 */ /* 0x000fe40000000a00 */
[----:B------:R-:W-:-:S04]  /*37b0*/  IMAD.WIDE.U32 R12, R8, UR12, R12 ;  /* 0x0000000c080c7c25 */ /* 0x000fc8000f8e000c */
[----:B------:R-:W-:Y:S02]  /*37c0*/  IMAD.IADD R5, R5, 0x1, R9 ;  /* 0x0000000105057824 */ /* 0x000fe400078e0209 */
[----:B------:R-:W-:Y:S02]  /*37d0*/  IMAD.MOV.U32 R9, RZ, RZ, R0 ;  /* 0x000000ffff097224 */ /* 0x000fe400078e0000 */
[----:B------:R-:W-:-:S04]  /*37e0*/  IMAD R5, R5, UR12, RZ ;  /* 0x0000000c05057c24 */ /* 0x000fc8000f8e02ff */
[----:B------:R-:W-:Y:S01]  /*37f0*/  IMAD R5, R8, UR13, R5 ;  /* 0x0000000d08057c24 */ /* 0x000fe2000f8e0205 */
[----:B------:R-:W-:Y:S01]  /*3800*/  ULDC.64 UR12, c[0x0][0x220] ;  /* 0x00008800000c7ab9 */ /* 0x000fe20000000a00 */
[----:B------:R-:W-:-:S03]  /*3810*/  IMAD.MOV.U32 R8, RZ, RZ, R2 ;  /* 0x000000ffff087224 */ /* 0x000fc600078e0002 */
[----:B------:R-:W-:Y:S01]  /*3820*/  IADD3 R6, R13, R5, RZ ;  /* 0x000000050d067210 */ /* 0x000fe20007ffe0ff */
[----:B------:R-:W-:Y:S01]  /*3830*/  IMAD.WIDE.U32 R8, R12, UR16, R8 ;  /* 0x000000100c087c25 */ /* 0x000fe2000f8e0008 */
[----:B------:R-:W-:-:S03]  /*3840*/  MOV R5, R3 ;  /* 0x0000000300057202 */ /* 0x000fc60000000f00 */
[----:B------:R-:W-:Y:S02]  /*3850*/  IMAD R13, R6, UR16, RZ ;  /* 0x00000010060d7c24 */ /* 0x000fe4000f8e02ff */
[----:B------:R-:W-:-:S04]  /*3860*/  IMAD.WIDE.U32 R14, R20, UR12, R4 ;  /* 0x0000000c140e7c25 */ /* 0x000fc8000f8e0004 */
[----:B------:R-:W-:Y:S02]  /*3870*/  IMAD R5, R21, UR12, RZ ;  /* 0x0000000c15057c24 */ /* 0x000fe4000f8e02ff */
[----:B------:R-:W-:Y:S01]  /*3880*/  IMAD R13, R12, UR17, R13 ;  /* 0x000000110c0d7c24 */ /* 0x000fe2000f8e020d */
[----:B------:R-:W-:Y:S01]  /*3890*/  IADD3 R12, P1, R14, 0x2, RZ ;  /* 0x000000020e0c7810 */ /* 0x000fe20007f3e0ff */
[----:B------:R-:W-:Y:S01]  /*38a0*/  IMAD R17, R20, UR13, R5 ;  /* 0x0000000d14117c24 */ /* 0x000fe2000f8e0205 */
[----:B------:R-:W-:Y:S01]  /*38b0*/  ULDC.64 UR12, c[0x0][0x288] ;  /* 0x0000a200000c7ab9 */ /* 0x000fe20000000a00 */
[----:B------:R-:W-:Y:S02]  /*38c0*/  IMAD.IADD R5, R9, 0x1, R13 ;  /* 0x0000000109057824 */ /* 0x000fe400078e020d */
[----:B------:R-:W-:Y:S02]  /*38d0*/  IMAD.X R13, R15, 0x1, R17, P1 ;  /* 0x000000010f0d7824 */ /* 0x000fe400008e0611 */
[----:B------:R-:W-:-:S02]  /*38e0*/  IMAD R5, R5, UR12, RZ ;  /* 0x0000000c05057c24 */ /* 0x000fc4000f8e02ff */
[----:B------:R-:W-:-:S04]  /*38f0*/  IMAD.WIDE.U32 R12, R8, UR12, R12 ;  /* 0x0000000c080c7c25 */ /* 0x000fc8000f8e000c */
[----:B------:R-:W-:Y:S01]  /*3900*/  IMAD R5, R8, UR13, R5 ;  /* 0x0000000d08057c24 */ /* 0x000fe2000f8e0205 */
[----:B------:R-:W-:Y:S02]  /*3910*/  ULDC.64 UR12, c[0x0][0x218] ;  /* 0x00008600000c7ab9 */ /* 0x000fe40000000a00 */
[----:B------:R-:W-:Y:S02]  /*3920*/  LEA R14, P1, R12, UR12, 0x3 ;  /* 0x0000000c0c0e7c11 */ /* 0x000fe4000f8218ff */
[----:B------:R-:W-:-:S04]  /*3930*/  IADD3 R5, R13, R5, RZ ;  /* 0x000000050d057210 */ /* 0x000fc80007ffe0ff */
[----:B------:R-:W-:-:S06]  /*3940*/  LEA.HI.X R15, R12, UR13, R5, 0x3, P1 ;  /* 0x0000000d0c0f7c11 */ /* 0x000fcc00088f1c05 */
[----:B------:R-:W2:Y:S01]  /*3950*/  LDG.E.64 R14, desc[UR14][R14.64] ;  /* 0x0000000e0e0e7981 */ /* 0x000ea2000c1e1b00 */
[----:B------:R-:W-:Y:S02]  /*3960*/  IMAD.MOV.U32 R8, RZ, RZ, R11 ;  /* 0x000000ffff087224 */ /* 0x000fe400078e000b */
[----:B------:R-:W-:Y:S01]  /*3970*/  IMAD.MOV.U32 R9, RZ, RZ, R10 ;  /* 0x000000ffff097224 */ /* 0x000fe200078e000a */
[----:B--2---:R-:W-:-:S11]  /*3980*/  DADD R26, R26, R14 ;  /* 0x000000001a1a7229 */ /* 0x004fd6000000000e */
.L_x_732:
[----:B------:R-:W-:Y:S05]  /*3990*/  BSYNC B2 ;  /* 0x0000000000027941 */ /* 0x000fea0003800000 */
.L_x_731:
        /* <DEDUP_REMOVED lines=19> */
[----:B------:R-:W-:Y:S02]  /*3ad0*/  IADD3.X R6, RZ, ~R9, RZ, P2, !PT ;  /* 0x80000009ff067210 */ /* 0x000fe400017fe4ff */
[----:B------:R-:W-:Y:S01]  /*3ae0*/  IADD3 R17, P3, R8, 0x2, RZ ;  /* 0x0000000208117810 */ /* 0x000fe20007f7e0ff */
[----:B------:R-:W-:Y:S01]  /*3af0*/  IMAD R37, R20, UR13, R5 ;  /* 0x0000000d14257c24 */ /* 0x000fe2000f8e0205 */
[----:B------:R-:W-:Y:S01]  /*3b00*/  ULDC.64 UR12, c[0x0][0x268] ;  /* 0x00009a00000c7ab9 */ /* 0x000fe20000000a00 */
[----:B------:R-:W-:Y:S01]  /*3b10*/  IADD3 R5, P5, R8, 0x3, RZ ;  /* 0x0000000308057810 */ /* 0x000fe20007fbe0ff */
[----:B------:R-:W-:Y:S01]  /*3b20*/  IMAD R6, R6, UR12, RZ ;  /* 0x0000000c06067c24 */ /* 0x000fe2000f8e02ff */
[----:B------:R-:W-:Y:S01]  /*3b30*/  IADD3 R33, P2, RZ, -R33, RZ ;  /* 0x80000021ff217210 */ /* 0x000fe20007f5e0ff */
[----:B------:R-:W-:Y:S01]  /*3b40*/  IMAD.X R12, RZ, RZ, R9, P3 ;  /* 0x000000ffff0c7224 */ /* 0x000fe200018e0609 */
[----:B------:R-:W-:Y:S01]  /*3b50*/  IADD3.X R13, RZ, R9, RZ, P1, !PT ;  /* 0x00000009ff0d7210 */ /* 0x000fe20000ffe4ff */
[----:B------:R-:W-:Y:S01]  /*3b60*/  IMAD R35, R11, UR13, R6 ;  /* 0x0000000d0b237c24 */ /* 0x000fe2000f8e0206 */
[----:B------:R-:W-:Y:S01]  /*3b70*/  IADD3 R17, P4, RZ, -R17, RZ ;  /* 0x80000011ff117210 */ /* 0x000fe20007f9e0ff */
[----:B------:R-:W-:Y:S01]  /*3b80*/  IMAD.MOV.U32 R18, RZ, RZ, R42 ;  /* 0x000000ffff127224 */ /* 0x000fe200078e002a */
[----:B------:R-:W-:Y:S01]  /*3b90*/  IADD3 R5, P1, RZ, -R5, RZ ;  /* 0x80000005ff057210 */ /* 0x000fe20007f3e0ff */
[----:B------:R-:W-:Y:S01]  /*3ba0*/  IMAD.MOV.U32 R19, RZ, RZ, R43 ;  /* 0x000000ffff137224 */ /* 0x000fe200078e002b */
[----:B------:R-:W-:Y:S01]  /*3bb0*/  IADD3.X R16, RZ, ~R13, RZ, P2, !PT ;  /* 0x8000000dff107210 */ /* 0x000fe200017fe4ff */
[----:B------:R-:W-:Y:S01]  /*3bc0*/  IMAD.X R6, RZ, RZ, R9, P5 ;  /* 0x000000ffff067224 */ /* 0x000fe200028e0609 */
[----:B------:R-:W-:Y:S01]  /*3bd0*/  IADD3 R13, R37, R15, RZ ;  /* 0x0000000f250d7210 */ /* 0x000fe20007ffe0ff */
[----:B------:R-:W-:-:S02]  /*3be0*/  IMAD.X R32, RZ, RZ, ~R12, P4 ;  /* 0x000000ffff207224 */ /* 0x000fc400020e0e0c */
[----:B------:R-:W-:Y:S01]  /*3bf0*/  IMAD.WIDE.U32 R10, R11, UR12, R18 ;  /* 0x0000000c0b0a7c25 */ /* 0x000fe2000f8e0012 */
[----:B------:R-:W-:-:S03]  /*3c00*/  SHF.L.U64.HI R13, R14, 0x3, R13 ;  /* 0x000000030e0d7819 */ /* 0x000fc6000001020d */
[----:B------:R-:W-:Y:S02]  /*3c10*/  IMAD.X R34, RZ, RZ, ~R6, P1 ;  /* 0x000000ffff227224 */ /* 0x000fe400008e0e06 */
[----:B------:R-:W-:Y:S02]  /*3c20*/  IMAD R6, R16, UR12, RZ ;  /* 0x0000000c10067c24 */ /* 0x000fe4000f8e02ff */
[----:B------:R-:W-:Y:S02]  /*3c30*/  IMAD R16, R32, UR12, RZ ;  /* 0x0000000c20107c24 */ /* 0x000fe4000f8e02ff */
[----:B------:R-:W-:Y:S02]  /*3c40*/  IMAD.IADD R11, R11, 0x1, R35 ;  /* 0x000000010b0b7824 */ /* 0x000fe400078e0223 */
[----:B------:R-:W-:Y:S02]  /*3c50*/  IMAD.SHL.U32 R12, R14, 0x8, RZ ;  /* 0x000000080e0c7824 */ /* 0x000fe400078e00ff */
[----:B------:R-:W-:-:S02]  /*3c60*/  IMAD R35, R33, UR13, R6 ;  /* 0x0000000d21237c24 */ /* 0x000fc4000f8e0206 */
[----:B------:R-:W-:-:S04]  /*3c70*/  IMAD.WIDE.U32 R14, R33, UR12, R18 ;  /* 0x0000000c210e7c25 */ /* 0x000fc8000f8e0012 */
[----:B------:R-:W-:Y:S01]  /*3c80*/  IMAD R6, R34, UR12, RZ ;  /* 0x0000000c22067c24 */ /* 0x000fe2000f8e02ff */
[----:B------:R-:W-:Y:S01]  /*3c90*/  IADD3 R15, R15, R35, RZ ;  /* 0x000000230f0f7210 */ /* 0x000fe20007ffe0ff */
[C---:B------:R-:W-:Y:S02]  /*3ca0*/  IMAD R33, R17.reuse, UR13, R16 ;  /* 0x0000000d11217c24 */ /* 0x040fe4000f8e0210 */
[----:B------:R-:W-:-:S04]  /*3cb0*/  IMAD.WIDE.U32 R16, R17, UR12, R18 ;  /* 0x0000000c11107c25 */ /* 0x000fc8000f8e0012 */
[----:B------:R-:W-:-:S04]  /*3cc0*/  IMAD.WIDE.U32 R18, R5, UR12, R18 ;  /* 0x0000000c05127c25 */ /* 0x000fc8000f8e0012 */
[----:B------:R-:W-:Y:S01]  /*3cd0*/  IMAD R5, R5, UR13, R6 ;  /* 0x0000000d05057c24 */ /* 0x000fe2000f8e0206 */
[----:B------:R-:W-:Y:S01]  /*3ce0*/  MOV R38, R18 ;  /* 0x0000001200267202 */ /* 0x000fe20000000f00 */
[----:B------:R-:W-:Y:S02]  /*3cf0*/  IMAD.IADD R17, R17, 0x1, R33 ;  /* 0x0000000111117824 */ /* 0x000fe400078e0221 */
[----:B------:R-:W-:-:S07]  /*3d00*/  IMAD.IADD R39, R19, 0x1, R5 ;  /* 0x0000000113277824 */ /* 0x000fce00078e0205 */
.L_x_808:
        /* <DEDUP_REMOVED lines=15> */
[----:B------:R-:W-:Y:S05]  /*3e00*/  CALL.REL.NOINC `($__internal_13_$__cuda_sm20_rem_s64) ;  /* 0x0000002800607944 */ /* 0x000fea0003c00000 */
[----:B------:R-:W-:-:S04]  /*3e10*/  ISETP.NE.U32.AND P2, PT, R5, RZ, PT ;  /* 0x000000ff0500720c */ /* 0x000fc80003f45070 */
[----:B------:R-:W-:Y:S01]  /*3e20*/  ISETP.NE.AND.EX P2, PT, R32, RZ, PT, P2 ;  /* 0x000000ff2000720c */ /* 0x000fe20003f45320 */
[----:B------:R-:W-:-:S12]  /*3e30*/  BRA `(.L_x_768) ;  /* 0x0000000000507947 */ /* 0x000fd80003800000 */
.L_x_767:
        /* <DEDUP_REMOVED lines=20> */
.L_x_768:
[----:B------:R-:W-:Y:S05]  /*3f80*/  BSYNC B3 ;  /* 0x0000000000037941 */ /* 0x000fea0003800000 */
.L_x_766:
        /* <DEDUP_REMOVED lines=9> */
[----:B------:R-:W-:Y:S05]  /*4020*/  CALL.REL.NOINC `($__internal_12_$__cuda_sm20_div_s64) ;  /* 0x0000002000887944 */ /* 0x000fea0003c00000 */
[----:B------:R-:W-:Y:S01]  /*4030*/  MOV R34, R32 ;  /* 0x0000002000227202 */ /* 0x000fe20000000f00 */
[----:B------:R-:W-:Y:S01]  /*4040*/  IMAD.MOV.U32 R35, RZ, RZ, R5 ;  /* 0x000000ffff237224 */ /* 0x000fe200078e0005 */
[----:B------:R-:W-:Y:S06]  /*4050*/  BRA `(.L_x_771) ;  /* 0x0000000000507947 */ /* 0x000fec0003800000 */
.L_x_770:
        /* <DEDUP_REMOVED lines=20> */
.L_x_771:
[----:B------:R-:W-:Y:S05]  /*41a0*/  BSYNC B3 ;  /* 0x0000000000037941 */ /* 0x000fea0003800000 */
.L_x_769:
        /* <DEDUP_REMOVED lines=15> */
.L_x_773:
        /* <DEDUP_REMOVED lines=20> */
.L_x_774:
[----:B------:R-:W-:Y:S05]  /*43e0*/  BSYNC B3 ;  /* 0x0000000000037941 */ /* 0x000fea0003800000 */
.L_x_772:
        /* <DEDUP_REMOVED lines=9> */
[----:B------:R-:W-:Y:S02]  /*4480*/  IMAD R5, R5, UR12, RZ ;  /* 0x0000000c05057c24 */ /* 0x000fe4000f8e02ff */
[----:B------:R-:W-:Y:S02]  /*4490*/  IMAD.MOV.U32 R33, RZ, RZ, R0 ;  /* 0x000000ffff217224 */ /* 0x000fe400078e0000 */
[----:B------:R-:W-:Y:S01]  /*44a0*/  IMAD R5, R32, UR13, R5 ;  /* 0x0000000d20057c24 */ /* 0x000fe2000f8e0205 */
[----:B------:R-:W-:Y:S01]  /*44b0*/  ULDC.64 UR12, c[0x0][0x280] ;  /* 0x0000a000000c7ab9 */ /* 0x000fe20000000a00 */
[----:B------:R-:W-:Y:S02]  /*44c0*/  MOV R32, R2 ;  /* 0x0000000200207202 */ /* 0x000fe40000000f00 */
[----:B------:R-:W-:-:S03]  /*44d0*/  IMAD.IADD R5, R19, 0x1, R5 ;  /* 0x0000000113057824 */ /* 0x000fc600078e0205 */
[----:B------:R-:W-:-:S04]  /*44e0*/  IMAD.WIDE.U32 R32, R18, UR12, R32 ;  /* 0x0000000c12207c25 */ /* 0x000fc8000f8e0020 */
[----:B------:R-:W-:-:S04]  /*44f0*/  IMAD R5, R5, UR12, RZ ;  /* 0x0000000c05057c24 */ /* 0x000fc8000f8e02ff */
[----:B------:R-:W-:Y:S01]  /*4500*/  IMAD R5, R18, UR13, R5 ;  /* 0x0000000d12057c24 */ /* 0x000fe2000f8e0205 */
[----:B------:R-:W-:Y:S01]  /*4510*/  ULDC.64 UR12, c[0x0][0x218] ;  /* 0x00008600000c7ab9 */ /* 0x000fe20000000a00 */
[----:B------:R-:W-:-:S03]  /*4520*/  IMAD.WIDE.U32 R18, R32, UR9, R12 ;  /* 0x0000000920127c25 */ /* 0x000fc6000f8e000c */
[----:B------:R-:W-:Y:S01]  /*4530*/  IADD3 R5, R33, R5, RZ ;  /* 0x0000000521057210 */ /* 0x000fe20007ffe0ff */
[----:B------:R-:W-:Y:S01]  /*4540*/  IMAD R32, R32, UR8, RZ ;  /* 0x0000000820207c24 */ /* 0x000fe2000f8e02ff */
[----:B------:R-:W-:-:S03]  /*4550*/  IADD3 R18, P2, R18, UR12, RZ ;  /* 0x0000000c12127c10 */ /* 0x000fc6000ff5e0ff */
[----:B------:R-:W-:-:S05]  /*4560*/  IMAD R5, R5, UR9, R32 ;  /* 0x0000000905057c24 */ /* 0x000fca000f8e0220 */
[----:B------:R-:W-:-:S06]  /*4570*/  IADD3.X R19, R19, UR13, R5, P2, !PT ;  /* 0x0000000d13137c10 */ /* 0x000fcc00097fe405 */
[----:B------:R-:W2:Y:S02]  /*4580*/  LDG.E.64 R18, desc[UR14][R18.64] ;  /* 0x0000000e12127981 */ /* 0x000ea4000c1e1b00 */
[----:B--2---:R-:W-:-:S11]  /*4590*/  DADD R26, R26, R18 ;  /* 0x000000001a1a7229 */ /* 0x004fd60000000012 */
.L_x_765:
[----:B------:R-:W-:Y:S05]  /*45a0*/  BSYNC B2 ;  /* 0x0000000000027941 */ /* 0x000fea0003800000 */
.L_x_764:
        /* <DEDUP_REMOVED lines=13> */
[----:B------:R-:W-:Y:S05]  /*4680*/  CALL.REL.NOINC `($__internal_13_$__cuda_sm20_rem_s64) ;  /* 0x0000002000407944 */ /* 0x000fea0003c00000 */
[----:B------:R-:W-:-:S04]  /*4690*/  ISETP.NE.U32.AND P2, PT, R5, RZ, PT ;  /* 0x000000ff0500720c */ /* 0x000fc80003f45070 */
[----:B------:R-:W-:Y:S01]  /*46a0*/  ISETP.NE.AND.EX P2, PT, R32, RZ, PT, P2 ;  /* 0x000000ff2000720c */ /* 0x000fe20003f45320 */
[----:B------:R-:W-:-:S12]  /*46b0*/  BRA `(.L_x_779) ;  /* 0x0000000000507947 */ /* 0x000fd80003800000 */
.L_x_778:
        /* <DEDUP_REMOVED lines=20> */
.L_x_779:
[----:B------:R-:W-:Y:S05]  /*4800*/  BSYNC B3 ;  /* 0x0000000000037941 */ /* 0x000fea0003800000 */
.L_x_777:
        /* <DEDUP_REMOVED lines=9> */
[----:B------:R-:W-:Y:S05]  /*48a0*/  CALL.REL.NOINC `($__internal_12_$__cuda_sm20_div_s64) ;  /* 0x0000001800687944 */ /* 0x000fea0003c00000 */
[----:B------:R-:W-:Y:S01]  /*48b0*/  IMAD.MOV.U32 R34, RZ, RZ, R32 ;  /* 0x000000ffff227224 */ /* 0x000fe200078e0020 */
[----:B------:R-:W-:Y:S01]  /*48c0*/  MOV R35, R5 ;  /* 0x0000000500237202 */ /* 0x000fe20000000f00 */
[----:B------:R-:W-:Y:S06]  /*48d0*/  BRA `(.L_x_782) ;  /* 0x0000000000507947 */ /* 0x000fec0003800000 */
.L_x_781:
        /* <DEDUP_REMOVED lines=20> */
.L_x_782:
[----:B------:R-:W-:Y:S05]  /*4a20*/  BSYNC B3 ;  /* 0x0000000000037941 */ /* 0x000fea0003800000 */
.L_x_780:
        /* <DEDUP_REMOVED lines=15> */
.L_x_784:
        /* <DEDUP_REMOVED lines=16> */
[----:B------:R-:W-:Y:S01]  /*4c20*/  ISETP.GE.U32.AND P3, PT, R19, UR11, PT ;  /* 0x0000000b13007c0c */ /* 0x000fe2000bf66070 */
[----:B------:R-:W-:-:S12]  /*4c30*/  HFMA2.MMA R19, -RZ, RZ, 0, 0 ;  /* 0x00000000ff137435 */ /* 0x000fd800000001ff */
[----:B------:R-:W-:Y:S01]  /*4c40*/  @P3 VIADD R18, R18, 0x1 ;  /* 0x0000000112123836 */ /* 0x000fe20000000000 */
[----:B------:R-:W-:-:S07]  /*4c50*/  @!P4 LOP3.LUT R18, RZ, UR11, RZ, 0x33, !PT ;  /* 0x0000000bff12cc12 */ /* 0x000fce000f8e33ff */
.L_x_785:
[----:B------:R-:W-:Y:S05]  /*4c60*/  BSYNC B3 ;  /* 0x0000000000037941 */ /* 0x000fea0003800000 */
.L_x_783:
        /* <DEDUP_REMOVED lines=8> */
[----:B------:R-:W-:Y:S01]  /*4cf0*/  MOV R33, R0 ;  /* 0x0000000000217202 */ /* 0x000fe20000000f00 */
[----:B------:R-:W-:-:S04]  /*4d00*/  IMAD.WIDE.U32 R18, R32, UR12, R18 ;  /* 0x0000000c20127c25 */ /* 0x000fc8000f8e0012 */
[----:B------:R-:W-:-:S04]  /*4d10*/  IMAD R5, R5, UR12, RZ ;  /* 0x0000000c05057c24 */ /* 0x000fc8000f8e02ff */
[----:B------:R-:W-:Y:S01]  /*4d20*/  IMAD R5, R32, UR13, R5 ;  /* 0x0000000d20057c24 */ /* 0x000fe2000f8e0205 */
[----:B------:R-:W-:Y:S01]  /*4d30*/  ULDC.64 UR12, c[0x0][0x280] ;  /* 0x0000a000000c7ab9 */ /* 0x000fe20000000a00 */
[----:B------:R-:W-:-:S03]  /*4d40*/  IMAD.MOV.U32 R32, RZ, RZ, R2 ;  /* 0x000000ffff207224 */ /* 0x000fc600078e0002 */
[----:B------:R-:W-:Y:S01]  /*4d50*/  IADD3 R5, R19, R5, RZ ;  /* 0x0000000513057210 */ /* 0x000fe20007ffe0ff */
[----:B------:R-:W-:-:S04]  /*4d60*/  IMAD.WIDE.U32 R32, R18, UR12, R32 ;  /* 0x0000000c12207c25 */ /* 0x000fc8000f8e0020 */
[----:B------:R-:W-:-:S04]  /*4d70*/  IMAD R5, R5, UR12, RZ ;  /* 0x0000000c05057c24 */ /* 0x000fc8000f8e02ff */
[----:B------:R-:W-:Y:S01]  /*4d80*/  IMAD R5, R18, UR13, R5 ;  /* 0x0000000d12057c24 */ /* 0x000fe2000f8e0205 */
[----:B------:R-:W-:Y:S01]  /*4d90*/  ULDC.64 UR12, c[0x0][0x218] ;  /* 0x00008600000c7ab9 */ /* 0x000fe20000000a00 */
[----:B------:R-:W-:-:S04]  /*4da0*/  IMAD.WIDE.U32 R18, R32, UR9, R12 ;  /* 0x0000000920127c25 */ /* 0x000fc8000f8e000c */
[----:B------:R-:W-:Y:S01]  /*4db0*/  IMAD.IADD R5, R33, 0x1, R5 ;  /* 0x0000000121057824 */ /* 0x000fe200078e0205 */
[----:B------:R-:W-:Y:S01]  /*4dc0*/  IADD3 R18, P2, R18, UR12, RZ ;  /* 0x0000000c12127c10 */ /* 0x000fe2000ff5e0ff */
[----:B------:R-:W-:-:S04]  /*4dd0*/  IMAD R32, R32, UR8, RZ ;  /* 0x0000000820207c24 */ /* 0x000fc8000f8e02ff */
[----:B------:R-:W-:-:S05]  /*4de0*/  IMAD R5, R5, UR9, R32 ;  /* 0x0000000905057c24 */ /* 0x000fca000f8e0220 */
[----:B------:R-:W-:-:S06]  /*4df0*/  IADD3.X R19, R19, UR13, R5, P2, !PT ;  /* 0x0000000d13137c10 */ /* 0x000fcc00097fe405 */
[----:B------:R-:W2:Y:S02]  /*4e00*/  LDG.E.64 R18, desc[UR14][R18.64+0x8] ;  /* 0x0000080e12127981 */ /* 0x000ea4000c1e1b00 */
[----:B--2---:R-:W-:-:S11]  /*4e10*/  DADD R26, R26, R18 ;  /* 0x000000001a1a7229 */ /* 0x004fd60000000012 */
.L_x_776:
[----:B------:R-:W-:Y:S05]  /*4e20*/  BSYNC B2 ;  /* 0x0000000000027941 */ /* 0x000fea0003800000 */
.L_x_775:
        /* <DEDUP_REMOVED lines=17> */
.L_x_789:
        /* <DEDUP_REMOVED lines=20> */
.L_x_790:
[----:B------:R-:W-:Y:S05]  /*5080*/  BSYNC B3 ;  /* 0x0000000000037941 */ /* 0x000fea0003800000 */
.L_x_788:
        /* <DEDUP_REMOVED lines=13> */
.L_x_792:
        /* <DEDUP_REMOVED lines=20> */
.L_x_793:
[----:B------:R-:W-:Y:S05]  /*52a0*/  BSYNC B3 ;  /* 0x0000000000037941 */ /* 0x000fea0003800000 */
.L_x_791:
        /* <DEDUP_REMOVED lines=15> */
.L_x_795:
        /* <DEDUP_REMOVED lines=20> */
.L_x_796:
[----:B------:R-:W-:Y:S05]  /*54e0*/  BSYNC B3 ;  /* 0x0000000000037941 */ /* 0x000fea0003800000 */
.L_x_794:
        /* <DEDUP_REMOVED lines=17> */
[----:B------:R-:W-:Y:S02]  /*5600*/  IMAD R5, R18, UR13, R5 ;  /* 0x0000000d12057c24 */ /* 0x000fe4000f8e0205 */
        /* <DEDUP_REMOVED lines=8> */
.L_x_787:
[----:B------:R-:W-:Y:S05]  /*5690*/  BSYNC B2 ;  /* 0x0000000000027941 */ /* 0x000fea0003800000 */
.L_x_786:
        /* <DEDUP_REMOVED lines=17> */
.L_x_800:
        /* <DEDUP_REMOVED lines=20> */
.L_x_801:
[----:B------:R-:W-:Y:S05]  /*58f0*/  BSYNC B3 ;  /* 0x0000000000037941 */ /* 0x000fea0003800000 */
.L_x_799:
        /* <DEDUP_REMOVED lines=13> */
.L_x_803:
        /* <DEDUP_REMOVED lines=20> */
.L_x_804:
[----:B------:R-:W-:Y:S05]  /*5b10*/  BSYNC B3 ;  /* 0x0000000000037941 */ /* 0x000fea0003800000 */
.L_x_802:
        /* <DEDUP_REMOVED lines=15> */
.L_x_806:
        /* <DEDUP_REMOVED lines=20> */
.L_x_807:
[----:B------:R-:W-:Y:S05]  /*5d50*/  BSYNC B3 ;  /* 0x0000000000037941 */ /* 0x000fea0003800000 */
.L_x_805:
        /* <DEDUP_REMOVED lines=17> */
[----:B------:R-:W-:Y:S02]  /*5e70*/  IMAD R5, R18, UR13, R5 ;  /* 0x0000000d12057c24 */ /* 0x000fe4000f8e0205 */
        /* <DEDUP_REMOVED lines=8> */
.L_x_798:
[----:B------:R-:W-:Y:S05]  /*5f00*/  BSYNC B2 ;  /* 0x0000000000027941 */ /* 0x000fea0003800000 */
.L_x_797:
        /* <DEDUP_REMOVED lines=25> */
.L_x_727:
[----:B------:R-:W-:Y:S05]  /*60a0*/  BSYNC B0 ;  /* 0x0000000000007941 */ /* 0x000fea0003800000 */
.L_x_726:
[----:B------:R-:W-:-:S05]  /*60b0*/  IADD3 R2, P0, R2, 0x1, RZ ;  /* 0x0000000102027810 */ /* 0x000fca0007f1e0ff */
[----:B------:R-:W-:Y:S01]  /*60c0*/  IMAD.X R0, RZ, RZ, R0, P0 ;  /* 0x000000ffff007224 */ /* 0x000fe200000e0600 */
[----:B------:R-:W-:-:S04]  /*60d0*/  ISETP.GE.U32.AND P0, PT, R2, R59, PT ;  /* 0x0000003b0200720c */ /* 0x000fc80003f06070 */
[----:B------:R-:W-:-:S13]  /*60e0*/  ISETP.GE.AND.EX P0, PT, R0, R61, PT, P0 ;  /* 0x0000003d0000720c */ /* 0x000fda0003f06300 */
[----:B------:R-:W-:Y:S05]  /*60f0*/  @!P0 BRA `(.L_x_809) ;  /* 0xffffffb800488947 */ /* 0x000fea000383ffff */
.L_x_725:
[----:B------:R-:W-:Y:S05]  /*6100*/  BSYNC B1 ;  /* 0x0000000000017941 */ /* 0x000fea0003800000 */
.L_x_724:
        /* <DEDUP_REMOVED lines=8> */
[----:B------:R-:W-:-:S02]  /*6190*/  ULDC.64 UR12, c[0x0][0x290] ;  /* 0x0000a400000c7ab9 */ /* 0x000fc40000000a00 */
[----:B------:R-:W-:Y:S02]  /*61a0*/  LEA R4, P0, R2, UR12, 0x3 ;  /* 0x0000000c02047c11 */ /* 0x000fe4000f8018ff */
[----:B------:R-:W-:-:S04]  /*61b0*/  IADD3 R3, R3, R5, RZ ;  /* 0x0000000503037210 */ /* 0x000fc80007ffe0ff */
[----:B------:R-:W-:Y:S01]  /*61c0*/  LEA.HI.X R5, R2, UR13, R3, 0x3, P0 ;  /* 0x0000000d02057c11 */ /* 0x000fe200080f1c03 */
[----:B0-----:R-:W-:-:S04]  /*61d0*/  IMAD R0, R0, UR11, RZ ;  /* 0x0000000b00007c24 */ /* 0x001fc8000f8e02ff */
[----:B------:R0:W-:Y:S01]  /*61e0*/  STG.E.64 desc[UR14][R4.64], R26 ;  /* 0x0000001a04007986 */ /* 0x0001e2000c101b0e */
[----:B------:R-:W-:-:S05]  /*61f0*/  IADD3 R57, P0, R0, R57, RZ ;  /* 0x0000003900397210 */ /* 0x000fca0007f1e0ff */
[----:B------:R-:W-:Y:S01]  /*6200*/  IMAD.X R60, RZ, RZ, R60, P0 ;  /* 0x000000ffff3c7224 */ /* 0x000fe200000e063c */
[----:B------:R-:W-:-:S04]  /*6210*/  ISETP.GE.U32.AND P0, PT, R57, UR4, PT ;  /* 0x0000000439007c0c */ /* 0x000fc8000bf06070 */
[----:B------:R-:W-:-:S13]  /*6220*/  ISETP.GE.AND.EX P0, PT, R60, UR6, PT, P0 ;  /* 0x000000063c007c0c */ /* 0x000fda000bf06300 */
[----:B0-----:R-:W-:Y:S05]  /*6230*/  @!P0 BRA `(.L_x_810) ;  /* 0xffffff9c00d08947 */ /* 0x001fea000383ffff */
[----:B------:R-:W-:Y:S05]  /*6240*/  EXIT ;  /* 0x000000000000794d */ /* 0x000fea0003800000 */
        .weak           $__internal_12_$__cuda_sm20_div_s64
        .type           $__internal_12_$__cuda_sm20_div_s64,@function
        .size           $__internal_12_$__cuda_sm20_div_s64,($__internal_13_$__cuda_sm20_rem_s64 - $__internal_12_$__cuda_sm20_div_s64)
$__internal_12_$__cuda_sm20_div_s64:
[-C--:B------:R-:W-:Y:S02]  /*6250*/  IADD3 R18, P3, RZ, -R36.reuse, RZ ;  /* 0x80000024ff127210 */ /* 0x080fe40007f7e0ff */
[----:B------:R-:W-:Y:S02]  /*6260*/  ISETP.GE.AND P2, PT, R5, RZ, PT ;  /* 0x000000ff0500720c */ /* 0x000fe40003f46270 */
[-C--:B------:R-:W-:Y:S02]  /*6270*/  IADD3.X R19, RZ, ~R5.reuse, RZ, P3, !PT ;  /* 0x80000005ff137210 */ /* 0x080fe40001ffe4ff */
[----:B------:R-:W-:Y:S02]  /*6280*/  SEL R18, R18, R36, !P2 ;  /* 0x0000002412127207 */ /* 0x000fe40005000000 */
[----:B------:R-:W-:Y:S02]  /*6290*/  SEL R19, R19, R5, !P2 ;  /* 0x0000000513137207 */ /* 0x000fe40005000000 */
[----:B------:R-:W-:-:S02]  /*62a0*/  ISETP.NE.U32.AND P3, PT, R36, RZ, PT ;  /* 0x000000ff2400720c */ /* 0x000fc40003f65070 */
[----:B------:R-:W0:Y:S02]  /*62b0*/  I2F.U64.RP R32, R18 ;  /* 0x0000001200207312 */ /* 0x000e240000309000 */
[----:B------:R-:W-:-:S06]  /*62c0*/  ISETP.NE.AND.EX P3, PT, R5, RZ, PT, P3 ;  /* 0x000000ff0500720c */ /* 0x000fcc0003f65330 */
        /* <DEDUP_REMOVED lines=11> */
[C---:B------:R-:W-:Y:S02]  /*6380*/  IMAD R32, R33.reuse, R47, RZ ;  /* 0x0000002f21207224 */ /* 0x040fe400078e02ff */
[----:B------:R-:W-:-:S04]  /*6390*/  IMAD.HI.U32 R36, P2, R33, R45, R36 ;  /* 0x0000002d21247227 */ /* 0x000fc80007840024 */
[----:B------:R-:W-:-:S05]  /*63a0*/  IMAD.HI.U32 R45, R33, R47, RZ ;  /* 0x0000002f212d7227 */ /* 0x000fca00078e00ff */
[----:B------:R-:W-:Y:S02]  /*63b0*/  IADD3.X R45, R45, R33, RZ, P4, !PT ;  /* 0x000000212d2d7210 */ /* 0x000fe400027fe4ff */
[----:B------:R-:W-:-:S04]  /*63c0*/  IADD3 R33, P4, R32, R36, RZ ;  /* 0x0000002420217210 */ /* 0x000fc80007f9e0ff */
[----:B------:R-:W-:Y:S01]  /*63d0*/  IADD3.X R45, RZ, RZ, R45, P4, P2 ;  /* 0x000000ffff2d7210 */ /* 0x000fe200027e442d */
[----:B------:R-:W-:-:S04]  /*63e0*/  IMAD.WIDE.U32 R36, R33, R18, RZ ;  /* 0x0000001221247225 */ /* 0x000fc800078e00ff */
[----:B------:R-:W-:Y:S01]  /*63f0*/  IMAD R32, R33, R19, R37 ;  /* 0x0000001321207224 */ /* 0x000fe200078e0225 */
[----:B------:R-:W-:-:S03]  /*6400*/  IADD3 R36, P2, RZ, -R36, RZ ;  /* 0x80000024ff247210 */ /* 0x000fc60007f5e0ff */
[----:B------:R-:W-:-:S04]  /*6410*/  IMAD R32, R45, R18, R32 ;  /* 0x000000122d207224 */ /* 0x000fc800078e0220 */
[----:B------:R-:W-:Y:S02]  /*6420*/  IMAD.X R37, RZ, RZ, ~R32, P2 ;  /* 0x000000ffff257224 */ /* 0x000fe400010e0e20 */
[----:B------:R-:W-:-:S04]  /*6430*/  IMAD.HI.U32 R32, R33, R36, RZ ;  /* 0x0000002421207227 */ /* 0x000fc800078e00ff */
[-C--:B------:R-:W-:Y:S02]  /*6440*/  IMAD R47, R45, R37.reuse, RZ ;  /* 0x000000252d2f7224 */ /* 0x080fe400078e02ff */
[----:B------:R-:W-:-:S04]  /*6450*/  IMAD.WIDE.U32 R32, P2, R33, R37, R32 ;  /* 0x0000002521207225 */ /* 0x000fc80007840020 */
[----:B------:R-:W-:Y:S01]  /*6460*/  IMAD.HI.U32 R32, P5, R45, R36, R32 ;  /* 0x000000242d207227 */ /* 0x000fe200078a0020 */
[----:B------:R-:W-:-:S03]  /*6470*/  IADD3 R36, P6, RZ, -R46, RZ ;  /* 0x8000002eff247210 */ /* 0x000fc60007fde0ff */
[----:B------:R-:W-:Y:S01]  /*6480*/  IMAD.HI.U32 R33, R45, R37, RZ ;  /* 0x000000252d217227 */ /* 0x000fe200078e00ff */
[----:B------:R-:W-:Y:S02]  /*6490*/  IADD3 R47, P4, R47, R32, RZ ;  /* 0x000000202f2f7210 */ /* 0x000fe40007f9e0ff */
[----:B------:R-:W-:Y:S01]  /*64a0*/  LOP3.LUT R32, R5, R44, RZ, 0x3c, !PT ;  /* 0x0000002c05207212 */ /* 0x000fe200078e3cff */
[----:B------:R-:W-:Y:S01]  /*64b0*/  IMAD.X R37, RZ, RZ, ~R44, P6 ;  /* 0x000000ffff257224 */ /* 0x000fe200030e0e2c */
[----:B------:R-:W-:Y:S01]  /*64c0*/  IADD3.X R45, R33, R45, RZ, P2, !PT ;  /* 0x0000002d212d7210 */ /* 0x000fe200017fe4ff */
[----:B------:R-:W-:Y:S01]  /*64d0*/  HFMA2.MMA R33, -RZ, RZ, 0, 0 ;  /* 0x00000000ff217435 */ /* 0x000fe200000001ff */
[----:B------:R-:W-:Y:S02]  /*64e0*/  ISETP.GE.AND P2, PT, R44, RZ, PT ;  /* 0x000000ff2c00720c */ /* 0x000fe40003f46270 */
[----:B------:R-:W-:Y:S02]  /*64f0*/  ISETP.GE.AND P6, PT, R32, RZ, PT ;  /* 0x000000ff2000720c */ /* 0x000fe40003fc6270 */
[----:B------:R-:W-:-:S02]  /*6500*/  SEL R36, R36, R46, !P2 ;  /* 0x0000002e24247207 */ /* 0x000fc40005000000 */
[----:B------:R-:W-:Y:S02]  /*6510*/  SEL R37, R37, R44, !P2 ;  /* 0x0000002c25257207 */ /* 0x000fe40005000000 */
[----:B------:R-:W-:Y:S01]  /*6520*/  IADD3.X R45, RZ, RZ, R45, P4, P5 ;  /* 0x000000ffff2d7210 */ /* 0x000fe200027ea42d */
[----:B------:R-:W-:-:S04]  /*6530*/  IMAD.HI.U32 R32, R47, R36, RZ ;  /* 0x000000242f207227 */ /* 0x000fc800078e00ff */
[-C--:B------:R-:W-:Y:S02]  /*6540*/  IMAD R44, R45, R37.reuse, RZ ;  /* 0x000000252d2c7224 */ /* 0x080fe400078e02ff */
[----:B------:R-:W-:-:S04]  /*6550*/  IMAD.WIDE.U32 R32, R47, R37, R32 ;  /* 0x000000252f207225 */ /* 0x000fc800078e0020 */
        /* <DEDUP_REMOVED lines=8> */
[-C--:B------:R-:W-:Y:S01]  /*65e0*/  IADD3 R33, P5, R36, -R18.reuse, RZ ;  /* 0x8000001224217210 */ /* 0x080fe20007fbe0ff */
[----:B------:R-:W-:-:S04]  /*65f0*/  IMAD R32, R45, R18, R32 ;  /* 0x000000122d207224 */ /* 0x000fc800078e0220 */
[----:B------:R-:W-:Y:S01]  /*6600*/  IMAD.X R32, R37, 0x1, ~R32, P4 ;  /* 0x0000000125207824 */ /* 0x000fe200020e0e20 */
[----:B------:R-:W-:-:S04]  /*6610*/  ISETP.GE.U32.AND P4, PT, R36, R18, PT ;  /* 0x000000122400720c */ /* 0x000fc80003f86070 */
[----:B------:R-:W-:-:S04]  /*6620*/  ISETP.GE.U32.AND.EX P4, PT, R32, R19, PT, P4 ;  /* 0x000000132000720c */ /* 0x000fc80003f86140 */
[----:B------:R-:W-:-:S04]  /*6630*/  SEL R33, R33, R36, P4 ;  /* 0x0000002421217207 */ /* 0x000fc80002000000 */
[----:B------:R-:W-:Y:S02]  /*6640*/  ISETP.GE.U32.AND P2, PT, R33, R18, PT ;  /* 0x000000122100720c */ /* 0x000fe40003f46070 */
[-C--:B------:R-:W-:Y:S02]  /*6650*/  IADD3.X R18, R32, ~R19.reuse, RZ, P5, !PT ;  /* 0x8000001320127210 */ /* 0x080fe40002ffe4ff */
[----:B------:R-:W-:Y:S02]  /*6660*/  IADD3 R33, P5, R44, 0x1, RZ ;  /* 0x000000012c217810 */ /* 0x000fe40007fbe0ff */
[----:B------:R-:W-:Y:S02]  /*6670*/  SEL R18, R18, R32, P4 ;  /* 0x0000002012127207 */ /* 0x000fe40002000000 */
[----:B------:R-:W-:Y:S01]  /*6680*/  SEL R33, R33, R44, P4 ;  /* 0x0000002c21217207 */ /* 0x000fe20002000000 */
[----:B------:R-:W-:Y:S01]  /*6690*/  IMAD.X R32, RZ, RZ, R45, P5 ;  /* 0x000000ffff207224 */ /* 0x000fe200028e062d */
[----:B------:R-:W-:-:S04]  /*66a0*/  ISETP.GE.U32.AND.EX P2, PT, R18, R19, PT, P2 ;  /* 0x000000131200720c */ /* 0x000fc80003f46120 */
[----:B------:R-:W-:Y:S02]  /*66b0*/  SEL R32, R32, R45, P4 ;  /* 0x0000002d20207207 */ /* 0x000fe40002000000 */
[----:B------:R-:W-:-:S04]  /*66c0*/  IADD3 R19, P4, R33, 0x1, RZ ;  /* 0x0000000121137810 */ /* 0x000fc80007f9e0ff */
[-C--:B------:R-:W-:Y:S02]  /*66d0*/  IADD3.X R18, RZ, R32.reuse, RZ, P4, !PT ;  /* 0x00000020ff127210 */ /* 0x080fe400027fe4ff */
[----:B------:R-:W-:Y:S02]  /*66e0*/  SEL R19, R19, R33, P2 ;  /* 0x0000002113137207 */ /* 0x000fe40001000000 */
[----:B------:R-:W-:Y:S02]  /*66f0*/  SEL R18, R18, R32, P2 ;  /* 0x0000002012127207 */ /* 0x000fe40001000000 */
[----:B------:R-:W-:-:S04]  /*6700*/  IADD3 R32, P2, RZ, -R19, RZ ;  /* 0x80000013ff207210 */ /* 0x000fc80007f5e0ff */
[----:B------:R-:W-:Y:S01]  /*6710*/  SEL R32, R32, R19, !P6 ;  /* 0x0000001320207207 */ /* 0x000fe20007000000 */
[----:B------:R-:W-:Y:S02]  /*6720*/  IMAD.X R33, RZ, RZ, ~R18, P2 ;  /* 0x000000ffff217224 */ /* 0x000fe400010e0e12 */
[----:B------:R-:W-:Y:S01]  /*6730*/  IMAD.MOV.U32 R19, RZ, RZ, 0x0 ;  /* 0x00000000ff137424 */ /* 0x000fe200078e00ff */
[----:B------:R-:W-:Y:S02]  /*6740*/  SEL R32, R32, 0xffffffff, P3 ;  /* 0xffffffff20207807 */ /* 0x000fe40001800000 */
[----:B------:R-:W-:Y:S02]  /*6750*/  SEL R5, R33, R18, !P6 ;  /* 0x0000001221057207 */ /* 0x000fe40007000000 */
[----:B------:R-:W-:Y:S02]  /*6760*/  MOV R18, R6 ;  /* 0x0000000600127202 */ /* 0x000fe40000000f00 */
[----:B------:R-:W-:-:S02]  /*6770*/  SEL R5, R5, 0xffffffff, P3 ;  /* 0xffffffff05057807 */ /* 0x000fc40001800000 */
[----:B------:R-:W-:Y:S05]  /*6780*/  RET.REL.NODEC R18 `(_ZN2at6native21col2im_batched_kernelIdEEvlPKT_llllllllllllllPS2_l) ;  /* 0xffffff98121c7950 */ /* 0x000fea0003c3ffff */
        .weak           $__internal_13_$__cuda_sm20_rem_s64
        .type           $__internal_13_$__cuda_sm20_rem_s64,@function
        .size           $__internal_13_$__cuda_sm20_rem_s64,(.L_x_825 - $__internal_13_$__cuda_sm20_rem_s64)
$__internal_13_$__cuda_sm20_rem_s64:
        /* <DEDUP_REMOVED lines=19> */
[----:B------:R-:W-:-:S04]  /*68c0*/  IMAD.HI.U32 R32, R33, R44, RZ ;  /* 0x0000002c21207227 */ /* 0x000fc800078e00ff */
[----:B------:R-:W-:-:S04]  /*68d0*/  IMAD.HI.U32 R34, P4, R33, R45, R34 ;  /* 0x0000002d21227227 */ /* 0x000fc80007880022 */
[----:B------:R-:W-:Y:S01]  /*68e0*/  IMAD R35, R33, R44, RZ ;  /* 0x0000002c21237224 */ /* 0x000fe200078e02ff */
[----:B------:R-:W-:-:S04]  /*68f0*/  IADD3.X R44, R32, R33, RZ, P3, !PT ;  /* 0x00000021202c7210 */ /* 0x000fc80001ffe4ff */
[----:B------:R-:W-:-:S04]  /*6900*/  IADD3 R35, P5, R35, R34, RZ ;  /* 0x0000002223237210 */ /* 0x000fc80007fbe0ff */
[----:B------:R-:W-:Y:S01]  /*6910*/  IADD3.X R44, RZ, RZ, R44, P5, P4 ;  /* 0x000000ffff2c7210 */ /* 0x000fe20002fe842c */
[----:B------:R-:W-:Y:S01]  /*6920*/  IMAD.WIDE.U32 R32, R35, R18, RZ ;  /* 0x0000001223207225 */ /* 0x000fe200078e00ff */
[----:B------:R-:W-:-:S03]  /*6930*/  ISETP.GE.AND P5, PT, R36, RZ, PT ;  /* 0x000000ff2400720c */ /* 0x000fc60003fa6270 */
        /* <DEDUP_REMOVED lines=9> */
[----:B------:R-:W-:-:S04]  /*69d0*/  HFMA2.MMA R33, -RZ, RZ, 0, 0 ;  /* 0x00000000ff217435 */ /* 0x000fc800000001ff */
[----:B------:R-:W-:Y:S02]  /*69e0*/  IADD3.X R44, R35, R44, RZ, P4, !PT ;  /* 0x0000002c232c7210 */ /* 0x000fe400027fe4ff */
[----:B------:R-:W-:Y:S02]  /*69f0*/  IADD3 R45, P4, R45, R34, RZ ;  /* 0x000000222d2d7210 */ /* 0x000fe40007f9e0ff */
[-C--:B------:R-:W-:Y:S02]  /*6a00*/  IADD3 R34, P6, RZ, -R37.reuse, RZ ;  /* 0x80000025ff227210 */ /* 0x080fe40007fde0ff */
[----:B------:R-:W-:Y:S02]  /*6a10*/  IADD3.X R44, RZ, RZ, R44, P4, P3 ;  /* 0x000000ffff2c7210 */ /* 0x000fe400027e642c */
[----:B------:R-:W-:Y:S01]  /*6a20*/  SEL R34, R34, R37, !P5 ;  /* 0x0000002522227207 */ /* 0x000fe20006800000 */
[----:B------:R-:W-:-:S04]  /*6a30*/  IMAD.X R35, RZ, RZ, ~R36, P6 ;  /* 0x000000ffff237224 */ /* 0x000fc800030e0e24 */
[----:B------:R-:W-:Y:S01]  /*6a40*/  IMAD.HI.U32 R32, R45, R34, RZ ;  /* 0x000000222d207227 */ /* 0x000fe200078e00ff */
[----:B------:R-:W-:-:S05]  /*6a50*/  SEL R35, R35, R36, !P5 ;  /* 0x0000002423237207 */ /* 0x000fca0006800000 */
        /* <DEDUP_REMOVED lines=24> */
[----:B------:R-:W-:-:S04]  /*6be0*/  IADD3 R19, P3, RZ, -R18, RZ ;  /* 0x80000012ff137210 */ /* 0x000fc80007f7e0ff */
[----:B------:R-:W-:Y:S02]  /*6bf0*/  IADD3.X R33, RZ, ~R32, RZ, P3, !PT ;  /* 0x80000020ff217210 */ /* 0x000fe40001ffe4ff */
[----:B------:R-:W-:Y:S01]  /*6c00*/  SEL R5, R19, R18, !P5 ;  /* 0x0000001213057207 */ /* 0x000fe20006800000 */
[----:B------:R-:W-:Y:S01]  /*6c10*/  IMAD.MOV.U32 R18, RZ, RZ, R6 ;  /* 0x000000ffff127224 */ /* 0x000fe200078e0006 */
[----:B------:R-:W-:Y:S02]  /*6c20*/  MOV R19, 0x0 ;  /* 0x0000000000137802 */ /* 0x000fe40000000f00 */
[----:B------:R-:W-:Y:S02]  /*6c30*/  SEL R32, R33, R32, !P5 ;  /* 0x0000002021207207 */ /* 0x000fe40006800000 */
[----:B------:R-:W-:Y:S02]  /*6c40*/  SEL R5, R5, 0xffffffff, P2 ;  /* 0xffffffff05057807 */ /* 0x000fe40001000000 */
[----:B------:R-:W-:Y:S01]  /*6c50*/  SEL R32, R32, 0xffffffff, P2 ;  /* 0xffffffff20207807 */ /* 0x000fe20001000000 */
[----:B------:R-:W-:Y:S06]  /*6c60*/  RET.REL.NODEC R18 `(_ZN2at6native21col2im_batched_kernelIdEEvlPKT_llllllllllllllPS2_l) ;  /* 0xffffff9012e47950 */ /* 0x000fec0003c3ffff */
.L_x_811:
        /* <DEDUP_REMOVED lines=9> */
.L_x_825:


//--------------------- .nv.shared.reserved.0     --------------------------
	.section	.nv.shared.reserved.0,"aw",@nobits
	.weak		__nv_reservedSMEM_offset_0_alias
	.size		__nv_reservedSMEM_offset_0_alias, 0, 0
	.other		__nv_reservedSMEM_offset_0_alias,@"STO_CUDA_RESERVED_SHARED STV_DEFAULT"
__nv_reservedSMEM_offset_0_alias:
	.zero		0


//--------------------- .nv.global                --------------------------
	.section	.nv.global,"aw",@nobits
.nv.global:
	.type		_ZN39_INTERNAL_e0f758ff_9_Col2Im_cu_f26365334cuda3std3__48in_placeE,@object
	.size		_ZN39_INTERNAL_e0f758ff_9_Col2Im_cu_f26365334cuda3std3__48in_placeE,(_ZN39_INTERNAL_e0f758ff_9_Col2Im_cu_f26365334cuda3std6ranges3__45__cpo8distanceE - _ZN39_INTERNAL_e0f758ff_9_Col2Im_cu_f26365334cuda3std3__48in_placeE)
_ZN39_INTERNAL_e0f758ff_9_Col2Im_cu_f26365334cuda3std3__48in_placeE:
	.zero		1
	.type		_ZN39_INTERNAL_e0f758ff_9_Col2Im_cu_f26365334cuda3std6ranges3__45__cpo8distanceE,@object
	.size		_ZN39_INTERNAL_e0f758ff_9_Col2Im_cu_f26365334cuda3std6ranges3__45__cpo8distanceE,(_ZN39_INTERNAL_e0f758ff_9_Col2Im_cu_f26365334cuda3std3__45__cpo6cbeginE - _ZN39_INTERNAL_e0f758ff_9_Col2Im_cu_f26365334cuda3std6ranges3__45__cpo8distanceE)
_ZN39_INTERNAL_e0f758ff_9_Col2Im_cu_f26365334cuda3std6ranges3__45__cpo8distanceE:
	.zero		1
	.type		_ZN39_INTERNAL_e0f758ff_9_Col2Im_cu_f26365334cuda3std3__45__cpo6cbeginE,@object
	.size		_ZN39_INTERNAL_e0f758ff_9_Col2Im_cu_f26365334cuda3std3__45__cpo6cbeginE,(_ZN39_INTERNAL_e0f758ff_9_Col2Im_cu_f26365334cuda3std6ranges3__45__cpo7advanceE - _ZN39_INTERNAL_e0f758ff_9_Col2Im_cu_f26365334cuda3std3__45__cpo6cbeginE)
_ZN39_INTERNAL_e0f758ff_9_Col2Im_cu_f26365334cuda3std3__45__cpo6cbeginE:
	.zero		1
	.type		_ZN39_INTERNAL_e0f758ff_9_Col2Im_cu_f26365334cuda3std6ranges3__45__cpo7advanceE,@object
	.size		_ZN39_INTERNAL_e0f758ff_9_Col2Im_cu_f26365334cuda3std6ranges3__45__cpo7advanceE,(_ZN39_INTERNAL_e0f758ff_9_Col2Im_cu_f26365334cuda3std3__45__cpo7crbeginE - _ZN39_INTERNAL_e0f758ff_9_Col2Im_cu_f26365334cuda3std6ranges3__45__cpo7advanceE)
_ZN39_INTERNAL_e0f758ff_9_Col2Im_cu_f26365334cuda3std6ranges3__45__cpo7advanceE:
	.zero		1
	.type		_ZN39_INTERNAL_e0f758ff_9_Col2Im_cu_f26365334cuda3std3__45__cpo7crbeginE,@object
	.size		_ZN39_INTERNAL_e0f758ff_9_Col2Im_cu_f26365334cuda3std3__45__cpo7crbeginE,(_ZN39_INTERNAL_e0f758ff_9_Col2Im_cu_f26365334cuda3std6ranges3__45__cpo4dataE - _ZN39_INTERNAL_e0f758ff_9_Col2Im_cu_f26365334cuda3std3__45__cpo7crbeginE)
_ZN39_INTERNAL_e0f758ff_9_Col2Im_cu_f26365334cuda3std3__45__cpo7crbeginE:
	.zero		1
	.type		_ZN39_INTERNAL_e0f758ff_9_Col2Im_cu_f26365334cuda3std6ranges3__45__cpo4dataE,@object
	.size		_ZN39_INTERNAL_e0f758ff_9_Col2Im_cu_f26365334cuda3std6ranges3__45__cpo4dataE,(_ZN39_INTERNAL_e0f758ff_9_Col2Im_cu_f26365334cuda3std6ranges3__45__cpo5beginE - _ZN39_INTERNAL_e0f758ff_9_Col2Im_cu_f26365334cuda3std6ranges3__45__cpo4dataE)
_ZN39_INTERNAL_e0f758ff_9_Col2Im_cu_f26365334cuda3std6ranges3__45__cpo4dataE:
	.zero		1
	.type		_ZN39_INTERNAL_e0f758ff_9_Col2Im_cu_f26365334cuda3std6ranges3__45__cpo5beginE,@object
	.size		_ZN39_INTERNAL_e0f758ff_9_Col2Im_cu_f26365334cuda3std6ranges3__45__cpo5beginE,(_ZN39_INTERNAL_e0f758ff_9_Col2Im_cu_f26365334cuda3std3__441_GLOBAL__N__e0f758ff_9_Col2Im_cu_f26365336ignoreE - _ZN39_INTERNAL_e0f758ff_9_Col2Im_cu_f26365334cuda3std6ranges3__45__cpo5beginE)
_ZN39_INTERNAL_e0f758ff_9_Col2Im_cu_f26365334cuda3std6ranges3__45__cpo5beginE:
	.zero		1
	.type		_ZN39_INTERNAL_e0f758ff_9_Col2Im_cu_f26365334cuda3std3__441_GLOBAL__N__e0f758ff_9_Col2Im_cu_f26365336ignoreE,@object
	.size		_ZN39_INTERNAL_e0f758ff_9_Col2Im_cu_f26365334cuda3std3__441_GLOBAL__N__e0f758ff_9_Col2Im_cu_f26365336ignoreE,(_ZN39_INTERNAL_e0f758ff_9_Col2Im_cu_f26365334cuda3std6ranges3__45__cpo4sizeE - _ZN39_INTERNAL_e0f758ff_9_Col2Im_cu_f26365334cuda3std3__441_GLOBAL__N__e0f758ff_9_Col2Im_cu_f26365336ignoreE)
_ZN39_INTERNAL_e0f758ff_9_Col2Im_cu_f26365334cuda3std3__441_GLOBAL__N__e0f758ff_9_Col2Im_cu_f26365336ignoreE:
	.zero		1
	.type		_ZN39_INTERNAL_e0f758ff_9_Col2Im_cu_f26365334cuda3std6ranges3__45__cpo4sizeE,@object
	.size		_ZN39_INTERNAL_e0f758ff_9_Col2Im_cu_f26365334cuda3std6ranges3__45__cpo4sizeE,(_ZN39_INTERNAL_e0f758ff_9_Col2Im_cu_f26365334cuda3std3__45__cpo5beginE - _ZN39_INTERNAL_e0f758ff_9_Col2Im_cu_f26365334cuda3std6ranges3__45__cpo4sizeE)
_ZN39_INTERNAL_e0f758ff_9_Col2Im_cu_f26365334cuda3std6ranges3__45__cpo4sizeE:
	.zero		1
	.type		_ZN39_INTERNAL_e0f758ff_9_Col2Im_cu_f26365334cuda3std3__45__cpo5beginE,@object
	.size		_ZN39_INTERNAL_e0f758ff_9_Col2Im_cu_f26365334cuda3std3__45__cpo5beginE,(_ZN39_INTERNAL_e0f758ff_9_Col2Im_cu_f26365334cuda3std6ranges3__45__cpo6cbeginE - _ZN39_INTERNAL_e0f758ff_9_Col2Im_cu_f26365334cuda3std3__45__cpo5beginE)
_ZN39_INTERNAL_e0f758ff_9_Col2Im_cu_f26365334cuda3std3__45__cpo5beginE:
	.zero		1
	.type		_ZN39_INTERNAL_e0f758ff_9_Col2Im_cu_f26365334cuda3std6ranges3__45__cpo6cbeginE,@object
	.size		_ZN39_INTERNAL_e0f758ff_9_Col2Im_cu_f26365334cuda3std6ranges3__45__cpo6cbeginE,(_ZN39_INTERNAL_e0f758ff_9_Col2Im_cu_f26365334cuda3std3__45__cpo6rbeginE - _ZN39_INTERNAL_e0f758ff_9_Col2Im_cu_f26365334cuda3std6ranges3__45__cpo6cbeginE)
_ZN39_INTERNAL_e0f758ff_9_Col2Im_cu_f26365334cuda3std6ranges3__45__cpo6cbeginE:
	.zero		1
	.type		_ZN39_INTERNAL_e0f758ff_9_Col2Im_cu_f26365334cuda3std3__45__cpo6rbeginE,@object
	.size		_ZN39_INTERNAL_e0f758ff_9_Col2Im_cu_f26365334cuda3std3__45__cpo6rbeginE,(_ZN39_INTERNAL_e0f758ff_9_Col2Im_cu_f26365334cuda3std6ranges3__45__cpo4nextE - _ZN39_INTERNAL_e0f758ff_9_Col2Im_cu_f26365334cuda3std3__45__cpo6rbeginE)
_ZN39_INTERNAL_e0f758ff_9_Col2Im_cu_f26365334cuda3std3__45__cpo6rbeginE:
	.zero		1
	.type		_ZN39_INTERNAL_e0f758ff_9_Col2Im_cu_f26365334cuda3std6ranges3__45__cpo4nextE,@object
	.size		_ZN39_INTERNAL_e0f758ff_9_Col2Im_cu_f26365334cuda3std6ranges3__45__cpo4nextE,(_ZN39_INTERNAL_e0f758ff_9_Col2Im_cu_f26365334cuda3std6ranges3__45__cpo4swapE - _ZN39_INTERNAL_e0f758ff_9_Col2Im_cu_f26365334cuda3std6ranges3__45__cpo4nextE)
_ZN39_INTERNAL_e0f758ff_9_Col2Im_cu_f26365334cuda3std6ranges3__45__cpo4nextE:
	.zero		1
	.type		_ZN39_INTERNAL_e0f758ff_9_Col2Im_cu_f26365334cuda3std6ranges3__45__cpo4swapE,@object
	.size		_ZN39_INTERNAL_e0f758ff_9_Col2Im_cu_f26365334cuda3std6ranges3__45__cpo4swapE,(_ZN39_INTERNAL_e0f758ff_9_Col2Im_cu_f26365334cuda3std3__420unreachable_sentinelE - _ZN39_INTERNAL_e0f758ff_9_Col2Im_cu_f26365334cuda3std6ranges3__45__cpo4swapE)
_ZN39_INTERNAL_e0f758ff_9_Col2Im_cu_f26365334cuda3std6ranges3__45__cpo4swapE:
	.zero		1
	.type		_ZN39_INTERNAL_e0f758ff_9_Col2Im_cu_f26365334cuda3std3__420unreachable_sentinelE,@object
	.size		_ZN39_INTERNAL_e0f758ff_9_Col2Im_cu_f26365334cuda3std3__420unreachable_sentinelE,(_ZN39_INTERNAL_e0f758ff_9_Col2Im_cu_f26365336thrust23THRUST_300001_SM_900_NS6system6detail10sequential3seqE - _ZN39_INTERNAL_e0f758ff_9_Col2Im_cu_f26365334cuda3std3__420unreachable_sentinelE)
_ZN39_INTERNAL_e0f758ff_9_Col2Im_cu_f26365334cuda3std3__420unreachable_sentinelE:
	.zero		1
	.type		_ZN39_INTERNAL_e0f758ff_9_Col2Im_cu_f26365336thrust23THRUST_300001_SM_900_NS6system6detail10sequential3seqE,@object
	.size		_ZN39_INTERNAL_e0f758ff_9_Col2Im_cu_f26365336thrust23THRUST_300001_SM_900_NS6system6detail10sequential3seqE,(_ZN39_INTERNAL_e0f758ff_9_Col2Im_cu_f26365334cuda3std3__45__cpo4cendE - _ZN39_INTERNAL_e0f758ff_9_Col2Im_cu_f26365336thrust23THRUST_300001_SM_900_NS6system6detail10sequential3seqE)
_ZN39_INTERNAL_e0f758ff_9_Col2Im_cu_f26365336thrust23THRUST_300001_SM_900_NS6system6detail10sequential3seqE:
	.zero		1
	.type		_ZN39_INTERNAL_e0f758ff_9_Col2Im_cu_f26365334cuda3std3__45__cpo4cendE,@object
	.size		_ZN39_INTERNAL_e0f758ff_9_Col2Im_cu_f26365334cuda3std3__45__cpo4cendE,(_ZN39_INTERNAL_e0f758ff_9_Col2Im_cu_f26365334cuda3std6ranges3__45__cpo9iter_swapE - _ZN39_INTERNAL_e0f758ff_9_Col2Im_cu_f26365334cuda3std3__45__cpo4cendE)
_ZN39_INTERNAL_e0f758ff_9_Col2Im_cu_f26365334cuda3std3__45__cpo4cendE:
	.zero		1
	.type		_ZN39_INTERNAL_e0f758ff_9_Col2Im_cu_f26365334cuda3std6ranges3__45__cpo9iter_swapE,@object
	.size		_ZN39_INTERNAL_e0f758ff_9_Col2Im_cu_f26365334cuda3std6ranges3__45__cpo9iter_swapE,(_ZN39_INTERNAL_e0f758ff_9_Col2Im_cu_f26365334cuda3std3__45__cpo5crendE - _ZN39_INTERNAL_e0f758ff_9_Col2Im_cu_f26365334cuda3std6ranges3__45__cpo9iter_swapE)
_ZN39_INTERNAL_e0f758ff_9_Col2Im_cu_f26365334cuda3std6ranges3__45__cpo9iter_swapE:
	.zero		1
	.type		_ZN39_INTERNAL_e0f758ff_9_Col2Im_cu_f26365334cuda3std3__45__cpo5crendE,@object
	.size		_ZN39_INTERNAL_e0f758ff_9_Col2Im_cu_f26365334cuda3std3__45__cpo5crendE,(_ZN39_INTERNAL_e0f758ff_9_Col2Im_cu_f26365334cuda3std6ranges3__45__cpo5cdataE - _ZN39_INTERNAL_e0f758ff_9_Col2Im_cu_f26365334cuda3std3__45__cpo5crendE)
_ZN39_INTERNAL_e0f758ff_9_Col2Im_cu_f26365334cuda3std3__45__cpo5crendE:
	.zero		1
	.type		_ZN39_INTERNAL_e0f758ff_9_Col2Im_cu_f26365334cuda3std6ranges3__45__cpo5cdataE,@object
	.size		_ZN39_INTERNAL_e0f758ff_9_Col2Im_cu_f26365334cuda3std6ranges3__45__cpo5cdataE,(_ZN39_INTERNAL_e0f758ff_9_Col2Im_cu_f26365334cuda3std6ranges3__45__cpo3endE - _ZN39_INTERNAL_e0f758ff_9_Col2Im_cu_f26365334cuda3std6ranges3__45__cpo5cdataE)
_ZN39_INTERNAL_e0f758ff_9_Col2Im_cu_f26365334cuda3std6ranges3__45__cpo5cdataE:
	.zero		1
	.type		_ZN39_INTERNAL_e0f758ff_9_Col2Im_cu_f26365334cuda3std6ranges3__45__cpo3endE,@object
	.size		_ZN39_INTERNAL_e0f758ff_9_Col2Im_cu_f26365334cuda3std6ranges3__45__cpo3endE,(_ZN39_INTERNAL_e0f758ff_9_Col2Im_cu_f26365334cuda3std3__419piecewise_constructE - _ZN39_INTERNAL_e0f758ff_9_Col2Im_cu_f26365334cuda3std6ranges3__45__cpo3endE)
_ZN39_INTERNAL_e0f758ff_9_Col2Im_cu_f26365334cuda3std6ranges3__45__cpo3endE:
	.zero		1
	.type		_ZN39_INTERNAL_e0f758ff_9_Col2Im_cu_f26365334cuda3std3__419piecewise_constructE,@object
	.size		_ZN39_INTERNAL_e0f758ff_9_Col2Im_cu_f26365334cuda3std3__419piecewise_constructE,(_ZN39_INTERNAL_e0f758ff_9_Col2Im_cu_f26365334cuda3std6ranges3__45__cpo5ssizeE - _ZN39_INTERNAL_e0f758ff_9_Col2Im_cu_f26365334cuda3std3__419piecewise_constructE)
_ZN39_INTERNAL_e0f758ff_9_Col2Im_cu_f26365334cuda3std3__419piecewise_constructE:
	.zero		1
	.type		_ZN39_INTERNAL_e0f758ff_9_Col2Im_cu_f26365334cuda3std6ranges3__45__cpo5ssizeE,@object
	.size		_ZN39_INTERNAL_e0f758ff_9_Col2Im_cu_f26365334cuda3std6ranges3__45__cpo5ssizeE,(_ZN39_INTERNAL_e0f758ff_9_Col2Im_cu_f26365334cuda3std3__45__cpo3endE - _ZN39_INTERNAL_e0f758ff_9_Col2Im_cu_f26365334cuda3std6ranges3__45__cpo5ssizeE)
_ZN39_INTERNAL_e0f758ff_9_Col2Im_cu_f26365334cuda3std6ranges3__45__cpo5ssizeE:
	.zero		1
	.type		_ZN39_INTERNAL_e0f758ff_9_Col2Im_cu_f26365334cuda3std3__45__cpo3endE,@object
	.size		_ZN39_INTERNAL_e0f758ff_9_Col2Im_cu_f26365334cuda3std3__45__cpo3endE,(_ZN39_INTERNAL_e0f758ff_9_Col2Im_cu_f26365334cuda3std6ranges3__45__cpo4cendE - _ZN39_INTERNAL_e0f758ff_9_Col2Im_cu_f26365334cuda3std3__45__cpo3endE)
_ZN39_INTERNAL_e0f758ff_9_Col2Im_cu_f26365334cuda3std3__45__cpo3endE:
	.zero		1
	.type		_ZN39_INTERNAL_e0f758ff_9_Col2Im_cu_f26365334cuda3std6ranges3__45__cpo4cendE,@object
	.size		_ZN39_INTERNAL_e0f758ff_9_Col2Im_cu_f26365334cuda3std6ranges3__45__cpo4cendE,(_ZN39_INTERNAL_e0f758ff_9_Col2Im_cu_f26365334cuda3std3__45__cpo4rendE - _ZN39_INTERNAL_e0f758ff_9_Col2Im_cu_f26365334cuda3std6ranges3__45__cpo4cendE)
_ZN39_INTERNAL_e0f758ff_9_Col2Im_cu_f26365334cuda3std6ranges3__45__cpo4cendE:
	.zero		1
	.type		_ZN39_INTERNAL_e0f758ff_9_Col2Im_cu_f26365334cuda3std3__45__cpo4rendE,@object
	.size		_ZN39_INTERNAL_e0f758ff_9_Col2Im_cu_f26365334cuda3std3__45__cpo4rendE,(_ZN39_INTERNAL_e0f758ff_9_Col2Im_cu_f26365334cuda3std6ranges3__45__cpo4prevE - _ZN39_INTERNAL_e0f758ff_9_Col2Im_cu_f26365334cuda3std3__45__cpo4rendE)
_ZN39_INTERNAL_e0f758ff_9_Col2Im_cu_f26365334cuda3std3__45__cpo4rendE:
	.zero		1
	.type		_ZN39_INTERNAL_e0f758ff_9_Col2Im_cu_f26365334cuda3std6ranges3__45__cpo4prevE,@object
	.size		_ZN39_INTERNAL_e0f758ff_9_Col2Im_cu_f26365334cuda3std6ranges3__45__cpo4prevE,(_ZN39_INTERNAL_e0f758ff_9_Col2Im_cu_f26365334cuda3std6ranges3__45__cpo9iter_moveE - _ZN39_INTERNAL_e0f758ff_9_Col2Im_cu_f26365334cuda3std6ranges3__45__cpo4prevE)
_ZN39_INTERNAL_e0f758ff_9_Col2Im_cu_f26365334cuda3std6ranges3__45__cpo4prevE:
	.zero		1
	.type		_ZN39_INTERNAL_e0f758ff_9_Col2Im_cu_f26365334cuda3std6ranges3__45__cpo9iter_moveE,@object
	.size		_ZN39_INTERNAL_e0f758ff_9_Col2Im_cu_f26365334cuda3std6ranges3__45__cpo9iter_moveE,(.L_13 - _ZN39_INTERNAL_e0f758ff_9_Col2Im_cu_f26365334cuda3std6ranges3__45__cpo9iter_moveE)
_ZN39_INTERNAL_e0f758ff_9_Col2Im_cu_f26365334cuda3std6ranges3__45__cpo9iter_moveE:
	.zero		1
.L_13:


//--------------------- .nv.constant0._ZN2at6native21col2im_batched_kernelIbEEvlPKT_llllllllllllllPS2_l --------------------------
	.section	.nv.constant0._ZN2at6native21col2im_batched_kernelIbEEvlPKT_llllllllllllllPS2_l,"a",@progbits
	.sectionflags	@""
	.align	4
.nv.constant0._ZN2at6native21col2im_batched_kernelIbEEvlPKT_llllllllllllllPS2_l:
	.zero		672


//--------------------- .nv.constant0._ZN2at6native21col2im_batched_kernelIN3c108BFloat16EEEvlPKT_llllllllllllllPS4_l --------------------------
	.section	.nv.constant0._ZN2at6native21col2im_batched_kernelIN3c108BFloat16EEEvlPKT_llllllllllllllPS4_l,"a",@progbits
	.sectionflags	@""
	.align	4
.nv.constant0._ZN2at6native21col2im_batched_kernelIN3c108BFloat16EEEvlPKT_llllllllllllllPS4_l:
	.zero		672


//--------------------- .nv.constant0._ZN2at6native21col2im_batched_kernelIN3c104HalfEEEvlPKT_llllllllllllllPS4_l --------------------------
	.section	.nv.constant0._ZN2at6native21col2im_batched_kernelIN3c104HalfEEEvlPKT_llllllllllllllPS4_l,"a",@progbits
	.sectionflags	@""
	.align	4
.nv.constant0._ZN2at6native21col2im_batched_kernelIN3c104HalfEEEvlPKT_llllllllllllllPS4_l:
	.zero		672


//--------------------- .nv.constant0._ZN2at6native21col2im_batched_kernelIN3c107complexIfEEEEvlPKT_llllllllllllllPS5_l --------------------------
	.section	.nv.constant0._ZN2at6native21col2im_batched_kernelIN3c107complexIfEEEEvlPKT_llllllllllllllPS5_l,"a",@progbits
	.sectionflags	@""
	.align	4
.nv.constant0._ZN2at6native21col2im_batched_kernelIN3c107complexIfEEEEvlPKT_llllllllllllllPS5_l:
	.zero		672


//--------------------- .nv.constant0._ZN2at6native21col2im_batched_kernelIN3c107complexIdEEEEvlPKT_llllllllllllllPS5_l --------------------------
	.section	.nv.constant0._ZN2at6native21col2im_batched_kernelIN3c107complexIdEEEEvlPKT_llllllllllllllPS5_l,"a",@progbits
	.sectionflags	@""
	.align	4
.nv.constant0._ZN2at6native21col2im_batched_kernelIN3c107complexIdEEEEvlPKT_llllllllllllllPS5_l:
	.zero		672


//--------------------- .nv.constant0._ZN2at6native21col2im_batched_kernelIfEEvlPKT_llllllllllllllPS2_l --------------------------
	.section	.nv.constant0._ZN2at6native21col2im_batched_kernelIfEEvlPKT_llllllllllllllPS2_l,"a",@progbits
	.sectionflags	@""
	.align	4
.nv.constant0._ZN2at6native21col2im_batched_kernelIfEEvlPKT_llllllllllllllPS2_l:
	.zero		672


//--------------------- .nv.constant0._ZN2at6native21col2im_batched_kernelIdEEvlPKT_llllllllllllllPS2_l --------------------------
	.section	.nv.constant0._ZN2at6native21col2im_batched_kernelIdEEvlPKT_llllllllllllllPS2_l,"a",@progbits
	.sectionflags	@""
	.align	4
.nv.constant0._ZN2at6native21col2im_batched_kernelIdEEvlPKT_llllllllllllllPS2_l:
	.zero		672


//--------------------- SYMBOLS --------------------------

	.type		.nv.reservedSmem.offset0,@object
	.size		.nv.reservedSmem.offset0,0x4
